	.target	sm_90a

	.elftype	@"ET_EXEC"


//--------------------- .note.nv.tkinfo           --------------------------
	.section	.note.nv.tkinfo,"",@"SHT_NOTE"
	.sectionflags	@"SHF_NOTE_NV_TKINFO"
	.tkinfo
        /*0018*/ 	.word	0x00000002
        /*0030*/ 	.string	""
        /*0030*/ 	.string	"ptxas"
        /*0030*/ 	.string	"Cuda compilation tools, release 13.0, V13.0.88"
        /*0030*/ 	.string	"Build cuda_13.0.r13.0/compiler.36424714_0"
        /*0030*/ 	.string	"-v  -suppress-debug-info  -lineinfo  -arch sm_90a "



//--------------------- .note.nv.cuinfo           --------------------------
	.section	.note.nv.cuinfo,"",@"SHT_NOTE"
	.sectionflags	@"SHF_NOTE_NV_CUINFO"
        /*0018*/ 	.short	0x0002
        /*001a*/ 	.short	0x005a
        /*001c*/ 	.short	0x0082
	.zero		2


//--------------------- .nv.info                  --------------------------
	.section	.nv.info,"",@"SHT_CUDA_INFO"
	.align	4


	//----- nvinfo : EIATTR_REGCOUNT
	.align		4
        /*0000*/ 	.byte	0x04, 0x2f
        /*0002*/ 	.short	(.L_1 - .L_0)
	.align		4
.L_0:
        /*0004*/ 	.word	index@(matmul_kernel)
        /*0008*/ 	.word	0x00000040


	//----- nvinfo : EIATTR_FRAME_SIZE
	.align		4
.L_1:
        /*000c*/ 	.byte	0x04, 0x11
        /*000e*/ 	.short	(.L_3 - .L_2)
	.align		4
.L_2:
        /*0010*/ 	.word	index@(matmul_kernel)
        /*0014*/ 	.word	0x00009220


	//----- nvinfo : EIATTR_MIN_STACK_SIZE
	.align		4
.L_3:
        /*0018*/ 	.byte	0x04, 0x12
        /*001a*/ 	.short	(.L_5 - .L_4)
	.align		4
.L_4:
        /*001c*/ 	.word	index@(matmul_kernel)
        /*0020*/ 	.word	0x00009220
.L_5:


//--------------------- .nv.compat                --------------------------
	.section	.nv.compat,"",@"SHT_CUDA_COMPAT_INFO"
	.align	4
        /*0000*/ 	.byte	0x02, 0x09, 0x01, 0x00, 0x02, 0x02, 0x02, 0x00, 0x02, 0x05, 0x05, 0x00, 0x03, 0x07, 0x01, 0x01
        /*0010*/ 	.byte	0x02, 0x03, 0x00, 0x00, 0x02, 0x06, 0x01, 0x00, 0x04, 0x0b, 0x08, 0x00, 0x00, 0x00, 0x00, 0x00
        /*0020*/ 	.byte	0x00, 0x00, 0x00, 0x00


//--------------------- .nv.info.matmul_kernel    --------------------------
	.section	.nv.info.matmul_kernel,"",@"SHT_CUDA_INFO"
	.sectionflags	@""
	.align	4


	//----- nvinfo : EIATTR_CUDA_API_VERSION
	.align		4
        /*0000*/ 	.byte	0x04, 0x37
        /*0002*/ 	.short	(.L_7 - .L_6)
.L_6:
        /*0004*/ 	.word	0x00000082


	//----- nvinfo : EIATTR_KPARAM_INFO
	.align		4
.L_7:
        /*0008*/ 	.byte	0x04, 0x17
        /*000a*/ 	.short	(.L_9 - .L_8)
.L_8:
        /*000c*/ 	.word	0x00000000
        /*0010*/ 	.short	0x000d
        /*0012*/ 	.short	0x0048
        /*0014*/ 	.byte	0x00, 0xf4, 0x21, 0x00


	//----- nvinfo : EIATTR_KPARAM_INFO
	.align		4
.L_9:
        /*0018*/ 	.byte	0x04, 0x17
        /*001a*/ 	.short	(.L_11 - .L_10)
.L_10:
        /*001c*/ 	.word	0x00000000
        /*0020*/ 	.short	0x000c
        /*0022*/ 	.short	0x0040
        /*0024*/ 	.byte	0x00, 0xf4, 0x21, 0x00


	//----- nvinfo : EIATTR_KPARAM_INFO
	.align		4
.L_11:
        /*0028*/ 	.byte	0x04, 0x17
        /*002a*/ 	.short	(.L_13 - .L_12)
.L_12:
        /*002c*/ 	.word	0x00000000
        /*0030*/ 	.short	0x000b
        /*0032*/ 	.short	0x0038
        /*0034*/ 	.byte	0x00, 0xf0, 0x11, 0x00


	//----- nvinfo : EIATTR_KPARAM_INFO
	.align		4
.L_13:
        /*0038*/ 	.byte	0x04, 0x17
        /*003a*/ 	.short	(.L_15 - .L_14)
.L_14:
        /*003c*/ 	.word	0x00000000
        /*0040*/ 	.short	0x000a
        /*0042*/ 	.short	0x0034
        /*0044*/ 	.byte	0x00, 0xf0, 0x11, 0x00


	//----- nvinfo : EIATTR_KPARAM_INFO
	.align		4
.L_15:
        /*0048*/ 	.byte	0x04, 0x17
        /*004a*/ 	.short	(.L_17 - .L_16)
.L_16:
        /*004c*/ 	.word	0x00000000
        /*0050*/ 	.short	0x0009
        /*0052*/ 	.short	0x0030
        /*0054*/ 	.byte	0x00, 0xf0, 0x11, 0x00


	//----- nvinfo : EIATTR_KPARAM_INFO
	.align		4
.L_17:
        /*0058*/ 	.byte	0x04, 0x17
        /*005a*/ 	.short	(.L_19 - .L_18)
.L_18:
        /*005c*/ 	.word	0x00000000
        /*0060*/ 	.short	0x0008
        /*0062*/ 	.short	0x002c
        /*0064*/ 	.byte	0x00, 0xf0, 0x11, 0x00


	//----- nvinfo : EIATTR_KPARAM_INFO
	.align		4
.L_19:
        /*0068*/ 	.byte	0x04, 0x17
        /*006a*/ 	.short	(.L_21 - .L_20)
.L_20:
        /*006c*/ 	.word	0x00000000
        /*0070*/ 	.short	0x0007
        /*0072*/ 	.short	0x0028
        /*0074*/ 	.byte	0x00, 0xf0, 0x11, 0x00


	//----- nvinfo : EIATTR_KPARAM_INFO
	.align		4
.L_21:
        /*0078*/ 	.byte	0x04, 0x17
        /*007a*/ 	.short	(.L_23 - .L_22)
.L_22:
        /*007c*/ 	.word	0x00000000
        /*0080*/ 	.short	0x0006
        /*0082*/ 	.short	0x0024
        /*0084*/ 	.byte	0x00, 0xf0, 0x11, 0x00


	//----- nvinfo : EIATTR_KPARAM_INFO
	.align		4
.L_23:
        /*0088*/ 	.byte	0x04, 0x17
        /*008a*/ 	.short	(.L_25 - .L_24)
.L_24:
        /*008c*/ 	.word	0x00000000
        /*0090*/ 	.short	0x0005
        /*0092*/ 	.short	0x0020
        /*0094*/ 	.byte	0x00, 0xf0, 0x11, 0x00


	//----- nvinfo : EIATTR_KPARAM_INFO
	.align		4
.L_25:
        /*0098*/ 	.byte	0x04, 0x17
        /*009a*/ 	.short	(.L_27 - .L_26)
.L_26:
        /*009c*/ 	.word	0x00000000
        /*00a0*/ 	.short	0x0004
        /*00a2*/ 	.short	0x001c
        /*00a4*/ 	.byte	0x00, 0xf0, 0x11, 0x00


	//----- nvinfo : EIATTR_KPARAM_INFO
	.align		4
.L_27:
        /*00a8*/ 	.byte	0x04, 0x17
        /*00aa*/ 	.short	(.L_29 - .L_28)
.L_28:
        /*00ac*/ 	.word	0x00000000
        /*00b0*/ 	.short	0x0003
        /*00b2*/ 	.short	0x0018
        /*00b4*/ 	.byte	0x00, 0xf0, 0x11, 0x00


	//----- nvinfo : EIATTR_KPARAM_INFO
	.align		4
.L_29:
        /*00b8*/ 	.byte	0x04, 0x17
        /*00ba*/ 	.short	(.L_31 - .L_30)
.L_30:
        /*00bc*/ 	.word	0x00000000
        /*00c0*/ 	.short	0x0002
        /*00c2*/ 	.short	0x0010
        /*00c4*/ 	.byte	0x00, 0xf4, 0x21, 0x00


	//----- nvinfo : EIATTR_KPARAM_INFO
	.align		4
.L_31:
        /*00c8*/ 	.byte	0x04, 0x17
        /*00ca*/ 	.short	(.L_33 - .L_32)
.L_32:
        /*00cc*/ 	.word	0x00000000
        /*00d0*/ 	.short	0x0001
        /*00d2*/ 	.short	0x0008
        /*00d4*/ 	.byte	0x00, 0xf4, 0x21, 0x00


	//----- nvinfo : EIATTR_KPARAM_INFO
	.align		4
.L_33:
        /*00d8*/ 	.byte	0x04, 0x17
        /*00da*/ 	.short	(.L_35 - .L_34)
.L_34:
        /*00dc*/ 	.word	0x00000000
        /*00e0*/ 	.short	0x0000
        /*00e2*/ 	.short	0x0000
        /*00e4*/ 	.byte	0x00, 0xf4, 0x21, 0x00


	//----- nvinfo : EIATTR_SPARSE_MMA_MASK
	.align		4
.L_35:
        /*00e8*/ 	.byte	0x03, 0x50
        /*00ea*/ 	.short	0x0000


	//----- nvinfo : EIATTR_MAXREG_COUNT
	.align		4
        /*00ec*/ 	.byte	0x03, 0x1b
        /*00ee*/ 	.short	0x00ff


	//----- nvinfo : EIATTR_NUM_BARRIERS
	.align		4
        /*00f0*/ 	.byte	0x02, 0x4c
        /*00f2*/ 	.byte	0x01
	.zero		1


	//----- nvinfo : EIATTR_ANNOTATIONS
	.align		4
        /*00f4*/ 	.byte	0x04, 0x55
        /*00f6*/ 	.short	(.L_37 - .L_36)


	//   ....[0]....
.L_36:
        /*00f8*/ 	.word	0x00000001
        /*00fc*/ 	.byte	0x60, 0x00, 0x00, 0x00, 0x01, 0x00, 0x00, 0x00, 0x80, 0x00, 0x00, 0x00, 0x01, 0x00, 0x00, 0x00
        /* <DEDUP_REMOVED lines=3175> */
        /*c77c*/ 	.byte	0xf0, 0x3f, 0x03, 0x00


	//----- nvinfo : EIATTR_MERCURY_ISA_VERSION
	.align		4
.L_37:
        /*c780*/ 	.byte	0x03, 0x5f
        /*c782*/ 	.short	0x0101


	//----- nvinfo : EIATTR_COOP_GROUP_MASK_REGIDS
	.align		4
        /*c784*/ 	.byte	0x04, 0x29
        /*c786*/ 	.short	(.L_39 - .L_38)


	//   ....[0]....
.L_38:
        /*c788*/ 	.word	0xffffffff


	//   ....[1]....
        /*c78c*/ 	.word	0xffffffff


	//   ....[2]....
        /*c790*/ 	.word	0xffffffff


	//   ....[3]....
        /*c794*/ 	.word	0xffffffff


	//   ....[4]....
        /*c798*/ 	.word	0xffffffff


	//   ....[5]....
        /*c79c*/ 	.word	0xffffffff


	//   ....[6]....
        /*c7a0*/ 	.word	0xffffffff


	//   ....[7]....
        /*c7a4*/ 	.word	0xffffffff


	//   ....[8]....
        /*c7a8*/ 	.word	0xffffffff


	//   ....[9]....
        /*c7ac*/ 	.word	0xffffffff


	//   ....[10]....
        /*c7b0*/ 	.word	0xffffffff


	//   ....[11]....
        /*c7b4*/ 	.word	0xffffffff


	//   ....[12]....
        /*c7b8*/ 	.word	0xffffffff


	//   ....[13]....
        /*c7bc*/ 	.word	0xffffffff


	//   ....[14]....
        /*c7c0*/ 	.word	0xffffffff


	//   ....[15]....
        /*c7c4*/ 	.word	0xffffffff


	//   ....[16]....
        /*c7c8*/ 	.word	0xffffffff


	//   ....[17]....
        /*c7cc*/ 	.word	0xffffffff


	//   ....[18]....
        /*c7d0*/ 	.word	0xffffffff


	//   ....[19]....
        /*c7d4*/ 	.word	0xffffffff


	//   ....[20]....
        /*c7d8*/ 	.word	0xffffffff


	//   ....[21]....
        /*c7dc*/ 	.word	0xffffffff


	//   ....[22]....
        /*c7e0*/ 	.word	0xffffffff


	//   ....[23]....
        /*c7e4*/ 	.word	0xffffffff


	//   ....[24]....
        /*c7e8*/ 	.word	0xffffffff


	//   ....[25]....
        /*c7ec*/ 	.word	0xffffffff


	//   ....[26]....
        /*c7f0*/ 	.word	0xffffffff


	//   ....[27]....
        /*c7f4*/ 	.word	0xffffffff


	//   ....[28]....
        /*c7f8*/ 	.word	0xffffffff


	//   ....[29]....
        /*c7fc*/ 	.word	0xffffffff


	//   ....[30]....
        /*c800*/ 	.word	0xffffffff


	//   ....[31]....
        /*c804*/ 	.word	0xffffffff


	//   ....[32]....
        /*c808*/ 	.word	0xffffffff


	//   ....[33]....
        /*c80c*/ 	.word	0xffffffff


	//   ....[34]....
        /*c810*/ 	.word	0xffffffff


	//   ....[35]....
        /*c814*/ 	.word	0xffffffff


	//   ....[36]....
        /*c818*/ 	.word	0xffffffff


	//   ....[37]....
        /*c81c*/ 	.word	0xffffffff


	//   ....[38]....
        /*c820*/ 	.word	0xffffffff


	//   ....[39]....
        /*c824*/ 	.word	0xffffffff


	//   ....[40]....
        /*c828*/ 	.word	0xffffffff


	//   ....[41]....
        /*c82c*/ 	.word	0xffffffff


	//   ....[42]....
        /*c830*/ 	.word	0xffffffff


	//   ....[43]....
        /*c834*/ 	.word	0xffffffff


	//   ....[44]....
        /*c838*/ 	.word	0xffffffff


	//   ....[45]....
        /*c83c*/ 	.word	0xffffffff


	//   ....[46]....
        /*c840*/ 	.word	0xffffffff


	//   ....[47]....
        /*c844*/ 	.word	0xffffffff


	//   ....[48]....
        /*c848*/ 	.word	0xffffffff


	//   ....[49]....
        /*c84c*/ 	.word	0xffffffff


	//   ....[50]....
        /*c850*/ 	.word	0xffffffff


	//   ....[51]....
        /*c854*/ 	.word	0xffffffff


	//   ....[52]....
        /*c858*/ 	.word	0xffffffff


	//   ....[53]....
        /*c85c*/ 	.word	0xffffffff


	//   ....[54]....
        /*c860*/ 	.word	0xffffffff


	//   ....[55]....
        /*c864*/ 	.word	0xffffffff


	//   ....[56]....
        /*c868*/ 	.word	0xffffffff


	//   ....[57]....
        /*c86c*/ 	.word	0xffffffff


	//   ....[58]....
        /*c870*/ 	.word	0xffffffff


	//   ....[59]....
        /*c874*/ 	.word	0xffffffff


	//   ....[60]....
        /*c878*/ 	.word	0xffffffff


	//   ....[61]....
        /*c87c*/ 	.word	0xffffffff


	//   ....[62]....
        /*c880*/ 	.word	0xffffffff


	//   ....[63]....
        /*c884*/ 	.word	0xffffffff


	//   ....[64]....
        /*c888*/ 	.word	0xffffffff


	//   ....[65]....
        /*c88c*/ 	.word	0xffffffff


	//   ....[66]....
        /*c890*/ 	.word	0xffffffff


	//   ....[67]....
        /*c894*/ 	.word	0xffffffff


	//   ....[68]....
        /*c898*/ 	.word	0xffffffff


	//   ....[69]....
        /*c89c*/ 	.word	0xffffffff


	//   ....[70]....
        /*c8a0*/ 	.word	0xffffffff


	//   ....[71]....
        /*c8a4*/ 	.word	0xffffffff


	//   ....[72]....
        /*c8a8*/ 	.word	0xffffffff


	//   ....[73]....
        /*c8ac*/ 	.word	0xffffffff


	//   ....[74]....
        /*c8b0*/ 	.word	0xffffffff


	//   ....[75]....
        /*c8b4*/ 	.word	0xffffffff


	//   ....[76]....
        /*c8b8*/ 	.word	0xffffffff


	//   ....[77]....
        /*c8bc*/ 	.word	0xffffffff


	//   ....[78]....
        /*c8c0*/ 	.word	0xffffffff


	//   ....[79]....
        /*c8c4*/ 	.word	0xffffffff


	//   ....[80]....
        /*c8c8*/ 	.word	0xffffffff


	//   ....[81]....
        /*c8cc*/ 	.word	0xffffffff


	//   ....[82]....
        /*c8d0*/ 	.word	0xffffffff


	//   ....[83]....
        /*c8d4*/ 	.word	0xffffffff


	//   ....[84]....
        /*c8d8*/ 	.word	0xffffffff


	//   ....[85]....
        /*c8dc*/ 	.word	0xffffffff


	//   ....[86]....
        /*c8e0*/ 	.word	0xffffffff


	//   ....[87]....
        /*c8e4*/ 	.word	0xffffffff


	//   ....[88]....
        /*c8e8*/ 	.word	0xffffffff


	//   ....[89]....
        /*c8ec*/ 	.word	0xffffffff


	//   ....[90]....
        /*c8f0*/ 	.word	0xffffffff


	//   ....[91]....
        /*c8f4*/ 	.word	0xffffffff


	//   ....[92]....
        /*c8f8*/ 	.word	0xffffffff


	//   ....[93]....
        /*c8fc*/ 	.word	0xffffffff


	//   ....[94]....
        /*c900*/ 	.word	0xffffffff


	//   ....[95]....
        /*c904*/ 	.word	0xffffffff


	//   ....[96]....
        /*c908*/ 	.word	0xffffffff


	//   ....[97]....
        /*c90c*/ 	.word	0xffffffff


	//   ....[98]....
        /*c910*/ 	.word	0xffffffff


	//   ....[99]....
        /*c914*/ 	.word	0xffffffff


	//   ....[100]....
        /*c918*/ 	.word	0xffffffff


	//   ....[101]....
        /*c91c*/ 	.word	0xffffffff


	//   ....[102]....
        /*c920*/ 	.word	0xffffffff


	//   ....[103]....
        /*c924*/ 	.word	0xffffffff


	//   ....[104]....
        /*c928*/ 	.word	0xffffffff


	//   ....[105]....
        /*c92c*/ 	.word	0xffffffff


	//   ....[106]....
        /*c930*/ 	.word	0xffffffff


	//   ....[107]....
        /*c934*/ 	.word	0xffffffff


	//   ....[108]....
        /*c938*/ 	.word	0xffffffff


	//   ....[109]....
        /*c93c*/ 	.word	0xffffffff


	//   ....[110]....
        /*c940*/ 	.word	0xffffffff


	//   ....[111]....
        /*c944*/ 	.word	0xffffffff


	//   ....[112]....
        /*c948*/ 	.word	0xffffffff


	//   ....[113]....
        /*c94c*/ 	.word	0xffffffff


	//   ....[114]....
        /*c950*/ 	.word	0xffffffff


	//   ....[115]....
        /*c954*/ 	.word	0xffffffff


	//   ....[116]....
        /*c958*/ 	.word	0xffffffff


	//   ....[117]....
        /*c95c*/ 	.word	0xffffffff


	//   ....[118]....
        /*c960*/ 	.word	0xffffffff


	//   ....[119]....
        /*c964*/ 	.word	0xffffffff


	//   ....[120]....
        /*c968*/ 	.word	0xffffffff


	//   ....[121]....
        /*c96c*/ 	.word	0xffffffff


	//   ....[122]....
        /*c970*/ 	.word	0xffffffff


	//   ....[123]....
        /*c974*/ 	.word	0xffffffff


	//   ....[124]....
        /*c978*/ 	.word	0xffffffff


	//   ....[125]....
        /*c97c*/ 	.word	0xffffffff


	//   ....[126]....
        /*c980*/ 	.word	0xffffffff


	//----- nvinfo : EIATTR_COOP_GROUP_INSTR_OFFSETS
	.align		4
.L_39:
        /*c984*/ 	.byte	0x04, 0x28
        /*c986*/ 	.short	(.L_41 - .L_40)


	//   ....[0]....
.L_40:
        /*c988*/ 	.word	0x00120fd0


	//   ....[1]....
        /*c98c*/ 	.word	0x00121060


	//   ....[2]....
        /*c990*/ 	.word	0x001210d0


	//   ....[3]....
        /*c994*/ 	.word	0x001211d0


	//   ....[4]....
        /*c998*/ 	.word	0x00121210


	//   ....[5]....
        /*c99c*/ 	.word	0x00121270


	//   ....[6]....
        /*c9a0*/ 	.word	0x001212b0


	//   ....[7]....
        /*c9a4*/ 	.word	0x001213b0


	//   ....[8]....
        /*c9a8*/ 	.word	0x00121450


	//   ....[9]....
        /*c9ac*/ 	.word	0x001214b0


	//   ....[10]....
        /*c9b0*/ 	.word	0x001214f0


	//   ....[11]....
        /*c9b4*/ 	.word	0x001215e0


	//   ....[12]....
        /*c9b8*/ 	.word	0x00121680


	//   ....[13]....
        /*c9bc*/ 	.word	0x00121730


	//   ....[14]....
        /*c9c0*/ 	.word	0x00121780


	//   ....[15]....
        /*c9c4*/ 	.word	0x00121860


	//   ....[16]....
        /*c9c8*/ 	.word	0x001218b0


	//   ....[17]....
        /*c9cc*/ 	.word	0x00121930


	//   ....[18]....
        /*c9d0*/ 	.word	0x00121980


	//   ....[19]....
        /*c9d4*/ 	.word	0x00121a80


	//   ....[20]....
        /*c9d8*/ 	.word	0x00121ad0


	//   ....[21]....
        /*c9dc*/ 	.word	0x00121b80


	//   ....[22]....
        /*c9e0*/ 	.word	0x00121bb0


	//   ....[23]....
        /*c9e4*/ 	.word	0x00121cb0


	//   ....[24]....
        /*c9e8*/ 	.word	0x00121d30


	//   ....[25]....
        /*c9ec*/ 	.word	0x00121db0


	//   ....[26]....
        /*c9f0*/ 	.word	0x00121df0


	//   ....[27]....
        /*c9f4*/ 	.word	0x00121eb0


	//   ....[28]....
        /*c9f8*/ 	.word	0x00121fc0


	//   ....[29]....
        /*c9fc*/ 	.word	0x00122010


	//   ....[30]....
        /*ca00*/ 	.word	0x001220b0


	//   ....[31]....
        /*ca04*/ 	.word	0x00122180


	//   ....[32]....
        /*ca08*/ 	.word	0x001221c0


	//   ....[33]....
        /*ca0c*/ 	.word	0x00122230


	//   ....[34]....
        /*ca10*/ 	.word	0x00122270


	//   ....[35]....
        /*ca14*/ 	.word	0x00122360


	//   ....[36]....
        /*ca18*/ 	.word	0x001223d0


	//   ....[37]....
        /*ca1c*/ 	.word	0x00122470


	//   ....[38]....
        /*ca20*/ 	.word	0x00122500


	//   ....[39]....
        /*ca24*/ 	.word	0x00122600


	//   ....[40]....
        /*ca28*/ 	.word	0x00122640


	//   ....[41]....
        /*ca2c*/ 	.word	0x001226b0


	//   ....[42]....
        /*ca30*/ 	.word	0x001226f0


	//   ....[43]....
        /*ca34*/ 	.word	0x001227b0


	//   ....[44]....
        /*ca38*/ 	.word	0x001227d0


	//   ....[45]....
        /*ca3c*/ 	.word	0x001228a0


	//   ....[46]....
        /*ca40*/ 	.word	0x00123e70


	//   ....[47]....
        /*ca44*/ 	.word	0x0012f720


	//   ....[48]....
        /*ca48*/ 	.word	0x0012f760


	//   ....[49]....
        /*ca4c*/ 	.word	0x0012f7c0


	//   ....[50]....
        /*ca50*/ 	.word	0x0012f880


	//   ....[51]....
        /*ca54*/ 	.word	0x0012f8b0


	//   ....[52]....
        /*ca58*/ 	.word	0x0012fad0


	//   ....[53]....
        /*ca5c*/ 	.word	0x0012fb70


	//   ....[54]....
        /*ca60*/ 	.word	0x0012fc20


	//   ....[55]....
        /*ca64*/ 	.word	0x0012fd10


	//   ....[56]....
        /*ca68*/ 	.word	0x0012fd40


	//   ....[57]....
        /*ca6c*/ 	.word	0x0012fd60


	//   ....[58]....
        /*ca70*/ 	.word	0x0012feb0


	//   ....[59]....
        /*ca74*/ 	.word	0x0012ff60


	//   ....[60]....
        /*ca78*/ 	.word	0x00130020


	//   ....[61]....
        /*ca7c*/ 	.word	0x00130040


	//   ....[62]....
        /*ca80*/ 	.word	0x001300f0


	//   ....[63]....
        /*ca84*/ 	.word	0x00130140


	//   ....[64]....
        /*ca88*/ 	.word	0x001302c0


	//   ....[65]....
        /*ca8c*/ 	.word	0x001302e0


	//   ....[66]....
        /*ca90*/ 	.word	0x00130380


	//   ....[67]....
        /*ca94*/ 	.word	0x001303a0


	//   ....[68]....
        /*ca98*/ 	.word	0x001304e0


	//   ....[69]....
        /*ca9c*/ 	.word	0x00130500


	//   ....[70]....
        /*caa0*/ 	.word	0x001305c0


	//   ....[71]....
        /*caa4*/ 	.word	0x00130600


	//   ....[72]....
        /*caa8*/ 	.word	0x00130720


	//   ....[73]....
        /*caac*/ 	.word	0x00130740


	//   ....[74]....
        /*cab0*/ 	.word	0x00130800


	//   ....[75]....
        /*cab4*/ 	.word	0x00130840


	//   ....[76]....
        /*cab8*/ 	.word	0x001309a0


	//   ....[77]....
        /*cabc*/ 	.word	0x00130a00


	//   ....[78]....
        /*cac0*/ 	.word	0x00130ab0


	//   ....[79]....
        /*cac4*/ 	.word	0x00130b80


	//   ....[80]....
        /*cac8*/ 	.word	0x00130c10


	//   ....[81]....
        /*cacc*/ 	.word	0x00130c30


	//   ....[82]....
        /*cad0*/ 	.word	0x00130d10


	//   ....[83]....
        /*cad4*/ 	.word	0x00130e10


	//   ....[84]....
        /*cad8*/ 	.word	0x00130e90


	//   ....[85]....
        /*cadc*/ 	.word	0x00130ec0


	//   ....[86]....
        /*cae0*/ 	.word	0x00130f50


	//   ....[87]....
        /*cae4*/ 	.word	0x00131070


	//   ....[88]....
        /*cae8*/ 	.word	0x00131100


	//   ....[89]....
        /*caec*/ 	.word	0x00131120


	//   ....[90]....
        /*caf0*/ 	.word	0x00131270


	//   ....[91]....
        /*caf4*/ 	.word	0x00131320


	//   ....[92]....
        /*caf8*/ 	.word	0x00131390


	//   ....[93]....
        /*cafc*/ 	.word	0x001313b0


	//   ....[94]....
        /*cb00*/ 	.word	0x001314a0


	//   ....[95]....
        /*cb04*/ 	.word	0x001315a0


	//   ....[96]....
        /*cb08*/ 	.word	0x00131620


	//   ....[97]....
        /*cb0c*/ 	.word	0x00131690


	//   ....[98]....
        /*cb10*/ 	.word	0x00131700


	//   ....[99]....
        /*cb14*/ 	.word	0x00131810


	//   ....[100]....
        /*cb18*/ 	.word	0x001318a0


	//   ....[101]....
        /*cb1c*/ 	.word	0x00131960


	//   ....[102]....
        /*cb20*/ 	.word	0x00131b10


	//   ....[103]....
        /*cb24*/ 	.word	0x00131b40


	//   ....[104]....
        /*cb28*/ 	.word	0x00131bf0


	//   ....[105]....
        /*cb2c*/ 	.word	0x00131c10


	//   ....[106]....
        /*cb30*/ 	.word	0x00131cd0


	//   ....[107]....
        /*cb34*/ 	.word	0x00131d10


	//   ....[108]....
        /*cb38*/ 	.word	0x00131e30


	//   ....[109]....
        /*cb3c*/ 	.word	0x00131e50


	//   ....[110]....
        /*cb40*/ 	.word	0x00131f40


	//   ....[111]....
        /*cb44*/ 	.word	0x00131fc0


	//   ....[112]....
        /*cb48*/ 	.word	0x001320e0


	//   ....[113]....
        /*cb4c*/ 	.word	0x00132100


	//   ....[114]....
        /*cb50*/ 	.word	0x001323a0


	//   ....[115]....
        /*cb54*/ 	.word	0x00132430


	//   ....[116]....
        /*cb58*/ 	.word	0x00132480


	//   ....[117]....
        /*cb5c*/ 	.word	0x001324a0


	//   ....[118]....
        /*cb60*/ 	.word	0x00132860


	//   ....[119]....
        /*cb64*/ 	.word	0x00132960


	//   ....[120]....
        /*cb68*/ 	.word	0x001329e0


	//   ....[121]....
        /*cb6c*/ 	.word	0x00132a00


	//   ....[122]....
        /*cb70*/ 	.word	0x00132b00


	//   ....[123]....
        /*cb74*/ 	.word	0x00132b40


	//   ....[124]....
        /*cb78*/ 	.word	0x00132bc0


	//   ....[125]....
        /*cb7c*/ 	.word	0x00132be0


	//   ....[126]....
        /*cb80*/ 	.word	0x00132cd0


	//----- nvinfo : EIATTR_EXIT_INSTR_OFFSETS
	.align		4
.L_41:
        /*cb84*/ 	.byte	0x04, 0x1c
        /*cb86*/ 	.short	(.L_43 - .L_42)


	//   ....[0]....
.L_42:
        /*cb88*/ 	.word	0x00159700


	//   ....[1]....
        /*cb8c*/ 	.word	0x00159730


	//----- nvinfo : EIATTR_REQNTID
	.align		4
.L_43:
        /*cb90*/ 	.byte	0x04, 0x10
        /*cb92*/ 	.short	(.L_45 - .L_44)
.L_44:
        /*cb94*/ 	.word	0x00000020
        /*cb98*/ 	.word	0x00000001
        /*cb9c*/ 	.word	0x00000001


	//----- nvinfo : EIATTR_CBANK_PARAM_SIZE
	.align		4
.L_45:
        /*cba0*/ 	.byte	0x03, 0x19
        /*cba2*/ 	.short	0x0050


	//----- nvinfo : EIATTR_PARAM_CBANK
	.align		4
        /*cba4*/ 	.byte	0x04, 0x0a
        /*cba6*/ 	.short	(.L_47 - .L_46)
	.align		4
.L_46:
        /*cba8*/ 	.word	index@(.nv.constant0.matmul_kernel)
        /*cbac*/ 	.short	0x0210
        /*cbae*/ 	.short	0x0050


	//----- nvinfo : EIATTR_SW_WAR
	.align		4
.L_47:
        /*cbb0*/ 	.byte	0x04, 0x36
        /*cbb2*/ 	.short	(.L_49 - .L_48)
.L_48:
        /*cbb4*/ 	.word	0x00000008
.L_49:


//--------------------- .nv.callgraph             --------------------------
	.section	.nv.callgraph,"",@"SHT_CUDA_CALLGRAPH"
	.align	4
	.sectionentsize	8
	.align		4
        /*0000*/ 	.word	0x00000000
	.align		4
        /*0004*/ 	.word	0xffffffff
	.align		4
        /*0008*/ 	.word	0x00000000
	.align		4
        /*000c*/ 	.word	0xfffffffe
	.align		4
        /*0010*/ 	.word	0x00000000
	.align		4
        /*0014*/ 	.word	0xfffffffd
	.align		4
        /*0018*/ 	.word	0x00000000
	.align		4
        /*001c*/ 	.word	0xfffffffc


//--------------------- .text.matmul_kernel       --------------------------
	.section	.text.matmul_kernel,"ax",@progbits
	.align	128
        .global         matmul_kernel
        .type           matmul_kernel,@function
        .size           matmul_kernel,(.L_x_3 - matmul_kernel)
        .other          matmul_kernel,@"STO_CUDA_ENTRY STV_DEFAULT"
matmul_kernel:
.text.matmul_kernel:
[----:B------:R-:W0:Y:S02]  /*0000*/  LDC R1, c[0x0][0x28] ;  /* 0x00000a00ff017b82 */ /* 0x000e240000000800 */
[----:B0-----:R-:W-:-:S06]  /*0010*/  VIADD R1, R1, 0xffff6de0 ;  /* 0xffff6de001017836 */ /* 0x001fcc0000000000 */
[----:B------:R-:W0:Y:S01]  /*0020*/  LDC.64 R2, c[0x0][0x228] ;  /* 0x00008a00ff027b82 */ /* 0x000e220000000a00 */
[----:B------:R-:W1:Y:S01]  /*0030*/  S2R R7, SR_CTAID.X ;  /* 0x0000000000077919 */ /* 0x000e620000002500 */
[----:B------:R-:W-:Y:S01]  /*0040*/  UMOV UR4, 0x400 ;  /* 0x0000040000047882 */ /* 0x000fe20000000000 */
[----:B------:R-:W-:Y:S01]  /*0050*/  ULDC.64 UR44, c[0x0][0x208] ;  /* 0x00008200002c7ab9 */ /* 0x000fe20000000a00 */
[----:B------:R-:W-:Y:S04]  /*0060*/  STL [R1+0x1000], RZ ;  /* 0x001000ff01007387 */ /* 0x000fe80000100800 */
[----:B------:R-:W2:Y:S01]  /*0070*/  S2UR UR5, SR_CgaCtaId ;  /* 0x00000000000579c3 */ /* 0x000ea20000008800 */
[----:B------:R-:W-:Y:S04]  /*0080*/  STL [R1+0x1004], RZ ;  /* 0x001004ff01007387 */ /* 0x000fe80000100800 */
[----:B------:R-:W-:Y:S04]  /*0090*/  STL [R1+0x1008], RZ ;  /* 0x001008ff01007387 */ /* 0x000fe80000100800 */
[----:B------:R-:W-:Y:S04]  /*00a0*/  STL [R1+0x100c], RZ ;  /* 0x00100cff01007387 */ /* 0x000fe80000100800 */
[----:B------:R-:W-:Y:S01]  /*00b0*/  STL [R1+0xff0], RZ ;  /* 0x000ff0ff01007387 */ /* 0x000fe20000100800 */
[----:B0-----:R-:W-:-:S03]  /*00c0*/  VIADD R0, R3, 0xff ;  /* 0x000000ff03007836 */ /* 0x001fc60000000000 */
[----:B------:R-:W-:Y:S04]  /*00d0*/  STL [R1+0xff4], RZ ;  /* 0x000ff4ff01007387 */ /* 0x000fe80000100800 */
[----:B------:R-:W-:Y:S01]  /*00e0*/  STL [R1+0xff8], RZ ;  /* 0x000ff8ff01007387 */ /* 0x000fe20000100800 */
[----:B------:R-:W-:Y:S01]  /*00f0*/  SHF.R.S32.HI R5, RZ, 0x1f, R0 ;  /* 0x0000001fff057819 */ /* 0x000fe20000011400 */
[----:B--2---:R-:W-:Y:S02]  /*0100*/  ULEA UR4, UR5, UR4, 0x18 ;  /* 0x0000000405047291 */ /* 0x004fe4000f8ec03f */
[----:B------:R-:W-:Y:S01]  /*0110*/  STL [R1+0xffc], RZ ;  /* 0x000ffcff01007387 */ /* 0x000fe20000100800 */
[----:B------:R-:W-:Y:S02]  /*0120*/  LEA.HI R5, R5, R0, RZ, 0x8 ;  /* 0x0000000005057211 */ /* 0x000fe400078f40ff */
[----:B-1----:R-:W-:Y:S01]  /*0130*/  IABS R10, R7 ;  /* 0x00000007000a7213 */ /* 0x002fe20000000000 */
[----:B------:R-:W-:Y:S01]  /*0140*/  STL [R1+0xfe0], RZ ;  /* 0x000fe0ff01007387 */ /* 0x000fe20000100800 */
[----:B------:R-:W-:-:S03]  /*0150*/  SHF.R.S32.HI R5, RZ, 0x8, R5 ;  /* 0x00000008ff057819 */ /* 0x000fc60000011405 */
[----:B------:R-:W-:Y:S02]  /*0160*/  STL [R1+0xfe4], RZ ;  /* 0x000fe4ff01007387 */ /* 0x000fe40000100800 */
[----:B------:R-:W-:Y:S02]  /*0170*/  IMAD.SHL.U32 R6, R5, 0x8, RZ ;  /* 0x0000000805067824 */ /* 0x000fe400078e00ff */
[----:B------:R-:W-:Y:S03]  /*0180*/  STL [R1+0xfe8], RZ ;  /* 0x000fe8ff01007387 */ /* 0x000fe60000100800 */
[-C--:B------:R-:W-:Y:S01]  /*0190*/  IABS R9, R6.reuse ;  /* 0x0000000600097213 */ /* 0x080fe20000000000 */
[----:B------:R-:W-:Y:S01]  /*01a0*/  STL [R1+0xfec], RZ ;  /* 0x000fecff01007387 */ /* 0x000fe20000100800 */
[----:B------:R-:W-:Y:S02]  /*01b0*/  IABS R12, R6 ;  /* 0x00000006000c7213 */ /* 0x000fe40000000000 */
[----:B------:R-:W0:Y:S01]  /*01c0*/  I2F.RP R0, R9 ;  /* 0x0000000900007306 */ /* 0x000e220000209400 */
[----:B------:R-:W-:Y:S04]  /*01d0*/  STL [R1+0xfd0], RZ ;  /* 0x000fd0ff01007387 */ /* 0x000fe80000100800 */
[----:B------:R-:W-:Y:S04]  /*01e0*/  STL [R1+0xfd4], RZ ;  /* 0x000fd4ff01007387 */ /* 0x000fe80000100800 */
[----:B------:R-:W-:Y:S04]  /*01f0*/  STL [R1+0xfd8], RZ ;  /* 0x000fd8ff01007387 */ /* 0x000fe80000100800 */
[----:B------:R-:W-:Y:S01]  /*0200*/  STL [R1+0xfdc], RZ ;  /* 0x000fdcff01007387 */ /* 0x000fe20000100800 */
[----:B0-----:R-:W0:Y:S03]  /*0210*/  MUFU.RCP R0, R0 ;  /* 0x0000000000007308 */ /* 0x001e260000001000 */
[----:B------:R-:W-:Y:S04]  /*0220*/  STL [R1+0xfc0], RZ ;  /* 0x000fc0ff01007387 */ /* 0x000fe80000100800 */
[----:B------:R-:W-:Y:S04]  /*0230*/  STL [R1+0xfc4], RZ ;  /* 0x000fc4ff01007387 */ /* 0x000fe80000100800 */
[----:B------:R-:W-:Y:S04]  /*0240*/  STL [R1+0xfc8], RZ ;  /* 0x000fc8ff01007387 */ /* 0x000fe80000100800 */
[----:B------:R-:W-:Y:S01]  /*0250*/  STL [R1+0xfcc], RZ ;  /* 0x000fccff01007387 */ /* 0x000fe20000100800 */
[----:B0-----:R-:W-:-:S03]  /*0260*/  VIADD R4, R0, 0xffffffe ;  /* 0x0ffffffe00047836 */ /* 0x001fc60000000000 */
[----:B------:R-:W-:Y:S01]  /*0270*/  STL [R1+0xfb0], RZ ;  /* 0x000fb0ff01007387 */ /* 0x000fe20000100800 */
[----:B------:R-:W-:Y:S01]  /*0280*/  IMAD.MOV R0, RZ, RZ, -R12 ;  /* 0x000000ffff007224 */ /* 0x000fe200078e0a0c */
[----:B------:R0:W1:Y:S02]  /*0290*/  F2I.FTZ.U32.TRUNC.NTZ R5, R4 ;  /* 0x0000000400057305 */ /* 0x000064000021f000 */
[----:B------:R-:W-:Y:S04]  /*02a0*/  STL [R1+0xfb4], RZ ;  /* 0x000fb4ff01007387 */ /* 0x000fe80000100800 */
[----:B------:R-:W-:Y:S04]  /*02b0*/  STL [R1+0xfb8], RZ ;  /* 0x000fb8ff01007387 */ /* 0x000fe80000100800 */
[----:B------:R-:W-:Y:S01]  /*02c0*/  STL [R1+0xfbc], RZ ;  /* 0x000fbcff01007387 */ /* 0x000fe20000100800 */
[----:B0-----:R-:W-:-:S03]  /*02d0*/  IMAD.MOV.U32 R4, RZ, RZ, RZ ;  /* 0x000000ffff047224 */ /* 0x001fc600078e00ff */
[----:B------:R-:W-:Y:S01]  /*02e0*/  STL [R1+0x10b0], RZ ;  /* 0x0010b0ff01007387 */ /* 0x000fe20000100800 */
[----:B-1----:R-:W-:-:S03]  /*02f0*/  IMAD.MOV R8, RZ, RZ, -R5 ;  /* 0x000000ffff087224 */ /* 0x002fc600078e0a05 */
[----:B------:R-:W-:Y:S01]  /*0300*/  STL [R1+0x10b4], RZ ;  /* 0x0010b4ff01007387 */ /* 0x000fe20000100800 */
[----:B------:R-:W-:-:S03]  /*0310*/  IMAD R11, R8, R9, RZ ;  /* 0x00000009080b7224 */ /* 0x000fc600078e02ff */
[----:B------:R-:W-:Y:S01]  /*0320*/  STL [R1+0x10b8], RZ ;  /* 0x0010b8ff01007387 */ /* 0x000fe20000100800 */
[----:B------:R-:W-:Y:S02]  /*0330*/  IMAD.MOV.U32 R8, RZ, RZ, R10 ;  /* 0x000000ffff087224 */ /* 0x000fe400078e000a */
[----:B------:R-:W-:Y:S01]  /*0340*/  IMAD.HI.U32 R5, R5, R11, R4 ;  /* 0x0000000b05057227 */ /* 0x000fe200078e0004 */
[----:B------:R-:W-:Y:S04]  /*0350*/  STL [R1+0x10bc], RZ ;  /* 0x0010bcff01007387 */ /* 0x000fe80000100800 */
[----:B------:R-:W-:Y:S01]  /*0360*/  STL [R1+0x10c0], RZ ;  /* 0x0010c0ff01007387 */ /* 0x000fe20000100800 */
[----:B------:R-:W-:-:S03]  /*0370*/  IMAD.HI.U32 R5, R5, R8, RZ ;  /* 0x0000000805057227 */ /* 0x000fc600078e00ff */
[----:B------:R-:W-:Y:S01]  /*0380*/  STL [R1+0x10c4], RZ ;  /* 0x0010c4ff01007387 */ /* 0x000fe20000100800 */
[----:B------:R-:W-:-:S03]  /*0390*/  IMAD R0, R5, R0, R8 ;  /* 0x0000000005007224 */ /* 0x000fc600078e0208 */
[----:B------:R-:W-:Y:S02]  /*03a0*/  STL [R1+0x10c8], RZ ;  /* 0x0010c8ff01007387 */ /* 0x000fe40000100800 */
[----:B------:R-:W-:Y:S02]  /*03b0*/  ISETP.GT.U32.AND P1, PT, R9, R0, PT ;  /* 0x000000000900720c */ /* 0x000fe40003f24070 */
[----:B------:R-:W-:Y:S04]  /*03c0*/  STL [R1+0x10cc], RZ ;  /* 0x0010ccff01007387 */ /* 0x000fe80000100800 */
[----:B------:R-:W-:Y:S04]  /*03d0*/  STL [R1+0x10d0], RZ ;  /* 0x0010d0ff01007387 */ /* 0x000fe80000100800 */
[----:B------:R-:W-:Y:S03]  /*03e0*/  STL [R1+0x10d4], RZ ;  /* 0x0010d4ff01007387 */ /* 0x000fe60000100800 */
[----:B------:R-:W-:Y:S01]  /*03f0*/  @!P1 IMAD.IADD R0, R0, 0x1, -R9 ;  /* 0x0000000100009824 */ /* 0x000fe200078e0a09 */
[----:B------:R-:W-:Y:S01]  /*0400*/  STL [R1+0x10d8], RZ ;  /* 0x0010d8ff01007387 */ /* 0x000fe20000100800 */
[----:B------:R-:W-:Y:S01]  /*0410*/  @!P1 VIADD R5, R5, 0x1 ;  /* 0x0000000105059836 */ /* 0x000fe20000000000 */
[----:B------:R-:W-:-:S02]  /*0420*/  ISETP.NE.AND P1, PT, R6, RZ, PT ;  /* 0x000000ff0600720c */ /* 0x000fc40003f25270 */
[----:B------:R-:W-:Y:S01]  /*0430*/  STL [R1+0x10dc], RZ ;  /* 0x0010dcff01007387 */ /* 0x000fe20000100800 */
[----:B------:R-:W-:Y:S02]  /*0440*/  ISETP.GE.U32.AND P0, PT, R0, R9, PT ;  /* 0x000000090000720c */ /* 0x000fe40003f06070 */
[----:B------:R-:W-:Y:S01]  /*0450*/  LOP3.LUT R0, R7, R6, RZ, 0x3c, !PT ;  /* 0x0000000607007212 */ /* 0x000fe200078e3cff */
[----:B------:R-:W-:Y:S03]  /*0460*/  STL [R1+0x10e0], RZ ;  /* 0x0010e0ff01007387 */ /* 0x000fe60000100800 */
[----:B------:R-:W-:Y:S01]  /*0470*/  ISETP.GE.AND P2, PT, R0, RZ, PT ;  /* 0x000000ff0000720c */ /* 0x000fe20003f46270 */
[----:B------:R-:W-:Y:S01]  /*0480*/  STL [R1+0x10e4], RZ ;  /* 0x0010e4ff01007387 */ /* 0x000fe20000100800 */
[----:B------:R-:W-:-:S03]  /*0490*/  VIADD R0, R2, 0x7f ;  /* 0x0000007f02007836 */ /* 0x000fc60000000000 */
[----:B------:R-:W-:Y:S02]  /*04a0*/  STL [R1+0x10e8], RZ ;  /* 0x0010e8ff01007387 */ /* 0x000fe40000100800 */
[----:B------:R-:W-:Y:S02]  /*04b0*/  @P0 VIADD R5, R5, 0x1 ;  /* 0x0000000105050836 */ /* 0x000fe40000000000 */
[----:B------:R-:W-:Y:S02]  /*04c0*/  STL [R1+0x10ec], RZ ;  /* 0x0010ecff01007387 */ /* 0x000fe40000100800 */
[----:B------:R-:W-:Y:S01]  /*04d0*/  IMAD.MOV.U32 R4, RZ, RZ, R5 ;  /* 0x000000ffff047224 */ /* 0x000fe200078e0005 */
[----:B------:R-:W-:Y:S01]  /*04e0*/  SHF.R.S32.HI R5, RZ, 0x1f, R0 ;  /* 0x0000001fff057819 */ /* 0x000fe20000011400 */
[----:B------:R-:W-:Y:S02]  /*04f0*/  STL [R1+0x10f0], RZ ;  /* 0x0010f0ff01007387 */ /* 0x000fe40000100800 */
[----:B------:R-:W-:Y:S01]  /*0500*/  @!P2 IMAD.MOV R4, RZ, RZ, -R4 ;  /* 0x000000ffff04a224 */ /* 0x000fe200078e0a04 */
[----:B------:R-:W-:Y:S01]  /*0510*/  @!P1 LOP3.LUT R4, RZ, R6, RZ, 0x33, !PT ;  /* 0x00000006ff049212 */ /* 0x000fe200078e33ff */
[----:B------:R-:W-:Y:S01]  /*0520*/  STL [R1+0x10f4], RZ ;  /* 0x0010f4ff01007387 */ /* 0x000fe20000100800 */
[----:B------:R-:W-:-:S03]  /*0530*/  LEA.HI R5, R5, R0, RZ, 0x7 ;  /* 0x0000000005057211 */ /* 0x000fc600078f38ff */
[----:B------:R-:W-:Y:S01]  /*0540*/  STL [R1+0x10f8], RZ ;  /* 0x0010f8ff01007387 */ /* 0x000fe20000100800 */
[----:B------:R-:W-:Y:S02]  /*0550*/  IMAD.SHL.U32 R8, R4, 0x8, RZ ;  /* 0x0000000804087824 */ /* 0x000fe400078e00ff */
[----:B------:R-:W-:Y:S01]  /*0560*/  IMAD.MOV R4, RZ, RZ, -R4 ;  /* 0x000000ffff047224 */ /* 0x000fe200078e0a04 */
[----:B------:R-:W-:Y:S02]  /*0570*/  STL [R1+0x10fc], RZ ;  /* 0x0010fcff01007387 */ /* 0x000fe40000100800 */
[----:B------:R-:W-:Y:S01]  /*0580*/  LEA.HI.SX32 R5, R5, -R8, 0x19 ;  /* 0x8000000805057211 */ /* 0x000fe200078fcaff */
[----:B------:R-:W-:Y:S01]  /*0590*/  IMAD R6, R6, R4, R7 ;  /* 0x0000000406067224 */ /* 0x000fe200078e0207 */
[----:B------:R-:W-:Y:S02]  /*05a0*/  STL [R1+0x1100], RZ ;  /* 0x001100ff01007387 */ /* 0x000fe40000100800 */
[----:B------:R-:W-:-:S02]  /*05b0*/  VIMNMX R13, R5, 0x8, PT ;  /* 0x00000008050d7848 */ /* 0x000fc40003fe0100 */
[----:B------:R-:W-:Y:S01]  /*05c0*/  STL [R1+0x1104], RZ ;  /* 0x001104ff01007387 */ /* 0x000fe20000100800 */
[----:B------:R-:W-:Y:S02]  /*05d0*/  IABS R11, R6 ;  /* 0x00000006000b7213 */ /* 0x000fe40000000000 */
[----:B------:R-:W-:Y:S01]  /*05e0*/  IABS R9, R13 ;  /* 0x0000000d00097213 */ /* 0x000fe20000000000 */
[----:B------:R-:W-:Y:S03]  /*05f0*/  STL [R1+0x1108], RZ ;  /* 0x001108ff01007387 */ /* 0x000fe60000100800 */
        /* <DEDUP_REMOVED lines=11> */
[----:B------:R-:W-:Y:S04]  /*06b0*/  STL [R1+0x113c], RZ ;  /* 0x00113cff01007387 */ /* 0x000fe80000100800 */
[----:B------:R-:W-:Y:S01]  /*06c0*/  STL [R1+0x1170], RZ ;  /* 0x001170ff01007387 */ /* 0x000fe20000100800 */
[----:B------:R-:W0:Y:S03]  /*06d0*/  F2I.FTZ.U32.TRUNC.NTZ R5, R5 ;  /* 0x0000000500057305 */ /* 0x000e26000021f000 */
[----:B------:R-:W-:Y:S04]  /*06e0*/  STL [R1+0x1174], RZ ;  /* 0x001174ff01007387 */ /* 0x000fe80000100800 */
[----:B------:R-:W-:Y:S04]  /*06f0*/  STL [R1+0x1178], RZ ;  /* 0x001178ff01007387 */ /* 0x000fe80000100800 */
[----:B------:R-:W-:Y:S04]  /*0700*/  STL [R1+0x117c], RZ ;  /* 0x00117cff01007387 */ /* 0x000fe80000100800 */
[----:B------:R-:W-:Y:S01]  /*0710*/  STL [R1+0x1180], RZ ;  /* 0x001180ff01007387 */ /* 0x000fe20000100800 */
[----:B0-----:R-:W-:-:S03]  /*0720*/  IMAD.MOV R10, RZ, RZ, -R5 ;  /* 0x000000ffff0a7224 */ /* 0x001fc600078e0a05 */
[----:B------:R-:W-:Y:S01]  /*0730*/  STL [R1+0x1184], RZ ;  /* 0x001184ff01007387 */ /* 0x000fe20000100800 */
[----:B------:R-:W-:Y:S01]  /*0740*/  IMAD.MOV.U32 R4, RZ, RZ, R10 ;  /* 0x000000ffff047224 */ /* 0x000fe200078e000a */
[----:B------:R-:W-:Y:S02]  /*0750*/  IABS R10, R13 ;  /* 0x0000000d000a7213 */ /* 0x000fe40000000000 */
[----:B------:R-:W-:Y:S01]  /*0760*/  STL [R1+0x1188], RZ ;  /* 0x001188ff01007387 */ /* 0x000fe20000100800 */
[----:B------:R-:W-:Y:S02]  /*0770*/  IMAD R7, R4, R9, RZ ;  /* 0x0000000904077224 */ /* 0x000fe400078e02ff */
[----:B------:R-:W-:Y:S01]  /*0780*/  IMAD.MOV.U32 R4, RZ, RZ, RZ ;  /* 0x000000ffff047224 */ /* 0x000fe200078e00ff */
[----:B------:R-:W-:Y:S03]  /*0790*/  STL [R1+0x118c], RZ ;  /* 0x00118cff01007387 */ /* 0x000fe60000100800 */
[----:B------:R-:W-:Y:S01]  /*07a0*/  IMAD.HI.U32 R4, R5, R7, R4 ;  /* 0x0000000705047227 */ /* 0x000fe200078e0004 */
[----:B------:R-:W-:Y:S03]  /*07b0*/  STL [R1+0x1190], RZ ;  /* 0x001190ff01007387 */ /* 0x000fe60000100800 */
[----:B------:R-:W-:Y:S01]  /*07c0*/  IMAD.MOV R5, RZ, RZ, -R10 ;  /* 0x000000ffff057224 */ /* 0x000fe200078e0a0a */
[----:B------:R-:W-:Y:S01]  /*07d0*/  STL [R1+0x1194], RZ ;  /* 0x001194ff01007387 */ /* 0x000fe20000100800 */
[----:B------:R-:W-:-:S03]  /*07e0*/  IMAD.HI.U32 R0, R4, R11, RZ ;  /* 0x0000000b04007227 */ /* 0x000fc600078e00ff */
[----:B------:R-:W-:Y:S01]  /*07f0*/  STL [R1+0x1198], RZ ;  /* 0x001198ff01007387 */ /* 0x000fe20000100800 */
[----:B------:R-:W-:Y:S02]  /*0800*/  IMAD R4, R0, R5, R11 ;  /* 0x0000000500047224 */ /* 0x000fe400078e020b */
[----:B------:R-:W0:Y:S01]  /*0810*/  LDC R5, c[0x0][0x230] ;  /* 0x00008c00ff057b82 */ /* 0x000e220000000800 */
        /* <DEDUP_REMOVED lines=11> */
[-C--:B------:R-:W-:Y:S01]  /*08d0*/  LOP3.LUT R4, R6, R13.reuse, RZ, 0x3c, !PT ;  /* 0x0000000d06047212 */ /* 0x080fe200078e3cff */
[----:B------:R-:W-:Y:S01]  /*08e0*/  STL [R1+0x1384], RZ ;  /* 0x001384ff01007387 */ /* 0x000fe20000100800 */
[----:B0-----:R-:W-:Y:S02]  /*08f0*/  VIADD R5, R5, 0x7f ;  /* 0x0000007f05057836 */ /* 0x001fe40000000000 */
[----:B------:R-:W-:Y:S01]  /*0900*/  ISETP.GE.AND P2, PT, R4, RZ, PT ;  /* 0x000000ff0400720c */ /* 0x000fe20003f46270 */
[----:B------:R-:W-:Y:S04]  /*0910*/  STL [R1+0x1388], RZ ;  /* 0x001388ff01007387 */ /* 0x000fe80000100800 */
[----:B------:R-:W-:Y:S02]  /*0920*/  STL [R1+0x138c], RZ ;  /* 0x00138cff01007387 */ /* 0x000fe40000100800 */
[----:B------:R-:W-:Y:S01]  /*0930*/  @P0 VIADD R0, R0, 0x1 ;  /* 0x0000000100000836 */ /* 0x000fe20000000000 */
[----:B------:R-:W-:Y:S01]  /*0940*/  ISETP.GE.AND P0, PT, R5, 0x80, PT ;  /* 0x000000800500780c */ /* 0x000fe20003f06270 */
[----:B------:R-:W-:Y:S04]  /*0950*/  STL [R1+0x13a0], RZ ;  /* 0x0013a0ff01007387 */ /* 0x000fe80000100800 */
[----:B------:R-:W-:Y:S01]  /*0960*/  STL [R1+0x13a4], RZ ;  /* 0x0013a4ff01007387 */ /* 0x000fe20000100800 */
[----:B------:R-:W-:Y:S01]  /*0970*/  @!P2 IMAD.MOV R0, RZ, RZ, -R0 ;  /* 0x000000ffff00a224 */ /* 0x000fe200078e0a00 */
[----:B------:R-:W-:-:S02]  /*0980*/  @!P1 LOP3.LUT R0, RZ, R13, RZ, 0x33, !PT ;  /* 0x0000000dff009212 */ /* 0x000fc400078e33ff */
[----:B------:R-:W-:Y:S03]  /*0990*/  STL [R1+0x13a8], RZ ;  /* 0x0013a8ff01007387 */ /* 0x000fe60000100800 */
[----:B------:R-:W-:Y:S01]  /*09a0*/  IMAD.SHL.U32 R52, R0, 0x100, RZ ;  /* 0x0000010000347824 */ /* 0x000fe200078e00ff */
[----:B------:R-:W-:Y:S01]  /*09b0*/  STL [R1+0x13ac], RZ ;  /* 0x0013acff01007387 */ /* 0x000fe20000100800 */
[----:B------:R-:W-:Y:S02]  /*09c0*/  IMAD.MOV R4, RZ, RZ, -R0 ;  /* 0x000000ffff047224 */ /* 0x000fe400078e0a00 */
[C---:B------:R-:W-:Y:S01]  /*09d0*/  VIADD R5, R52.reuse, 0x1 ;  /* 0x0000000134057836 */ /* 0x040fe20000000000 */
[----:B------:R-:W-:Y:S01]  /*09e0*/  STL [R1+0x13c0], RZ ;  /* 0x0013c0ff01007387 */ /* 0x000fe20000100800 */
[C---:B------:R-:W-:Y:S02]  /*09f0*/  VIADD R0, R52.reuse, 0x2 ;  /* 0x0000000234007836 */ /* 0x040fe40000000000 */
[----:B------:R-:W-:Y:S01]  /*0a00*/  VIADD R7, R52, 0x3 ;  /* 0x0000000334077836 */ /* 0x000fe20000000000 */
[----:B------:R-:W-:Y:S01]  /*0a10*/  STL [R1+0x13c4], RZ ;  /* 0x0013c4ff01007387 */ /* 0x000fe20000100800 */
[----:B------:R-:W-:-:S02]  /*0a20*/  IMAD R4, R13, R4, R6 ;  /* 0x000000040d047224 */ /* 0x000fc400078e0206 */
[----:B------:R-:W-:Y:S01]  /*0a30*/  VIADD R27, R52, 0x33 ;  /* 0x00000033341b7836 */ /* 0x000fe20000000000 */
[----:B------:R-:W-:Y:S01]  /*0a40*/  STL [R1+0x13c8], RZ ;  /* 0x0013c8ff01007387 */ /* 0x000fe20000100800 */
[----:B------:R-:W-:Y:S02]  /*0a50*/  IMAD.IADD R4, R8, 0x1, R4 ;  /* 0x0000000108047824 */ /* 0x000fe400078e0204 */
[C---:B------:R-:W-:Y:S01]  /*0a60*/  VIADD R61, R52.reuse, 0x34 ;  /* 0x00000034343d7836 */ /* 0x040fe20000000000 */
[----:B------:R-:W-:Y:S01]  /*0a70*/  STL [R1+0x13cc], RZ ;  /* 0x0013ccff01007387 */ /* 0x000fe20000100800 */
[C---:B------:R-:W-:Y:S02]  /*0a80*/  VIADD R48, R52.reuse, 0x37 ;  /* 0x0000003734307836 */ /* 0x040fe40000000000 */
[C---:B------:R-:W-:Y:S01]  /*0a90*/  VIADD R8, R52.reuse, 0x3b ;  /* 0x0000003b34087836 */ /* 0x040fe20000000000 */
[----:B------:R-:W-:Y:S01]  /*0aa0*/  STL [R1+0x13d0], RZ ;  /* 0x0013d0ff01007387 */ /* 0x000fe20000100800 */
[----:B------:R-:W-:-:S02]  /*0ab0*/  VIADD R51, R52, 0x3c ;  /* 0x0000003c34337836 */ /* 0x000fc40000000000 */
[C---:B------:R-:W-:Y:S01]  /*0ac0*/  VIADD R49, R52.reuse, 0x3d ;  /* 0x0000003d34317836 */ /* 0x040fe20000000000 */
[----:B------:R-:W-:Y:S01]  /*0ad0*/  STL [R1+0x13d4], RZ ;  /* 0x0013d4ff01007387 */ /* 0x000fe20000100800 */
[C---:B------:R-:W-:Y:S02]  /*0ae0*/  VIADD R50, R52.reuse, 0x42 ;  /* 0x0000004234327836 */ /* 0x040fe40000000000 */
        /* <DEDUP_REMOVED lines=64> */
[----:B------:R-:W-:Y:S04]  /*0ef0*/  STL [R1+0x1a0c], RZ ;  /* 0x001a0cff01007387 */ /* 0x000fe80000100800 */
        /* <DEDUP_REMOVED lines=916> */
[----:B------:R-:W-:Y:S04]  /*4840*/  STL [R1+0xbec], R52 ;  /* 0x000bec3401007387 */ /* 0x000fe80000100800 */
[----:B------:R0:W-:Y:S04]  /*4850*/  STL [R1+0x51c], R5 ;  /* 0x00051c0501007387 */ /* 0x0001e80000100800 */
[----:B------:R1:W-:Y:S04]  /*4860*/  STL [R1+0x518], R0 ;  /* 0x0005180001007387 */ /* 0x0003e80000100800 */
[----:B------:R2:W-:Y:S01]  /*4870*/  STL [R1+0x514], R7 ;  /* 0x0005140701007387 */ /* 0x0005e20000100800 */
[C---:B0-----:R-:W-:Y:S01]  /*4880*/  VIADD R5, R52.reuse, 0x4 ;  /* 0x0000000434057836 */ /* 0x041fe20000000000 */
[----:B------:R-:W0:Y:S01]  /*4890*/  S2R R14, SR_TID.X ;  /* 0x00000000000e7919 */ /* 0x000e220000002100 */
[----:B-1----:R-:W-:-:S03]  /*48a0*/  VIADD R0, R52, 0x5 ;  /* 0x0000000534007836 */ /* 0x002fc60000000000 */
[----:B------:R1:W-:Y:S01]  /*48b0*/  STL [R1+0x510], R5 ;  /* 0x0005100501007387 */ /* 0x0003e20000100800 */
[----:B--2---:R-:W-:-:S03]  /*48c0*/  VIADD R7, R52, 0x6 ;  /* 0x0000000634077836 */ /* 0x004fc60000000000 */
[----:B------:R2:W-:Y:S04]  /*48d0*/  STL [R1+0x50c], R0 ;  /* 0x00050c0001007387 */ /* 0x0005e80000100800 */
[----:B------:R3:W-:Y:S01]  /*48e0*/  STL [R1+0x504], R7 ;  /* 0x0005040701007387 */ /* 0x0007e20000100800 */
[C---:B-1----:R-:W-:Y:S02]  /*48f0*/  VIADD R5, R52.reuse, 0x7 ;  /* 0x0000000734057836 */ /* 0x042fe40000000000 */
[----:B--2---:R-:W-:-:S03]  /*4900*/  VIADD R0, R52, 0x8 ;  /* 0x0000000834007836 */ /* 0x004fc60000000000 */
[----:B------:R1:W-:Y:S01]  /*4910*/  STL [R1+0x500], R5 ;  /* 0x0005000501007387 */ /* 0x0003e20000100800 */
[----:B---3--:R-:W-:-:S03]  /*4920*/  VIADD R7, R52, 0x9 ;  /* 0x0000000934077836 */ /* 0x008fc60000000000 */
[----:B------:R2:W-:Y:S04]  /*4930*/  STL [R1+0x4fc], R0 ;  /* 0x0004fc0001007387 */ /* 0x0005e80000100800 */
[----:B------:R3:W-:Y:S01]  /*4940*/  STL [R1+0x4f8], R7 ;  /* 0x0004f80701007387 */ /* 0x0007e20000100800 */
[----:B-1----:R-:W-:Y:S01]  /*4950*/  VIADD R5, R52, 0xa ;  /* 0x0000000a34057836 */ /* 0x002fe20000000000 */
[----:B0-----:R-:W-:Y:S01]  /*4960*/  LOP3.LUT R6, R14, 0x1f, RZ, 0xc0, !PT ;  /* 0x0000001f0e067812 */ /* 0x001fe200078ec0ff */
[----:B--2---:R-:W-:-:S03]  /*4970*/  VIADD R0, R52, 0xb ;  /* 0x0000000b34007836 */ /* 0x004fc60000000000 */
[----:B------:R0:W-:Y:S01]  /*4980*/  STL [R1+0x4f4], R5 ;  /* 0x0004f40501007387 */ /* 0x0001e20000100800 */
[----:B---3--:R-:W-:-:S03]  /*4990*/  VIADD R7, R52, 0xc ;  /* 0x0000000c34077836 */ /* 0x008fc60000000000 */
[----:B------:R1:W-:Y:S04]  /*49a0*/  STL [R1+0x4f0], R0 ;  /* 0x0004f00001007387 */ /* 0x0003e80000100800 */
[----:B------:R2:W-:Y:S01]  /*49b0*/  STL [R1+0x4ec], R7 ;  /* 0x0004ec0701007387 */ /* 0x0005e20000100800 */
[C---:B0-----:R-:W-:Y:S02]  /*49c0*/  VIADD R5, R52.reuse, 0xd ;  /* 0x0000000d34057836 */ /* 0x041fe40000000000 */
[----:B-1----:R-:W-:-:S03]  /*49d0*/  VIADD R0, R52, 0xe ;  /* 0x0000000e34007836 */ /* 0x002fc60000000000 */
[----:B------:R0:W-:Y:S01]  /*49e0*/  STL [R1+0x4e8], R5 ;  /* 0x0004e80501007387 */ /* 0x0001e20000100800 */
[----:B--2---:R-:W-:-:S03]  /*49f0*/  VIADD R7, R52, 0xf ;  /* 0x0000000f34077836 */ /* 0x004fc60000000000 */
        /* <DEDUP_REMOVED lines=72> */
[----:B------:R1:W-:Y:S01]  /*4e80*/  STL [R1+0x454], R0 ;  /* 0x0004540001007387 */ /* 0x0003e20000100800 */
[C---:B0-----:R-:W-:Y:S02]  /*4e90*/  VIADD R5, R52.reuse, 0x35 ;  /* 0x0000003534057836 */ /* 0x041fe40000000000 */
[----:B-1----:R-:W-:-:S03]  /*4ea0*/  VIADD R0, R52, 0x36 ;  /* 0x0000003634007836 */ /* 0x002fc60000000000 */
[----:B------:R0:W-:Y:S04]  /*4eb0*/  STL [R1+0x448], R5 ;  /* 0x0004480501007387 */ /* 0x0001e80000100800 */
[----:B------:R1:W-:Y:S01]  /*4ec0*/  STL [R1+0x444], R0 ;  /* 0x0004440001007387 */ /* 0x0003e20000100800 */
[C---:B0-----:R-:W-:Y:S02]  /*4ed0*/  VIADD R5, R52.reuse, 0x39 ;  /* 0x0000003934057836 */ /* 0x041fe40000000000 */
[----:B-1----:R-:W-:-:S05]  /*4ee0*/  VIADD R0, R52, 0x38 ;  /* 0x0000003834007836 */ /* 0x002fca0000000000 */
[----:B------:R0:W-:Y:S04]  /*4ef0*/  STL [R1+0x43c], R0 ;  /* 0x00043c0001007387 */ /* 0x0001e80000100800 */
[----:B------:R1:W-:Y:S01]  /*4f00*/  STL [R1+0x438], R5 ;  /* 0x0004380501007387 */ /* 0x0003e20000100800 */
[C---:B0-----:R-:W-:Y:S02]  /*4f10*/  VIADD R0, R52.reuse, 0x3a ;  /* 0x0000003a34007836 */ /* 0x041fe40000000000 */
[----:B-1----:R-:W-:-:S03]  /*4f20*/  VIADD R5, R52, 0x40 ;  /* 0x0000004034057836 */ /* 0x002fc60000000000 */
[----:B------:R0:W-:Y:S02]  /*4f30*/  STL [R1+0x434], R0 ;  /* 0x0004340001007387 */ /* 0x0001e40000100800 */
[----:B0-----:R-:W-:-:S05]  /*4f40*/  VIADD R0, R52, 0x3e ;  /* 0x0000003e34007836 */ /* 0x001fca0000000000 */
[----:B------:R0:W-:Y:S02]  /*4f50*/  STL [R1+0x424], R0 ;  /* 0x0004240001007387 */ /* 0x0001e40000100800 */
[----:B0-----:R-:W-:-:S05]  /*4f60*/  VIADD R0, R52, 0x3f ;  /* 0x0000003f34007836 */ /* 0x001fca0000000000 */
[----:B------:R0:W-:Y:S04]  /*4f70*/  STL [R1+0x420], R0 ;  /* 0x0004200001007387 */ /* 0x0001e80000100800 */
[----:B------:R1:W-:Y:S01]  /*4f80*/  STL [R1+0x41c], R5 ;  /* 0x00041c0501007387 */ /* 0x0003e20000100800 */
[C---:B0-----:R-:W-:Y:S02]  /*4f90*/  VIADD R0, R52.reuse, 0x41 ;  /* 0x0000004134007836 */ /* 0x041fe40000000000 */
[----:B-1----:R-:W-:-:S03]  /*4fa0*/  VIADD R5, R52, 0x44 ;  /* 0x0000004434057836 */ /* 0x002fc60000000000 */
[----:B------:R0:W-:Y:S04]  /*4fb0*/  STL [R1+0x418], R0 ;  /* 0x0004180001007387 */ /* 0x0001e80000100800 */
[----:B------:R1:W-:Y:S04]  /*4fc0*/  STL [R1+0x410], R7 ;  /* 0x0004100701007387 */ /* 0x0003e80000100800 */
[----:B------:R2:W-:Y:S01]  /*4fd0*/  STL [R1+0x40c], R5 ;  /* 0x00040c0501007387 */ /* 0x0005e20000100800 */
[C---:B0-----:R-:W-:Y:S02]  /*4fe0*/  VIADD R0, R52.reuse, 0x45 ;  /* 0x0000004534007836 */ /* 0x041fe40000000000 */
[----:B-1----:R-:W-:-:S03]  /*4ff0*/  VIADD R7, R52, 0x48 ;  /* 0x0000004834077836 */ /* 0x002fc60000000000 */
[----:B------:R0:W-:Y:S01]  /*5000*/  STL [R1+0x408], R0 ;  /* 0x0004080001007387 */ /* 0x0001e20000100800 */
[----:B--2---:R-:W-:-:S05]  /*5010*/  VIADD R5, R52, 0x46 ;  /* 0x0000004634057836 */ /* 0x004fca0000000000 */
[----:B------:R1:W-:Y:S01]  /*5020*/  STL [R1+0x404], R5 ;  /* 0x0004040501007387 */ /* 0x0003e20000100800 */
[----:B0-----:R-:W-:-:S05]  /*5030*/  VIADD R0, R52, 0x47 ;  /* 0x0000004734007836 */ /* 0x001fca0000000000 */
[----:B------:R0:W-:Y:S01]  /*5040*/  STL [R1+0x400], R0 ;  /* 0x0004000001007387 */ /* 0x0001e20000100800 */
[----:B-1----:R-:W-:-:S03]  /*5050*/  VIADD R5, R52, 0x49 ;  /* 0x0000004934057836 */ /* 0x002fc60000000000 */
        /* <DEDUP_REMOVED lines=208> */
[----:B0-----:R-:W-:Y:S02]  /*5d60*/  IMAD.SHL.U32 R0, R4, 0x80, RZ ;  /* 0x0000008004007824 */ /* 0x001fe400078e00ff */
[C---:B------:R-:W-:Y:S02]  /*5d70*/  VIADD R4, R52.reuse, 0xb2 ;  /* 0x000000b234047836 */ /* 0x040fe40000000000 */
[----:B-1----:R-:W-:-:S03]  /*5d80*/  VIADD R7, R52, 0xb3 ;  /* 0x000000b334077836 */ /* 0x002fc60000000000 */
[----:B------:R0:W-:Y:S01]  /*5d90*/  STL [R1+0xec], R4 ;  /* 0x0000ec0401007387 */ /* 0x0001e20000100800 */
[----:B--2---:R-:W-:-:S03]  /*5da0*/  VIADD R5, R52, 0xb4 ;  /* 0x000000b434057836 */ /* 0x004fc60000000000 */
[----:B------:R1:W-:Y:S04]  /*5db0*/  STL [R1+0xe8], R7 ;  /* 0x0000e80701007387 */ /* 0x0003e80000100800 */
[----:B------:R2:W-:Y:S01]  /*5dc0*/  STL [R1+0xe4], R5 ;  /* 0x0000e40501007387 */ /* 0x0005e20000100800 */
[----:B0-----:R-:W-:Y:S01]  /*5dd0*/  LOP3.LUT R4, R0, 0x1f, R14, 0xf8, !PT ;  /* 0x0000001f00047812 */ /* 0x001fe200078ef80e */
[----:B------:R-:W-:Y:S01]  /*5de0*/  VIADD R14, R52, 0xf6 ;  /* 0x000000f6340e7836 */ /* 0x000fe20000000000 */
[----:B-1----:R-:W-:-:S03]  /*5df0*/  LOP3.LUT R7, R0, 0x20, R6, 0xfe, !PT ;  /* 0x0000002000077812 */ /* 0x002fc600078efe06 */
[----:B------:R0:W-:Y:S01]  /*5e00*/  STL [R1+0x1c78], R4 ;  /* 0x001c780401007387 */ /* 0x0001e20000100800 */
[----:B--2---:R-:W-:-:S03]  /*5e10*/  LOP3.LUT R5, R0, 0x40, R6, 0xfe, !PT ;  /* 0x0000004000057812 */ /* 0x004fc600078efe06 */
[----:B------:R1:W-:Y:S04]  /*5e20*/  STL [R1+0x1c74], R7 ;  /* 0x001c740701007387 */ /* 0x0003e80000100800 */
[----:B------:R2:W-:Y:S01]  /*5e30*/  STL [R1+0x1c70], R5 ;  /* 0x001c700501007387 */ /* 0x0005e20000100800 */
[----:B0-----:R-:W-:Y:S01]  /*5e40*/  LOP3.LUT R4, R0, 0x60, R6, 0xfe, !PT ;  /* 0x0000006000047812 */ /* 0x001fe200078efe06 */
[C---:B------:R-:W-:Y:S02]  /*5e50*/  VIADD R0, R52.reuse, 0xb5 ;  /* 0x000000b534007836 */ /* 0x040fe40000000000 */
[C---:B------:R-:W-:Y:S02]  /*5e60*/  VIADD R6, R52.reuse, 0xfd ;  /* 0x000000fd34067836 */ /* 0x040fe40000000000 */
[----:B------:R0:W-:Y:S01]  /*5e70*/  STL [R1+0x1c6c], R4 ;  /* 0x001c6c0401007387 */ /* 0x0001e20000100800 */
[----:B-1----:R-:W-:-:S02]  /*5e80*/  VIADD R7, R52, 0xfc ;  /* 0x000000fc34077836 */ /* 0x002fc40000000000 */
[C---:B--2---:R-:W-:Y:S01]  /*5e90*/  VIADD R5, R52.reuse, 0xb6 ;  /* 0x000000b634057836 */ /* 0x044fe20000000000 */
        /* <DEDUP_REMOVED lines=55> */
[----:B0-----:R-:W-:Y:S01]  /*6210*/  VIADD R4, R52, 0xff ;  /* 0x000000ff34047836 */ /* 0x001fe20000000000 */
[----:B------:R-:W-:Y:S06]  /*6220*/  @!P0 BRA `(.L_x_0) ;  /* 0x00000fac004c8947 */ /* 0x000fec0003800000 */
[----:B------:R0:W-:Y:S01]  /*6230*/  STL [R1+0x58d8], R43 ;  /* 0x0058d82b01007387 */ /* 0x0001e20000100800 */
[----:B-1----:R-:W-:Y:S01]  /*6240*/  IABS R0, R3 ;  /* 0x0000000300007213 */ /* 0x002fe20000000000 */
[----:B------:R-:W-:Y:S01]  /*6250*/  ULDC.64 UR6, c[0x0][0x218] ;  /* 0x0000860000067ab9 */ /* 0x000fe20000000a00 */
[----:B------:R-:W-:Y:S01]  /*6260*/  ISETP.GE.AND P6, PT, R5, RZ, PT ;  /* 0x000000ff0500720c */ /* 0x000fe20003fc6270 */
[----:B------:R-:W-:Y:S01]  /*6270*/  ULDC UR15, c[0x0][0x234] ;  /* 0x00008d00000f7ab9 */ /* 0x000fe20000000800 */
[----:B------:R-:W-:Y:S01]  /*6280*/  ISETP.GE.AND P1, PT, R4, RZ, PT ;  /* 0x000000ff0400720c */ /* 0x000fe20003f26270 */
[----:B------:R-:W-:Y:S01]  /*6290*/  ULDC.64 UR32, c[0x0][0x210] ;  /* 0x0000840000207ab9 */ /* 0x000fe20000000a00 */
[----:B------:R-:W-:Y:S01]  /*62a0*/  ULDC UR61, c[0x0][0x240] ;  /* 0x00009000003d7ab9 */ /* 0x000fe20000000800 */
[----:B------:R-:W-:Y:S01]  /*62b0*/  ULDC UR9, c[0x0][0x238] ;  /* 0x00008e0000097ab9 */ /* 0x000fe20000000800 */
[----:B------:R-:W-:Y:S01]  /*62c0*/  ULDC UR16, c[0x0][0x238] ;  /* 0x00008e0000107ab9 */ /* 0x000fe20000000800 */
[----:B0-----:R-:W2:Y:S01]  /*62d0*/  LDL R43, [R1+0x1c78] ;  /* 0x001c7800012b7983 */ /* 0x001ea20000100800 */
[----:B------:R-:W-:Y:S01]  /*62e0*/  ULDC UR17, c[0x0][0x238] ;  /* 0x00008e0000117ab9 */ /* 0x000fe20000000800 */
[----:B------:R-:W-:Y:S01]  /*62f0*/  ULDC UR18, c[0x0][0x238] ;  /* 0x00008e0000127ab9 */ /* 0x000fe20000000800 */
[----:B------:R-:W-:Y:S01]  /*6300*/  ULDC UR19, c[0x0][0x238] ;  /* 0x00008e0000137ab9 */ /* 0x000fe20000000800 */
[----:B------:R0:W-:Y:S01]  /*6310*/  STL [R1+0x58d4], R44 ;  /* 0x0058d42c01007387 */ /* 0x0001e20000100800 */
[----:B------:R-:W-:Y:S01]  /*6320*/  ULDC UR20, c[0x0][0x238] ;  /* 0x00008e0000147ab9 */ /* 0x000fe20000000800 */
        /* <DEDUP_REMOVED lines=8> */
[----:B0-----:R-:W3:Y:S01]  /*63b0*/  LDL R44, [R1+0x1c74] ;  /* 0x001c7400012c7983 */ /* 0x001ee20000100800 */
        /* <DEDUP_REMOVED lines=13> */
[----:B0-----:R-:W4:Y:S01]  /*6490*/  LDL R45, [R1+0x1c70] ;  /* 0x001c7000012d7983 */ /* 0x001f220000100800 */
        /* <DEDUP_REMOVED lines=13> */
[----:B0-----:R-:W5:Y:S01]  /*6570*/  LDL R46, [R1+0x1c6c] ;  /* 0x001c6c00012e7983 */ /* 0x001f620000100800 */
[----:B------:R-:W-:Y:S01]  /*6580*/  ULDC UR57, c[0x0][0x238] ;  /* 0x00008e0000397ab9 */ /* 0x000fe20000000800 */
[----:B------:R-:W-:Y:S01]  /*6590*/  ULDC UR8, c[0x0][0x238] ;  /* 0x00008e0000087ab9 */ /* 0x000fe20000000800 */
[----:B------:R-:W-:Y:S01]  /*65a0*/  ULDC UR58, c[0x0][0x238] ;  /* 0x00008e00003a7ab9 */ /* 0x000fe20000000800 */
[----:B------:R0:W-:Y:S01]  /*65b0*/  STL [R1+0x58c8], R47 ;  /* 0x0058c82f01007387 */ /* 0x0001e20000100800 */
        /* <DEDUP_REMOVED lines=9> */
[----:B0-----:R-:W-:Y:S01]  /*6650*/  IMAD.MOV.U32 R47, RZ, RZ, R8 ;  /* 0x000000ffff2f7224 */ /* 0x001fe200078e0008 */
[----:B------:R-:W-:Y:S01]  /*6660*/  ULDC UR14, c[0x0][0x238] ;  /* 0x00008e00000e7ab9 */ /* 0x000fe20000000800 */
[----:B------:R0:W-:Y:S01]  /*6670*/  STL [R1+0x58bc], R57 ;  /* 0x0058bc3901007387 */ /* 0x0001e20000100800 */
[----:B------:R-:W0:Y:S01]  /*6680*/  I2F.RP R8, R0 ;  /* 0x0000000000087306 */ /* 0x000e220000209400 */
[----:B-1----:R-:W-:-:S02]  /*6690*/  IMAD.MOV.U32 R55, RZ, RZ, R26 ;  /* 0x000000ffff377224 */ /* 0x002fc400078e001a */
[----:B------:R1:W-:Y:S01]  /*66a0*/  STL [R1+0x58b8], R58 ;  /* 0x0058b83a01007387 */ /* 0x0003e20000100800 */
[----:B------:R-:W-:-:S03]  /*66b0*/  IMAD.MOV.U32 R56, RZ, RZ, R50 ;  /* 0x000000ffff387224 */ /* 0x000fc600078e0032 */
[----:B------:R1:W-:Y:S01]  /*66c0*/  STL [R1+0x58b4], R59 ;  /* 0x0058b43b01007387 */ /* 0x0003e20000100800 */
[----:B0-----:R-:W-:-:S03]  /*66d0*/  IMAD.MOV.U32 R57, RZ, RZ, R49 ;  /* 0x000000ffff397224 */ /* 0x001fc600078e0031 */
[----:B------:R0:W-:Y:S01]  /*66e0*/  STL [R1+0x58b0], R60 ;  /* 0x0058b03c01007387 */ /* 0x0001e20000100800 */
[----:B-1----:R-:W-:Y:S01]  /*66f0*/  IMAD.MOV.U32 R58, RZ, RZ, R51 ;  /* 0x000000ffff3a7224 */ /* 0x002fe200078e0033 */
[----:B------:R-:W-:Y:S01]  /*6700*/  MUFU.RCP R8, R8 ;  /* 0x0000000800087308 */ /* 0x000fe20000001000 */
[----:B------:R-:W-:Y:S01]  /*6710*/  IMAD.MOV.U32 R59, RZ, RZ, R48 ;  /* 0x000000ffff3b7224 */ /* 0x000fe200078e0030 */
[----:B------:R-:W-:Y:S01]  /*6720*/  IABS R48, R2 ;  /* 0x0000000200307213 */ /* 0x000fe20000000000 */
[----:B0-----:R-:W-:-:S05]  /*6730*/  IMAD.MOV.U32 R60, RZ, RZ, R27 ;  /* 0x000000ffff3c7224 */ /* 0x001fca00078e001b */
[----:B------:R-:W0:Y:S08]  /*6740*/  I2F.RP R26, R48 ;  /* 0x00000030001a7306 */ /* 0x000e300000209400 */
[----:B0-----:R-:W0:Y:S02]  /*6750*/  MUFU.RCP R26, R26 ;  /* 0x0000001a001a7308 */ /* 0x001e240000001000 */
[----:B0-----:R-:W-:-:S06]  /*6760*/  VIADD R26, R26, 0xffffffe ;  /* 0x0ffffffe1a1a7836 */ /* 0x001fcc0000000000 */
[----:B------:R-:W0:Y:S02]  /*6770*/  F2I.FTZ.U32.TRUNC.NTZ R27, R26 ;  /* 0x0000001a001b7305 */ /* 0x000e24000021f000 */
[----:B0-----:R-:W-:-:S04]  /*6780*/  IMAD.MOV R26, RZ, RZ, -R27 ;  /* 0x000000ffff1a7224 */ /* 0x001fc800078e0a1b */
[----:B------:R-:W-:Y:S02]  /*6790*/  IMAD R54, R26, R48, RZ ;  /* 0x000000301a367224 */ /* 0x000fe400078e02ff */
[----:B------:R-:W-:-:S04]  /*67a0*/  IMAD.MOV.U32 R26, RZ, RZ, RZ ;  /* 0x000000ffff1a7224 */ /* 0x000fc800078e00ff */
[----:B------:R-:W-:-:S04]  /*67b0*/  IMAD.HI.U32 R54, R27, R54, R26 ;  /* 0x000000361b367227 */ /* 0x000fc800078e001a */
[----:B------:R-:W-:-:S04]  /*67c0*/  VIADD R26, R8, 0xffffffe ;  /* 0x0ffffffe081a7836 */ /* 0x000fc80000000000 */
[----:B------:R-:W0:Y:S01]  /*67d0*/  F2I.FTZ.U32.TRUNC.NTZ R27, R26 ;  /* 0x0000001a001b7305 */ /* 0x000e22000021f000 */
[----:B--2---:R-:W-:-:S05]  /*67e0*/  IABS R53, R43 ;  /* 0x0000002b00357213 */ /* 0x004fca0000000000 */
[----:B------:R-:W-:-:S04]  /*67f0*/  IMAD.HI.U32 R49, R54, R53, RZ ;  /* 0x0000003536317227 */ /* 0x000fc800078e00ff */
[----:B------:R-:W-:-:S04]  /*6800*/  IMAD.MOV R49, RZ, RZ, -R49 ;  /* 0x000000ffff317224 */ /* 0x000fc800078e0a31 */
[----:B------:R-:W-:Y:S01]  /*6810*/  IMAD R49, R48, R49, R53 ;  /* 0x0000003130317224 */ /* 0x000fe200078e0235 */
[----:B---3--:R-:W-:Y:S01]  /*6820*/  IABS R52, R44 ;  /* 0x0000002c00347213 */ /* 0x008fe20000000000 */
[----:B0-----:R-:W-:-:S03]  /*6830*/  IMAD.MOV R53, RZ, RZ, -R27 ;  /* 0x000000ffff357224 */ /* 0x001fc600078e0a1b */
[----:B------:R-:W-:Y:S01]  /*6840*/  ISETP.GT.U32.AND P0, PT, R48, R49, PT ;  /* 0x000000313000720c */ /* 0x000fe20003f04070 */
[----:B------:R-:W-:-:S04]  /*6850*/  IMAD.HI.U32 R26, R54, R52, RZ ;  /* 0x00000034361a7227 */ /* 0x000fc800078e00ff */
[----:B------:R-:W-:-:S04]  /*6860*/  IMAD.MOV R26, RZ, RZ, -R26 ;  /* 0x000000ffff1a7224 */ /* 0x000fc800078e0a1a */
[C---:B------:R-:W-:Y:S01]  /*6870*/  IMAD R52, R48.reuse, R26, R52 ;  /* 0x0000001a30347224 */ /* 0x040fe200078e0234 */
[----:B----4-:R-:W-:Y:S01]  /*6880*/  IABS R51, R45 ;  /* 0x0000002d00337213 */ /* 0x010fe20000000000 */
[----:B------:R-:W-:Y:S02]  /*6890*/  IMAD.MOV.U32 R26, RZ, RZ, RZ ;  /* 0x000000ffff1a7224 */ /* 0x000fe400078e00ff */
[----:B------:R-:W-:Y:S01]  /*68a0*/  @!P0 IMAD.IADD R49, R49, 0x1, -R48 ;  /* 0x0000000131318824 */ /* 0x000fe200078e0a30 */
[----:B------:R-:W-:Y:S01]  /*68b0*/  ISETP.GT.U32.AND P2, PT, R48, R52, PT ;  /* 0x000000343000720c */ /* 0x000fe20003f44070 */
[----:B------:R-:W-:-:S03]  /*68c0*/  IMAD.HI.U32 R8, R54, R51, RZ ;  /* 0x0000003336087227 */ /* 0x000fc600078e00ff */
[----:B------:R-:W-:Y:S01]  /*68d0*/  ISETP.GT.U32.AND P3, PT, R48, R49, PT ;  /* 0x000000313000720c */ /* 0x000fe20003f64070 */
[----:B------:R-:W-:-:S04]  /*68e0*/  IMAD.MOV R8, RZ, RZ, -R8 ;  /* 0x000000ffff087224 */ /* 0x000fc800078e0a08 */
[----:B------:R-:W-:Y:S01]  /*68f0*/  IMAD R51, R48, R8, R51 ;  /* 0x0000000830337224 */ /* 0x000fe200078e0233 */
[----:B-----5:R-:W-:Y:S01]  /*6900*/  IABS R50, R46 ;  /* 0x0000002e00327213 */ /* 0x020fe20000000000 */
[----:B------:R-:W-:Y:S01]  /*6910*/  IMAD.MOV.U32 R8, RZ, RZ, R53 ;  /* 0x000000ffff087224 */ /* 0x000fe200078e0035 */
[----:B------:R-:W-:Y:S01]  /*6920*/  IABS R53, R5 ;  /* 0x0000000500357213 */ /* 0x000fe20000000000 */
[----:B------:R-:W-:Y:S01]  /*6930*/  @!P2 IMAD.IADD R52, R52, 0x1, -R48 ;  /* 0x000000013434a824 */ /* 0x000fe200078e0a30 */
[----:B------:R-:W2:Y:S01]  /*6940*/  LDL.LU R5, [R1+0x458] ;  /* 0x0004580001057983 */ /* 0x000ea20000300800 */
[----:B------:R-:W-:Y:S01]  /*6950*/  IMAD.HI.U32 R54, R54, R50, RZ ;  /* 0x0000003236367227 */ /* 0x000fe200078e00ff */
[C---:B------:R-:W-:Y:S02]  /*6960*/  ISETP.GT.U32.AND P4, PT, R48.reuse, R51, PT ;  /* 0x000000333000720c */ /* 0x040fe40003f84070 */
[----:B------:R-:W-:Y:S01]  /*6970*/  ISETP.GT.U32.AND P2, PT, R48, R52, PT ;  /* 0x000000343000720c */ /* 0x000fe20003f44070 */
[----:B------:R-:W-:-:S02]  /*6980*/  IMAD.MOV R54, RZ, RZ, -R54 ;  /* 0x000000ffff367224 */ /* 0x000fc400078e0a36 */
[----:B------:R-:W-:Y:S02]  /*6990*/  IMAD R8, R8, R0, RZ ;  /* 0x0000000008087224 */ /* 0x000fe400078e02ff */
[C---:B------:R-:W-:Y:S01]  /*69a0*/  IMAD R50, R48.reuse, R54, R50 ;  /* 0x0000003630327224 */ /* 0x040fe200078e0232 */
[----:B------:R-:W-:Y:S01]  /*69b0*/  IABS R54, R4 ;  /* 0x0000000400367213 */ /* 0x000fe20000000000 */
[----:B------:R-:W-:Y:S01]  /*69c0*/  IMAD.HI.U32 R8, R27, R8, R26 ;  /* 0x000000081b087227 */ /* 0x000fe200078e001a */
[----:B------:R-:W-:Y:S02]  /*69d0*/  IABS R4, R6 ;  /* 0x0000000600047213 */ /* 0x000fe40000000000 */
[----:B------:R-:W-:Y:S01]  /*69e0*/  ISETP.GT.U32.AND P5, PT, R48, R50, PT ;  /* 0x000000323000720c */ /* 0x000fe20003fa4070 */
[----:B------:R-:W-:Y:S02]  /*69f0*/  @!P4 IMAD.IADD R51, R51, 0x1, -R48 ;  /* 0x000000013333c824 */ /* 0x000fe400078e0a30 */
[----:B------:R-:W-:-:S04]  /*6a00*/  IMAD.HI.U32 R27, R8, R54, RZ ;  /* 0x00000036081b7227 */ /* 0x000fc800078e00ff */
[----:B------:R-:W-:Y:S02]  /*6a10*/  IMAD.MOV R27, RZ, RZ, -R27 ;  /* 0x000000ffff1b7224 */ /* 0x000fe400078e0a1b */
[----:B------:R-:W-:Y:S02]  /*6a20*/  @!P2 IMAD.IADD R52, R52, 0x1, -R48 ;  /* 0x000000013434a824 */ /* 0x000fe400078e0a30 */
[----:B------:R-:W-:Y:S01]  /*6a30*/  IMAD R27, R0, R27, R54 ;  /* 0x0000001b001b7224 */ /* 0x000fe200078e0236 */
[----:B------:R-:W-:Y:S01]  /*6a40*/  ISETP.GE.AND P4, PT, R43, RZ, PT ;  /* 0x000000ff2b00720c */ /* 0x000fe20003f86270 */
[--C-:B------:R-:W-:Y:S02]  /*6a50*/  @!P3 IMAD.IADD R49, R49, 0x1, -R48.reuse ;  /* 0x000000013131b824 */ /* 0x100fe400078e0a30 */
[----:B------:R-:W-:Y:S01]  /*6a60*/  @!P5 IMAD.IADD R50, R50, 0x1, -R48 ;  /* 0x000000013232d824 */ /* 0x000fe200078e0a30 */
[----:B------:R-:W-:Y:S01]  /*6a70*/  ISETP.GT.U32.AND P2, PT, R0, R27, PT ;  /* 0x0000001b0000720c */ /* 0x000fe20003f44070 */
[----:B------:R-:W3:Y:S01]  /*6a80*/  LDL.LU R43, [R1+0x58d8] ;  /* 0x0058d800012b7983 */ /* 0x000ee20000300800 */
[----:B------:R-:W-:Y:S01]  /*6a90*/  ISETP.GE.AND P3, PT, R44, RZ, PT ;  /* 0x000000ff2c00720c */ /* 0x000fe20003f66270 */
[----:B------:R-:W-:Y:S01]  /*6aa0*/  IMAD.HI.U32 R26, R8, R53, RZ ;  /* 0x00000035081a7227 */ /* 0x000fe200078e00ff */
[C---:B------:R-:W-:Y:S01]  /*6ab0*/  ISETP.GT.U32.AND P0, PT, R48.reuse, R50, PT ;  /* 0x000000323000720c */ /* 0x040fe20003f04070 */
[----:B------:R-:W4:Y:S01]  /*6ac0*/  LDL.LU R44, [R1+0x58d4] ;  /* 0x0058d400012c7983 */ /* 0x000f220000300800 */
[----:B------:R-:W-:Y:S01]  /*6ad0*/  ISETP.GT.U32.AND P5, PT, R48, R51, PT ;  /* 0x000000333000720c */ /* 0x000fe20003fa4070 */
[----:B------:R-:W-:-:S02]  /*6ae0*/  IMAD.MOV R26, RZ, RZ, -R26 ;  /* 0x000000ffff1a7224 */ /* 0x000fc400078e0a1a */
[----:B------:R-:W-:-:S04]  /*6af0*/  @!P4 IMAD.MOV R49, RZ, RZ, -R49 ;  /* 0x000000ffff31c224 */ /* 0x000fc800078e0a31 */
[----:B------:R-:W-:Y:S01]  /*6b00*/  @!P2 IMAD.IADD R27, R27, 0x1, -R0 ;  /* 0x000000011b1ba824 */ /* 0x000fe200078e0a00 */
[----:B------:R-:W-:Y:S02]  /*6b10*/  ISETP.NE.AND P2, PT, R2, RZ, PT ;  /* 0x000000ff0200720c */ /* 0x000fe40003f45270 */
[----:B------:R-:W-:Y:S01]  /*6b20*/  LOP3.LUT R2, RZ, R2, RZ, 0x33, !PT ;  /* 0x00000002ff027212 */ /* 0x000fe200078e33ff */
[----:B------:R-:W-:Y:S01]  /*6b30*/  @!P3 IMAD.MOV R52, RZ, RZ, -R52 ;  /* 0x000000ffff34b224 */ /* 0x000fe200078e0a34 */
[----:B------:R-:W-:Y:S02]  /*6b40*/  ISETP.GE.AND P4, PT, R45, RZ, PT ;  /* 0x000000ff2d00720c */ /* 0x000fe40003f86270 */
[----:B------:R-:W-:Y:S01]  /*6b50*/  SEL R49, R2, R49, !P2 ;  /* 0x0000003102317207 */ /* 0x000fe20005000000 */
[----:B------:R-:W5:Y:S01]  /*6b60*/  LDL.LU R45, [R1+0x58d0] ;  /* 0x0058d000012d7983 */ /* 0x000f620000300800 */
[----:B------:R-:W-:-:S03]  /*6b70*/  ISETP.GE.AND P3, PT, R46, RZ, PT ;  /* 0x000000ff2e00720c */ /* 0x000fc60003f66270 */
[----:B------:R-:W4:Y:S04]  /*6b80*/  LDL.LU R46, [R1+0x58cc] ;  /* 0x0058cc00012e7983 */ /* 0x000f280000300800 */
[----:B------:R0:W-:Y:S04]  /*6b90*/  STL [R1+0x52c], R49 ;  /* 0x00052c3101007387 */ /* 0x0001e80000100800 */
[----:B0-----:R-:W3:Y:S01]  /*6ba0*/  LDL.LU R49, [R1+0x448] ;  /* 0x0004480001317983 */ /* 0x001ee20000300800 */
[----:B------:R-:W-:Y:S02]  /*6bb0*/  IMAD R26, R0, R26, R53 ;  /* 0x0000001a001a7224 */ /* 0x000fe400078e0235 */
[----:B------:R-:W-:-:S03]  /*6bc0*/  @!P0 IMAD.IADD R50, R50, 0x1, -R48 ;  /* 0x0000000132328824 */ /* 0x000fc600078e0a30 */
[----:B------:R-:W-:Y:S01]  /*6bd0*/  ISETP.GT.U32.AND P0, PT, R0, R26, PT ;  /* 0x0000001a0000720c */ /* 0x000fe20003f04070 */
[----:B------:R-:W-:-:S04]  /*6be0*/  @!P5 IMAD.IADD R51, R51, 0x1, -R48 ;  /* 0x000000013333d824 */ /* 0x000fc800078e0a30 */
[----:B------:R-:W-:Y:S01]  /*6bf0*/  @!P4 IMAD.MOV R51, RZ, RZ, -R51 ;  /* 0x000000ffff33c224 */ /* 0x000fe200078e0a33 */
[----:B------:R-:W-:Y:S01]  /*6c00*/  ISETP.GT.U32.AND P4, PT, R0, R27, PT ;  /* 0x0000001b0000720c */ /* 0x000fe20003f84070 */
[----:B------:R-:W-:-:S06]  /*6c10*/  @!P3 IMAD.MOV R50, RZ, RZ, -R50 ;  /* 0x000000ffff32b224 */ /* 0x000fcc00078e0a32 */
[----:B------:R-:W-:Y:S01]  /*6c20*/  @!P0 IMAD.IADD R26, R26, 0x1, -R0 ;  /* 0x000000011a1a8824 */ /* 0x000fe200078e0a00 */
[----:B------:R-:W-:-:S04]  /*6c30*/  ISETP.GE.AND P5, PT, R6, RZ, PT ;  /* 0x000000ff0600720c */ /* 0x000fc80003fa6270 */
[----:B------:R-:W-:Y:S01]  /*6c40*/  ISETP.GT.U32.AND P0, PT, R0, R26, PT ;  /* 0x0000001a0000720c */ /* 0x000fe20003f04070 */
[----:B------:R-:W-:Y:S01]  /*6c50*/  @!P4 IMAD.IADD R27, R27, 0x1, -R0 ;  /* 0x000000011b1bc824 */ /* 0x000fe200078e0a00 */
[----:B------:R-:W-:Y:S02]  /*6c60*/  IABS R6, R7 ;  /* 0x0000000700067213 */ /* 0x000fe40000000000 */
[C---:B------:R-:W-:Y:S02]  /*6c70*/  SEL R52, R2.reuse, R52, !P2 ;  /* 0x0000003402347207 */ /* 0x040fe40005000000 */
[C---:B------:R-:W-:Y:S02]  /*6c80*/  SEL R51, R2.reuse, R51, !P2 ;  /* 0x0000003302337207 */ /* 0x040fe40005000000 */
[----:B------:R-:W-:Y:S01]  /*6c90*/  SEL R2, R2, R50, !P2 ;  /* 0x0000003202027207 */ /* 0x000fe20005000000 */
[----:B------:R-:W-:Y:S02]  /*6ca0*/  IMAD.MOV.U32 R50, RZ, RZ, R27 ;  /* 0x000000ffff327224 */ /* 0x000fe400078e001b */
[----:B------:R-:W-:Y:S01]  /*6cb0*/  IMAD.HI.U32 R48, R8, R6, RZ ;  /* 0x0000000608307227 */ /* 0x000fe200078e00ff */
[----:B------:R0:W-:Y:S03]  /*6cc0*/  STL [R1+0x528], R52 ;  /* 0x0005283401007387 */ /* 0x0001e60000100800 */
[----:B------:R-:W-:-:S02]  /*6cd0*/  @!P1 IMAD.MOV R50, RZ, RZ, -R50 ;  /* 0x000000ffff329224 */ /* 0x000fc400078e0a32 */
[----:B------:R-:W-:Y:S02]  /*6ce0*/  IMAD.MOV R48, RZ, RZ, -R48 ;  /* 0x000000ffff307224 */ /* 0x000fe400078e0a30 */
[----:B------:R-:W-:Y:S01]  /*6cf0*/  @!P0 IMAD.IADD R26, R26, 0x1, -R0 ;  /* 0x000000011a1a8824 */ /* 0x000fe200078e0a00 */
[----:B0-----:R-:W5:Y:S04]  /*6d00*/  LDL.LU R52, [R1+0x444] ;  /* 0x0004440001347983 */ /* 0x001f680000300800 */
[----:B------:R0:W-:Y:S01]  /*6d10*/  STL [R1+0x524], R51 ;  /* 0x0005243301007387 */ /* 0x0001e20000100800 */
[----:B------:R-:W-:-:S03]  /*6d20*/  ISETP.GE.AND P4, PT, R9, RZ, PT ;  /* 0x000000ff0900720c */ /* 0x000fc60003f86270 */
[----:B0-----:R-:W4:Y:S04]  /*6d30*/  LDL.LU R51, [R1+0x454] ;  /* 0x0004540001337983 */ /* 0x001f280000300800 */
[----:B------:R0:W-:Y:S02]  /*6d40*/  STL [R1+0x520], R2 ;  /* 0x0005200201007387 */ /* 0x0001e40000100800 */
[----:B0-----:R-:W-:Y:S02]  /*6d50*/  IMAD R2, R0, R48, R6 ;  /* 0x0000003000027224 */ /* 0x001fe400078e0206 */
[----:B------:R-:W-:-:S04]  /*6d60*/  IMAD.MOV.U32 R48, RZ, RZ, R26 ;  /* 0x000000ffff307224 */ /* 0x000fc800078e001a */
[----:B------:R-:W-:Y:S01]  /*6d70*/  @!P6 IMAD.MOV R48, RZ, RZ, -R48 ;  /* 0x000000ffff30e224 */ /* 0x000fe200078e0a30 */
[----:B------:R-:W-:Y:S02]  /*6d80*/  ISETP.GT.U32.AND P6, PT, R0, R2, PT ;  /* 0x000000020000720c */ /* 0x000fe40003fc4070 */
[----:B------:R-:W-:-:S05]  /*6d90*/  IABS R6, R11 ;  /* 0x0000000b00067213 */ /* 0x000fca0000000000 */
[----:B------:R-:W-:-:S06]  /*6da0*/  IMAD.HI.U32 R26, R8, R6, RZ ;  /* 0x00000006081a7227 */ /* 0x000fcc00078e00ff */
[----:B------:R-:W-:Y:S02]  /*6db0*/  @!P6 IMAD.IADD R2, R2, 0x1, -R0 ;  /* 0x000000010202e824 */ /* 0x000fe400078e0a00 */
[----:B------:R-:W-:Y:S01]  /*6dc0*/  IMAD.MOV R26, RZ, RZ, -R26 ;  /* 0x000000ffff1a7224 */ /* 0x000fe200078e0a1a */
[----:B------:R-:W-:-:S03]  /*6dd0*/  ISETP.GE.AND P2, PT, R7, RZ, PT ;  /* 0x000000ff0700720c */ /* 0x000fc60003f46270 */
[----:B------:R-:W-:Y:S01]  /*6de0*/  IMAD R26, R0, R26, R6 ;  /* 0x0000001a001a7224 */ /* 0x000fe200078e0206 */
[----:B------:R3:W-:Y:S04]  /*6df0*/  STL [R1+0x124], R50 ;  /* 0x0001243201007387 */ /* 0x0007e80000100800 */
[----:B------:R-:W-:Y:S01]  /*6e00*/  STL [R1+0x108], R48 ;  /* 0x0001083001007387 */ /* 0x000fe20000100800 */
[----:B--2---:R-:W-:Y:S02]  /*6e10*/  IMAD.MOV.U32 R54, RZ, RZ, R5 ;  /* 0x000000ffff367224 */ /* 0x004fe400078e0005 */
[----:B------:R-:W-:-:S04]  /*6e20*/  IMAD.HI.U32 R5, R8, R4, RZ ;  /* 0x0000000408057227 */ /* 0x000fc800078e00ff */
[----:B------:R-:W-:-:S04]  /*6e30*/  IMAD.MOV R5, RZ, RZ, -R5 ;  /* 0x000000ffff057224 */ /* 0x000fc800078e0a05 */
[----:B------:R-:W-:-:S05]  /*6e40*/  IMAD R4, R0, R5, R4 ;  /* 0x0000000500047224 */ /* 0x000fca00078e0204 */
[----:B------:R-:W-:Y:S02]  /*6e50*/  ISETP.GT.U32.AND P3, PT, R0, R4, PT ;  /* 0x000000040000720c */ /* 0x000fe40003f64070 */
[----:B------:R-:W-:-:S05]  /*6e60*/  IABS R5, R9 ;  /* 0x0000000900057213 */ /* 0x000fca0000000000 */
[----:B------:R-:W-:-:S06]  /*6e70*/  IMAD.HI.U32 R53, R8, R5, RZ ;  /* 0x0000000508357227 */ /* 0x000fcc00078e00ff */
[----:B------:R-:W-:-:S05]  /*6e80*/  @!P3 IMAD.IADD R4, R4, 0x1, -R0 ;  /* 0x000000010404b824 */ /* 0x000fca00078e0a00 */
[----:B------:R-:W-:Y:S01]  /*6e90*/  ISETP.GT.U32.AND P1, PT, R0, R4, PT ;  /* 0x000000040000720c */ /* 0x000fe20003f24070 */
[----:B------:R-:W-:-:S04]  /*6ea0*/  IMAD.MOV R53, RZ, RZ, -R53 ;  /* 0x000000ffff357224 */ /* 0x000fc800078e0a35 */
[----:B------:R-:W-:-:S08]  /*6eb0*/  IMAD R9, R0, R53, R5 ;  /* 0x0000003500097224 */ /* 0x000fd000078e0205 */
[----:B------:R-:W-:Y:S01]  /*6ec0*/  @!P1 IMAD.IADD R4, R4, 0x1, -R0 ;  /* 0x0000000104049824 */ /* 0x000fe200078e0a00 */
[----:B------:R-:W-:-:S13]  /*6ed0*/  ISETP.GT.U32.AND P1, PT, R0, R9, PT ;  /* 0x000000090000720c */ /* 0x000fda0003f24070 */
[----:B------:R-:W-:Y:S01]  /*6ee0*/  @!P1 IMAD.IADD R9, R9, 0x1, -R0 ;  /* 0x0000000109099824 */ /* 0x000fe200078e0a00 */
[----:B------:R-:W-:Y:S01]  /*6ef0*/  ISETP.GT.U32.AND P1, PT, R0, R2, PT ;  /* 0x000000020000720c */ /* 0x000fe20003f24070 */
[----:B------:R-:W-:Y:S02]  /*6f00*/  IMAD.MOV.U32 R53, RZ, RZ, R55 ;  /* 0x000000ffff357224 */ /* 0x000fe400078e0037 */
[----:B------:R-:W-:Y:S02]  /*6f10*/  IMAD.MOV.U32 R55, RZ, RZ, R47 ;  /* 0x000000ffff377224 */ /* 0x000fe400078e002f */
[----:B---3--:R-:W-:-:S08]  /*6f20*/  IMAD.MOV.U32 R50, RZ, RZ, R49 ;  /* 0x000000ffff327224 */ /* 0x008fd000078e0031 */
[----:B------:R-:W-:Y:S01]  /*6f30*/  @!P1 IMAD.IADD R2, R2, 0x1, -R0 ;  /* 0x0000000102029824 */ /* 0x000fe200078e0a00 */
[----:B------:R-:W-:Y:S01]  /*6f40*/  ISETP.GT.U32.AND P1, PT, R0, R26, PT ;  /* 0x0000001a0000720c */ /* 0x000fe20003f24070 */
[----:B------:R-:W-:Y:S02]  /*6f50*/  IMAD.MOV.U32 R49, RZ, RZ, R4 ;  /* 0x000000ffff317224 */ /* 0x000fe400078e0004 */
[----:B------:R-:W-:Y:S02]  /*6f60*/  IMAD.MOV.U32 R47, RZ, RZ, R2 ;  /* 0x000000ffff2f7224 */ /* 0x000fe400078e0002 */
[----:B------:R-:W-:Y:S02]  /*6f70*/  @!P5 IMAD.MOV R49, RZ, RZ, -R49 ;  /* 0x000000ffff31d224 */ /* 0x000fe400078e0a31 */
[----:B------:R-:W-:Y:S01]  /*6f80*/  @!P2 IMAD.MOV R47, RZ, RZ, -R47 ;  /* 0x000000ffff2fa224 */ /* 0x000fe200078e0a2f */
[----:B------:R-:W-:Y:S02]  /*6f90*/  ISETP.GE.AND P3, PT, R11, RZ, PT ;  /* 0x000000ff0b00720c */ /* 0x000fe40003f66270 */
[----:B------:R-:W-:Y:S01]  /*6fa0*/  STL [R1+0xcc], R49 ;  /* 0x0000cc3101007387 */ /* 0x000fe20000100800 */
[----:B------:R-:W-:-:S02]  /*6fb0*/  IABS R11, R12 ;  /* 0x0000000c000b7213 */ /* 0x000fc40000000000 */
[----:B------:R-:W-:Y:S01]  /*6fc0*/  @!P1 IMAD.IADD R26, R26, 0x1, -R0 ;  /* 0x000000011a1a9824 */ /* 0x000fe200078e0a00 */
[----:B------:R0:W-:Y:S01]  /*6fd0*/  STL [R1+0xb4], R47 ;  /* 0x0000b42f01007387 */ /* 0x0001e20000100800 */
[----:B------:R-:W-:-:S03]  /*6fe0*/  ISETP.GE.AND P1, PT, R12, RZ, PT ;  /* 0x000000ff0c00720c */ /* 0x000fc60003f26270 */
[----:B0-----:R-:W2:Y:S04]  /*6ff0*/  LDL.LU R47, [R1+0x58c8] ;  /* 0x0058c800012f7983 */ /* 0x001ea80000300800 */
[----:B------:R-:W3:Y:S01]  /*7000*/  LDL.LU R12, [R1+0x350] ;  /* 0x00035000010c7983 */ /* 0x000ee20000300800 */
[----:B------:R-:W-:Y:S02]  /*7010*/  ISETP.GE.AND P0, PT, R10, RZ, PT ;  /* 0x000000ff0a00720c */ /* 0x000fe40003f06270 */
[----:B------:R-:W-:-:S05]  /*7020*/  IABS R10, R10 ;  /* 0x0000000a000a7213 */ /* 0x000fca0000000000 */
[----:B------:R-:W-:-:S04]  /*7030*/  IMAD.HI.U32 R27, R8, R10, RZ ;  /* 0x0000000a081b7227 */ /* 0x000fc800078e00ff */
[----:B------:R-:W-:-:S04]  /*7040*/  IMAD.MOV R27, RZ, RZ, -R27 ;  /* 0x000000ffff1b7224 */ /* 0x000fc800078e0a1b */
[----:B------:R-:W-:-:S05]  /*7050*/  IMAD R10, R0, R27, R10 ;  /* 0x0000001b000a7224 */ /* 0x000fca00078e020a */
[----:B------:R-:W-:Y:S01]  /*7060*/  ISETP.GT.U32.AND P6, PT, R0, R10, PT ;  /* 0x0000000a0000720c */ /* 0x000fe20003fc4070 */
[----:B------:R-:W-:Y:S01]  /*7070*/  IMAD.HI.U32 R48, R8, R11, RZ ;  /* 0x0000000b08307227 */ /* 0x000fe200078e00ff */
[----:B------:R-:W-:Y:S02]  /*7080*/  IABS R7, R13 ;  /* 0x0000000d00077213 */ /* 0x000fe40000000000 */
[----:B------:R-:W-:Y:S01]  /*7090*/  IABS R5, R14 ;  /* 0x0000000e00057213 */ /* 0x000fe20000000000 */
[----:B------:R-:W-:Y:S01]  /*70a0*/  IMAD.MOV R48, RZ, RZ, -R48 ;  /* 0x000000ffff307224 */ /* 0x000fe200078e0a30 */
[----:B------:R-:W-:Y:S01]  /*70b0*/  ISETP.GT.U32.AND P5, PT, R0, R9, PT ;  /* 0x000000090000720c */ /* 0x000fe20003fa4070 */
[----:B------:R-:W-:-:S06]  /*70c0*/  IMAD.HI.U32 R27, R8, R7, RZ ;  /* 0x00000007081b7227 */ /* 0x000fcc00078e00ff */
[----:B------:R-:W-:Y:S02]  /*70d0*/  @!P6 IMAD.IADD R10, R10, 0x1, -R0 ;  /* 0x000000010a0ae824 */ /* 0x000fe400078e0a00 */
[----:B------:R-:W-:-:S03]  /*70e0*/  IMAD.HI.U32 R6, R8, R5, RZ ;  /* 0x0000000508067227 */ /* 0x000fc600078e00ff */
[C---:B------:R-:W-:Y:S01]  /*70f0*/  ISETP.GT.U32.AND P6, PT, R0.reuse, R10, PT ;  /* 0x0000000a0000720c */ /* 0x040fe20003fc4070 */
[----:B------:R-:W-:Y:S02]  /*7100*/  IMAD.MOV R27, RZ, RZ, -R27 ;  /* 0x000000ffff1b7224 */ /* 0x000fe400078e0a1b */
[C---:B------:R-:W-:Y:S02]  /*7110*/  IMAD R11, R0.reuse, R48, R11 ;  /* 0x00000030000b7224 */ /* 0x040fe400078e020b */
[----:B------:R-:W-:Y:S02]  /*7120*/  IMAD.MOV R6, RZ, RZ, -R6 ;  /* 0x000000ffff067224 */ /* 0x000fe400078e0a06 */
[C---:B------:R-:W-:Y:S01]  /*7130*/  IMAD R7, R0.reuse, R27, R7 ;  /* 0x0000001b00077224 */ /* 0x040fe200078e0207 */
[C---:B------:R-:W-:Y:S01]  /*7140*/  ISETP.GT.U32.AND P2, PT, R0.reuse, R11, PT ;  /* 0x0000000b0000720c */ /* 0x040fe20003f44070 */
[C---:B------:R-:W-:Y:S02]  /*7150*/  IMAD R5, R0.reuse, R6, R5 ;  /* 0x0000000600057224 */ /* 0x040fe400078e0205 */
[--C-:B------:R-:W-:Y:S01]  /*7160*/  @!P5 IMAD.IADD R9, R9, 0x1, -R0.reuse ;  /* 0x000000010909d824 */ /* 0x100fe200078e0a00 */
[----:B------:R-:W-:Y:S01]  /*7170*/  ISETP.GT.U32.AND P5, PT, R0, R7, PT ;  /* 0x000000070000720c */ /* 0x000fe20003fa4070 */
[----:B------:R-:W-:Y:S01]  /*7180*/  @!P6 IMAD.IADD R10, R10, 0x1, -R0 ;  /* 0x000000010a0ae824 */ /* 0x000fe200078e0a00 */
[----:B------:R-:W-:-:S02]  /*7190*/  ISETP.GT.U32.AND P6, PT, R0, R5, PT ;  /* 0x000000050000720c */ /* 0x000fc40003fc4070 */
[----:B------:R-:W-:Y:S02]  /*71a0*/  IABS R27, R16 ;  /* 0x00000010001b7213 */ /* 0x000fe40000000000 */
[----:B------:R-:W-:Y:S02]  /*71b0*/  IABS R48, R17 ;  /* 0x0000001100307213 */ /* 0x000fe40000000000 */
[----:B------:R-:W-:Y:S01]  /*71c0*/  IABS R6, R15 ;  /* 0x0000000f00067213 */ /* 0x000fe20000000000 */
[----:B------:R-:W-:Y:S02]  /*71d0*/  IMAD.MOV.U32 R4, RZ, RZ, R27 ;  /* 0x000000ffff047224 */ /* 0x000fe400078e001b */
[----:B------:R-:W-:Y:S02]  /*71e0*/  @!P2 IMAD.IADD R11, R11, 0x1, -R0 ;  /* 0x000000010b0ba824 */ /* 0x000fe400078e0a00 */
[----:B------:R-:W-:Y:S02]  /*71f0*/  IMAD.MOV.U32 R27, RZ, RZ, R48 ;  /* 0x000000ffff1b7224 */ /* 0x000fe400078e0030 */
[----:B------:R-:W-:-:S04]  /*7200*/  IMAD.HI.U32 R49, R8, R6, RZ ;  /* 0x0000000608317227 */ /* 0x000fc800078e00ff */
[----:B------:R-:W-:-:S04]  /*7210*/  IMAD.HI.U32 R48, R8, R4, RZ ;  /* 0x0000000408307227 */ /* 0x000fc800078e00ff */
[--C-:B------:R-:W-:Y:S01]  /*7220*/  @!P5 IMAD.IADD R7, R7, 0x1, -R0.reuse ;  /* 0x000000010707d824 */ /* 0x100fe200078e0a00 */
[----:B------:R-:W-:Y:S01]  /*7230*/  ISETP.GT.U32.AND P5, PT, R0, R11, PT ;  /* 0x0000000b0000720c */ /* 0x000fe20003fa4070 */
[----:B------:R-:W-:Y:S02]  /*7240*/  @!P6 IMAD.IADD R5, R5, 0x1, -R0 ;  /* 0x000000010505e824 */ /* 0x000fe400078e0a00 */
[----:B------:R-:W-:-:S04]  /*7250*/  IMAD.HI.U32 R2, R8, R27, RZ ;  /* 0x0000001b08027227 */ /* 0x000fc800078e00ff */
[----:B------:R-:W-:Y:S02]  /*7260*/  IMAD.MOV R49, RZ, RZ, -R49 ;  /* 0x000000ffff317224 */ /* 0x000fe400078e0a31 */
[----:B------:R-:W-:Y:S02]  /*7270*/  IMAD.MOV R48, RZ, RZ, -R48 ;  /* 0x000000ffff307224 */ /* 0x000fe400078e0a30 */
[----:B------:R-:W-:Y:S01]  /*7280*/  @!P4 IMAD.MOV R9, RZ, RZ, -R9 ;  /* 0x000000ffff09c224 */ /* 0x000fe200078e0a09 */
[C---:B------:R-:W-:Y:S01]  /*7290*/  ISETP.GT.U32.AND P4, PT, R0.reuse, R5, PT ;  /* 0x000000050000720c */ /* 0x040fe20003f84070 */
[----:B------:R-:W-:Y:S02]  /*72a0*/  IMAD.MOV R2, RZ, RZ, -R2 ;  /* 0x000000ffff027224 */ /* 0x000fe400078e0a02 */
[C---:B------:R-:W-:Y:S02]  /*72b0*/  IMAD R6, R0.reuse, R49, R6 ;  /* 0x0000003100067224 */ /* 0x040fe400078e0206 */
[----:B------:R-:W5:Y:S01]  /*72c0*/  LDL.LU R49, [R1+0x34c] ;  /* 0x00034c0001317983 */ /* 0x000f620000300800 */
[----:B------:R-:W-:-:S02]  /*72d0*/  IMAD R4, R0, R48, R4 ;  /* 0x0000003000047224 */ /* 0x000fc400078e0204 */
[----:B------:R-:W-:Y:S01]  /*72e0*/  IMAD R2, R0, R2, R27 ;  /* 0x0000000200027224 */ /* 0x000fe200078e021b */
[----:B------:R-:W4:Y:S01]  /*72f0*/  LDL.LU R48, [R1+0x394] ;  /* 0x0003940001307983 */ /* 0x000f220000300800 */
[----:B------:R-:W-:Y:S02]  /*7300*/  IMAD.MOV.U32 R27, RZ, RZ, R55 ;  /* 0x000000ffff1b7224 */ /* 0x000fe400078e0037 */
[----:B------:R-:W-:Y:S01]  /*7310*/  IMAD.MOV.U32 R55, RZ, RZ, R10 ;  /* 0x000000ffff377224 */ /* 0x000fe200078e000a */
[----:B------:R0:W-:Y:S01]  /*7320*/  STL [R1+0xb0], R9 ;  /* 0x0000b00901007387 */ /* 0x0001e20000100800 */
[--C-:B------:R-:W-:Y:S01]  /*7330*/  @!P5 IMAD.IADD R11, R11, 0x1, -R0.reuse ;  /* 0x000000010b0bd824 */ /* 0x100fe200078e0a00 */
[----:B------:R-:W-:Y:S01]  /*7340*/  ISETP.GE.AND P5, PT, R13, RZ, PT ;  /* 0x000000ff0d00720c */ /* 0x000fe20003fa6270 */
[----:B------:R-:W-:Y:S01]  /*7350*/  @!P0 IMAD.MOV R55, RZ, RZ, -R55 ;  /* 0x000000ffff378224 */ /* 0x000fe200078e0a37 */
[----:B0-----:R-:W-:Y:S01]  /*7360*/  IABS R9, R18 ;  /* 0x0000001200097213 */ /* 0x001fe20000000000 */
[----:B------:R-:W-:Y:S01]  /*7370*/  @!P4 IMAD.IADD R5, R5, 0x1, -R0 ;  /* 0x000000010505c824 */ /* 0x000fe200078e0a00 */
[----:B------:R-:W-:-:S02]  /*7380*/  ISETP.GE.AND P4, PT, R14, RZ, PT ;  /* 0x000000ff0e00720c */ /* 0x000fc40003f86270 */
[----:B------:R0:W-:Y:S04]  /*7390*/  STL [R1+0xa0], R55 ;  /* 0x0000a03701007387 */ /* 0x0001e80000100800 */
[----:B0-----:R-:W2:Y:S01]  /*73a0*/  LDL.LU R55, [R1+0x58c4] ;  /* 0x0058c40001377983 */ /* 0x001ea20000300800 */
[----:B---3--:R-:W-:Y:S02]  /*73b0*/  IMAD.MOV.U32 R13, RZ, RZ, R12 ;  /* 0x000000ffff0d7224 */ /* 0x008fe400078e000c */
[----:B------:R-:W-:-:S04]  /*73c0*/  IMAD.HI.U32 R12, R8, R9, RZ ;  /* 0x00000009080c7227 */ /* 0x000fc800078e00ff */
[----:B------:R-:W-:Y:S02]  /*73d0*/  IMAD.MOV.U32 R14, RZ, RZ, R13 ;  /* 0x000000ffff0e7224 */ /* 0x000fe400078e000d */
[----:B------:R-:W-:Y:S02]  /*73e0*/  IMAD.MOV R13, RZ, RZ, -R12 ;  /* 0x000000ffff0d7224 */ /* 0x000fe400078e0a0c */
[----:B------:R-:W3:Y:S01]  /*73f0*/  LDL.LU R12, [R1+0x364] ;  /* 0x00036400010c7983 */ /* 0x000ee20000300800 */
[C---:B------:R-:W-:Y:S02]  /*7400*/  ISETP.GT.U32.AND P2, PT, R0.reuse, R26, PT ;  /* 0x0000001a0000720c */ /* 0x040fe40003f44070 */
[C---:B------:R-:W-:Y:S01]  /*7410*/  ISETP.GT.U32.AND P6, PT, R0.reuse, R7, PT ;  /* 0x000000070000720c */ /* 0x040fe20003fc4070 */
[C---:B------:R-:W-:Y:S01]  /*7420*/  IMAD R9, R0.reuse, R13, R9 ;  /* 0x0000000d00097224 */ /* 0x040fe200078e0209 */
[----:B------:R-:W-:-:S09]  /*7430*/  ISETP.GT.U32.AND P0, PT, R0, R6, PT ;  /* 0x000000060000720c */ /* 0x000fd20003f04070 */
[--C-:B------:R-:W-:Y:S01]  /*7440*/  @!P2 IMAD.IADD R26, R26, 0x1, -R0.reuse ;  /* 0x000000011a1aa824 */ /* 0x100fe200078e0a00 */
[----:B------:R-:W-:Y:S01]  /*7450*/  ISETP.GT.U32.AND P2, PT, R0, R4, PT ;  /* 0x000000040000720c */ /* 0x000fe20003f44070 */
[----:B------:R-:W-:Y:S01]  /*7460*/  @!P1 IMAD.MOV R11, RZ, RZ, -R11 ;  /* 0x000000ffff0b9224 */ /* 0x000fe200078e0a0b */
[----:B------:R-:W-:Y:S01]  /*7470*/  IABS R10, R19 ;  /* 0x00000013000a7213 */ /* 0x000fe20000000000 */
[--C-:B------:R-:W-:Y:S02]  /*7480*/  @!P6 IMAD.IADD R7, R7, 0x1, -R0.reuse ;  /* 0x000000010707e824 */ /* 0x100fe400078e0a00 */
[----:B------:R-:W-:Y:S01]  /*7490*/  @!P0 IMAD.IADD R6, R6, 0x1, -R0 ;  /* 0x0000000106068824 */ /* 0x000fe200078e0a00 */
[----:B------:R-:W-:-:S07]  /*74a0*/  ISETP.GE.AND P0, PT, R15, RZ, PT ;  /* 0x000000ff0f00720c */ /* 0x000fce0003f06270 */
[----:B------:R-:W-:Y:S01]  /*74b0*/  @!P2 IMAD.IADD R4, R4, 0x1, -R0 ;  /* 0x000000010404a824 */ /* 0x000fe200078e0a00 */
[----:B------:R-:W-:Y:S02]  /*74c0*/  ISETP.GE.AND P2, PT, R16, RZ, PT ;  /* 0x000000ff1000720c */ /* 0x000fe40003f46270 */
[----:B------:R-:W2:Y:S01]  /*74d0*/  LDL.LU R16, [R1+0x424] ;  /* 0x0004240001107983 */ /* 0x000ea20000300800 */
[----:B-----5:R-:W-:Y:S02]  /*74e0*/  IMAD.MOV.U32 R13, RZ, RZ, R49 ;  /* 0x000000ffff0d7224 */ /* 0x020fe400078e0031 */
[----:B------:R-:W-:Y:S02]  /*74f0*/  IMAD.MOV.U32 R49, RZ, RZ, R26 ;  /* 0x000000ffff317224 */ /* 0x000fe400078e001a */
[----:B------:R-:W5:Y:S02]  /*7500*/  LDL.LU R26, [R1+0x438] ;  /* 0x00043800011a7983 */ /* 0x000f640000300800 */
[----:B------:R-:W-:-:S05]  /*7510*/  @!P3 IMAD.MOV R49, RZ, RZ, -R49 ;  /* 0x000000ffff31b224 */ /* 0x000fca00078e0a31 */
[----:B------:R-:W-:Y:S04]  /*7520*/  STL [R1+0x9c], R49 ;  /* 0x00009c3101007387 */ /* 0x000fe80000100800 */
[----:B------:R0:W-:Y:S02]  /*7530*/  STL [R1+0x98], R11 ;  /* 0x0000980b01007387 */ /* 0x0001e40000100800 */
[----:B0-----:R-:W-:Y:S02]  /*7540*/  IMAD.MOV.U32 R11, RZ, RZ, R56 ;  /* 0x000000ffff0b7224 */ /* 0x001fe400078e0038 */
[----:B------:R-:W-:Y:S02]  /*7550*/  IMAD.MOV.U32 R56, RZ, RZ, R7 ;  /* 0x000000ffff387224 */ /* 0x000fe400078e0007 */
[----:B------:R-:W-:-:S02]  /*7560*/  IMAD.MOV.U32 R49, RZ, RZ, R53 ;  /* 0x000000ffff317224 */ /* 0x000fc400078e0035 */
[----:B------:R-:W-:Y:S02]  /*7570*/  @!P5 IMAD.MOV R56, RZ, RZ, -R56 ;  /* 0x000000ffff38d224 */ /* 0x000fe400078e0a38 */
[----:B------:R-:W-:Y:S02]  /*7580*/  IMAD.MOV.U32 R53, RZ, RZ, R60 ;  /* 0x000000ffff357224 */ /* 0x000fe400078e003c */
[----:B------:R-:W-:Y:S01]  /*7590*/  IMAD.MOV.U32 R60, RZ, RZ, R57 ;  /* 0x000000ffff3c7224 */ /* 0x000fe200078e0039 */
[----:B------:R0:W-:Y:S01]  /*75a0*/  STL [R1+0x88], R56 ;  /* 0x0000883801007387 */ /* 0x0001e20000100800 */
[----:B------:R-:W-:-:S03]  /*75b0*/  IMAD.MOV.U32 R57, RZ, RZ, R5 ;  /* 0x000000ffff397224 */ /* 0x000fc600078e0005 */
[----:B0-----:R-:W2:Y:S01]  /*75c0*/  LDL.LU R56, [R1+0x58c0] ;  /* 0x0058c00001387983 */ /* 0x001ea20000300800 */
[----:B---3--:R-:W-:Y:S02]  /*75d0*/  IMAD.MOV.U32 R15, RZ, RZ, R12 ;  /* 0x000000ffff0f7224 */ /* 0x008fe400078e000c */
[----:B------:R-:W-:-:S04]  /*75e0*/  IMAD.HI.U32 R12, R8, R10, RZ ;  /* 0x0000000a080c7227 */ /* 0x000fc800078e00ff */
[----:B------:R-:W-:-:S04]  /*75f0*/  IMAD.MOV R12, RZ, RZ, -R12 ;  /* 0x000000ffff0c7224 */ /* 0x000fc800078e0a0c */
[C---:B------:R-:W-:Y:S02]  /*7600*/  IMAD R5, R0.reuse, R12, R10 ;  /* 0x0000000c00057224 */ /* 0x040fe400078e020a */
[----:B------:R-:W3:Y:S04]  /*7610*/  LDL.LU R12, [R1+0x43c] ;  /* 0x00043c00010c7983 */ /* 0x000ee80000300800 */
[----:B------:R-:W4:Y:S01]  /*7620*/  LDL.LU R10, [R1+0x434] ;  /* 0x00043400010a7983 */ /* 0x000f220000300800 */
[C---:B------:R-:W-:Y:S02]  /*7630*/  ISETP.GT.U32.AND P6, PT, R0.reuse, R2, PT ;  /* 0x000000020000720c */ /* 0x040fe40003fc4070 */
[C---:B------:R-:W-:Y:S02]  /*7640*/  ISETP.GT.U32.AND P3, PT, R0.reuse, R6, PT ;  /* 0x000000060000720c */ /* 0x040fe40003f64070 */
[----:B------:R-:W-:-:S09]  /*7650*/  ISETP.GT.U32.AND P5, PT, R0, R9, PT ;  /* 0x000000090000720c */ /* 0x000fd20003fa4070 */
[----:B------:R-:W-:-:S05]  /*7660*/  @!P6 IMAD.IADD R2, R2, 0x1, -R0 ;  /* 0x000000010202e824 */ /* 0x000fca00078e0a00 */
[C---:B------:R-:W-:Y:S02]  /*7670*/  ISETP.GT.U32.AND P6, PT, R0.reuse, R2, PT ;  /* 0x000000020000720c */ /* 0x040fe40003fc4070 */
[----:B------:R-:W-:Y:S01]  /*7680*/  ISETP.GT.U32.AND P1, PT, R0, R4, PT ;  /* 0x000000040000720c */ /* 0x000fe20003f24070 */
[--C-:B------:R-:W-:Y:S01]  /*7690*/  @!P3 IMAD.IADD R6, R6, 0x1, -R0.reuse ;  /* 0x000000010606b824 */ /* 0x100fe200078e0a00 */
[----:B------:R-:W-:Y:S02]  /*76a0*/  IABS R7, R20 ;  /* 0x0000001400077213 */ /* 0x000fe40000000000 */
[----:B------:R-:W-:Y:S01]  /*76b0*/  ISETP.GT.U32.AND P3, PT, R0, R5, PT ;  /* 0x000000050000720c */ /* 0x000fe20003f64070 */
[----:B------:R-:W-:Y:S01]  /*76c0*/  @!P4 IMAD.MOV R57, RZ, RZ, -R57 ;  /* 0x000000ffff39c224 */ /* 0x000fe200078e0a39 */
[----:B------:R-:W-:Y:S01]  /*76d0*/  ISETP.GE.AND P4, PT, R17, RZ, PT ;  /* 0x000000ff1100720c */ /* 0x000fe20003f86270 */
[----:B------:R-:W-:-:S04]  /*76e0*/  @!P5 IMAD.IADD R9, R9, 0x1, -R0 ;  /* 0x000000010909d824 */ /* 0x000fc800078e0a00 */
[----:B------:R-:W-:Y:S01]  /*76f0*/  @!P6 IMAD.IADD R2, R2, 0x1, -R0 ;  /* 0x000000010202e824 */ /* 0x000fe200078e0a00 */
[----:B------:R-:W-:Y:S01]  /*7700*/  ISETP.GE.AND P6, PT, R19, RZ, PT ;  /* 0x000000ff1300720c */ /* 0x000fe20003fc6270 */
[----:B------:R-:W-:Y:S01]  /*7710*/  IMAD.MOV.U32 R19, RZ, RZ, R11 ;  /* 0x000000ffff137224 */ /* 0x000fe200078e000b */
[----:B------:R-:W-:Y:S01]  /*7720*/  ISETP.GE.AND P5, PT, R20, RZ, PT ;  /* 0x000000ff1400720c */ /* 0x000fe20003fa6270 */
[----:B------:R-:W-:-:S04]  /*7730*/  IMAD.HI.U32 R11, R8, R7, RZ ;  /* 0x00000007080b7227 */ /* 0x000fc800078e00ff */
[----:B------:R-:W-:Y:S02]  /*7740*/  IMAD.MOV.U32 R20, RZ, RZ, R58 ;  /* 0x000000ffff147224 */ /* 0x000fe400078e003a */
[----:B------:R-:W-:Y:S02]  /*7750*/  IMAD.MOV.U32 R58, RZ, RZ, R6 ;  /* 0x000000ffff3a7224 */ /* 0x000fe400078e0006 */
[--C-:B------:R-:W-:Y:S02]  /*7760*/  @!P1 IMAD.IADD R4, R4, 0x1, -R0.reuse ;  /* 0x0000000104049824 */ /* 0x100fe400078e0a00 */
[----:B------:R-:W-:Y:S02]  /*7770*/  IMAD.MOV R6, RZ, RZ, -R11 ;  /* 0x000000ffff067224 */ /* 0x000fe400078e0a0b */
[----:B------:R-:W-:Y:S01]  /*7780*/  @!P3 IMAD.IADD R5, R5, 0x1, -R0 ;  /* 0x000000010505b824 */ /* 0x000fe200078e0a00 */
[C---:B------:R-:W-:Y:S01]  /*7790*/  ISETP.GT.U32.AND P3, PT, R0.reuse, R9, PT ;  /* 0x000000090000720c */ /* 0x040fe20003f64070 */
[----:B------:R-:W-:Y:S01]  /*77a0*/  IMAD R6, R0, R6, R7 ;  /* 0x0000000600067224 */ /* 0x000fe200078e0207 */
[----:B------:R-:W-:Y:S01]  /*77b0*/  ISETP.GE.AND P1, PT, R18, RZ, PT ;  /* 0x000000ff1200720c */ /* 0x000fe20003f26270 */
[----:B------:R-:W-:Y:S01]  /*77c0*/  @!P0 IMAD.MOV R58, RZ, RZ, -R58 ;  /* 0x000000ffff3a8224 */ /* 0x000fe200078e0a3a */
[----:B------:R-:W-:Y:S01]  /*77d0*/  ISETP.GT.U32.AND P0, PT, R0, R5, PT ;  /* 0x000000050000720c */ /* 0x000fe20003f04070 */
[----:B------:R0:W-:Y:S08]  /*77e0*/  STL [R1+0x7c], R57 ;  /* 0x00007c3901007387 */ /* 0x0001f00000100800 */
[----:B------:R-:W-:Y:S01]  /*77f0*/  @!P3 IMAD.IADD R9, R9, 0x1, -R0 ;  /* 0x000000010909b824 */ /* 0x000fe200078e0a00 */
[----:B0-----:R-:W2:Y:S04]  /*7800*/  LDL.LU R57, [R1+0x58bc] ;  /* 0x0058bc0001397983 */ /* 0x001ea80000300800 */
[----:B------:R0:W-:Y:S01]  /*7810*/  STL [R1+0x74], R58 ;  /* 0x0000743a01007387 */ /* 0x0001e20000100800 */
[----:B------:R-:W-:-:S03]  /*7820*/  @!P4 IMAD.MOV R2, RZ, RZ, -R2 ;  /* 0x000000ffff02c224 */ /* 0x000fc600078e0a02 */
[----:B0-----:R-:W2:Y:S01]  /*7830*/  LDL.LU R58, [R1+0x58b8] ;  /* 0x0058b800013a7983 */ /* 0x001ea20000300800 */
[----:B------:R-:W-:Y:S01]  /*7840*/  @!P0 IMAD.IADD R5, R5, 0x1, -R0 ;  /* 0x0000000105058824 */ /* 0x000fe200078e0a00 */
[----:B------:R-:W-:Y:S02]  /*7850*/  ISETP.GE.AND P3, PT, R22, RZ, PT ;  /* 0x000000ff1600720c */ /* 0x000fe40003f66270 */
[----:B------:R-:W-:Y:S02]  /*7860*/  ISETP.GE.AND P4, PT, R21, RZ, PT ;  /* 0x000000ff1500720c */ /* 0x000fe40003f86270 */
[----:B------:R-:W-:Y:S01]  /*7870*/  ISETP.GE.AND P0, PT, R23, RZ, PT ;  /* 0x000000ff1700720c */ /* 0x000fe20003f06270 */
[----:B---3--:R-:W-:Y:S01]  /*7880*/  IMAD.MOV.U32 R17, RZ, RZ, R12 ;  /* 0x000000ffff117224 */ /* 0x008fe200078e000c */
[----:B------:R-:W-:-:S05]  /*7890*/  IABS R12, R22 ;  /* 0x00000016000c7213 */ /* 0x000fca0000000000 */
[----:B------:R-:W-:Y:S02]  /*78a0*/  IMAD.MOV.U32 R11, RZ, RZ, R12 ;  /* 0x000000ffff0b7224 */ /* 0x000fe400078e000c */
[----:B------:R-:W-:-:S04]  /*78b0*/  IMAD.MOV.U32 R12, RZ, RZ, R4 ;  /* 0x000000ffff0c7224 */ /* 0x000fc800078e0004 */
[----:B------:R-:W-:Y:S01]  /*78c0*/  @!P2 IMAD.MOV R12, RZ, RZ, -R12 ;  /* 0x000000ffff0ca224 */ /* 0x000fe200078e0a0c */
[----:B------:R-:W-:Y:S01]  /*78d0*/  ISETP.GT.U32.AND P2, PT, R0, R6, PT ;  /* 0x000000060000720c */ /* 0x000fe20003f44070 */
[----:B----4-:R-:W-:Y:S01]  /*78e0*/  IMAD.MOV.U32 R18, RZ, RZ, R10 ;  /* 0x000000ffff127224 */ /* 0x010fe200078e000a */
[----:B------:R-:W-:Y:S02]  /*78f0*/  IABS R10, R21 ;  /* 0x00000015000a7213 */ /* 0x000fe40000000000 */
[----:B------:R0:W-:Y:S03]  /*7900*/  STL [R1+0x70], R12 ;  /* 0x0000700c01007387 */ /* 0x0001e60000100800 */
[----:B------:R-:W-:-:S06]  /*7910*/  IMAD.HI.U32 R7, R8, R10, RZ ;  /* 0x0000000a08077227 */ /* 0x000fcc00078e00ff */
[----:B------:R-:W-:Y:S02]  /*7920*/  @!P2 IMAD.IADD R6, R6, 0x1, -R0 ;  /* 0x000000010606a824 */ /* 0x000fe400078e0a00 */
[----:B0-----:R-:W-:Y:S02]  /*7930*/  IMAD.MOV.U32 R12, RZ, RZ, R9 ;  /* 0x000000ffff0c7224 */ /* 0x001fe400078e0009 */
[----:B------:R-:W-:-:S04]  /*7940*/  IMAD.HI.U32 R4, R8, R11, RZ ;  /* 0x0000000b08047227 */ /* 0x000fc800078e00ff */
[----:B------:R-:W-:Y:S01]  /*7950*/  @!P1 IMAD.MOV R12, RZ, RZ, -R12 ;  /* 0x000000ffff0c9224 */ /* 0x000fe200078e0a0c */
[C---:B------:R-:W-:Y:S01]  /*7960*/  ISETP.GT.U32.AND P1, PT, R0.reuse, R6, PT ;  /* 0x000000060000720c */ /* 0x040fe20003f24070 */
[----:B------:R-:W-:Y:S01]  /*7970*/  IMAD.MOV R7, RZ, RZ, -R7 ;  /* 0x000000ffff077224 */ /* 0x000fe200078e0a07 */
[----:B------:R0:W-:Y:S01]  /*7980*/  STL [R1+0x60], R2 ;  /* 0x0000600201007387 */ /* 0x0001e20000100800 */
[----:B------:R-:W-:Y:S02]  /*7990*/  IMAD.MOV R4, RZ, RZ, -R4 ;  /* 0x000000ffff047224 */ /* 0x000fe400078e0a04 */
[----:B------:R-:W-:Y:S02]  /*79a0*/  IMAD.MOV.U32 R22, RZ, RZ, R5 ;  /* 0x000000ffff167224 */ /* 0x000fe400078e0005 */
[C---:B0-----:R-:W-:Y:S02]  /*79b0*/  IMAD R2, R0.reuse, R7, R10 ;  /* 0x0000000700027224 */ /* 0x041fe400078e020a */
[----:B------:R-:W-:-:S02]  /*79c0*/  IMAD R10, R0, R4, R11 ;  /* 0x00000004000a7224 */ /* 0x000fc400078e020b */
[----:B------:R-:W-:Y:S01]  /*79d0*/  @!P6 IMAD.MOV R22, RZ, RZ, -R22 ;  /* 0x000000ffff16e224 */ /* 0x000fe200078e0a16 */
[----:B------:R-:W-:Y:S01]  /*79e0*/  ISETP.GT.U32.AND P6, PT, R0, R2, PT ;  /* 0x000000020000720c */ /* 0x000fe20003fc4070 */
[----:B------:R-:W-:Y:S01]  /*79f0*/  @!P1 IMAD.IADD R6, R6, 0x1, -R0 ;  /* 0x0000000106069824 */ /* 0x000fe200078e0a00 */
[----:B------:R-:W-:Y:S01]  /*7a00*/  ISETP.GT.U32.AND P1, PT, R0, R10, PT ;  /* 0x0000000a0000720c */ /* 0x000fe20003f24070 */
[----:B------:R0:W-:Y:S01]  /*7a10*/  STL [R1+0x5c], R12 ;  /* 0x00005c0c01007387 */ /* 0x0001e20000100800 */
[----:B------:R-:W-:Y:S01]  /*7a20*/  IABS R11, R25 ;  /* 0x00000019000b7213 */ /* 0x000fe20000000000 */
[----:B------:R-:W-:Y:S01]  /*7a30*/  IMAD.MOV.U32 R21, RZ, RZ, R20 ;  /* 0x000000ffff157224 */ /* 0x000fe200078e0014 */
[----:B------:R-:W-:Y:S01]  /*7a40*/  IABS R9, R23 ;  /* 0x0000001700097213 */ /* 0x000fe20000000000 */
[----:B------:R-:W-:-:S06]  /*7a50*/  IMAD.MOV.U32 R20, RZ, RZ, R19 ;  /* 0x000000ffff147224 */ /* 0x000fcc00078e0013 */
[--C-:B------:R-:W-:Y:S01]  /*7a60*/  @!P6 IMAD.IADD R2, R2, 0x1, -R0.reuse ;  /* 0x000000010202e824 */ /* 0x100fe200078e0a00 */
[----:B0-----:R-:W-:Y:S01]  /*7a70*/  IABS R12, R24 ;  /* 0x00000018000c7213 */ /* 0x001fe20000000000 */
[----:B------:R-:W-:Y:S02]  /*7a80*/  @!P1 IMAD.IADD R10, R10, 0x1, -R0 ;  /* 0x000000010a0a9824 */ /* 0x000fe400078e0a00 */
[----:B------:R-:W-:Y:S01]  /*7a90*/  IMAD.MOV.U32 R19, RZ, RZ, R18 ;  /* 0x000000ffff137224 */ /* 0x000fe200078e0012 */
[----:B------:R-:W-:Y:S01]  /*7aa0*/  ISETP.GT.U32.AND P1, PT, R0, R2, PT ;  /* 0x000000020000720c */ /* 0x000fe20003f24070 */
[----:B------:R-:W-:-:S04]  /*7ab0*/  IMAD.HI.U32 R4, R8, R12, RZ ;  /* 0x0000000c08047227 */ /* 0x000fc800078e00ff */
[----:B------:R-:W-:Y:S02]  /*7ac0*/  IMAD.MOV.U32 R23, RZ, RZ, R14 ;  /* 0x000000ffff177224 */ /* 0x000fe400078e000e */
[----:B------:R-:W-:Y:S02]  /*7ad0*/  IMAD.MOV.U32 R18, RZ, RZ, R17 ;  /* 0x000000ffff127224 */ /* 0x000fe400078e0011 */
[----:B------:R-:W-:-:S04]  /*7ae0*/  IMAD.HI.U32 R14, R8, R11, RZ ;  /* 0x0000000b080e7227 */ /* 0x000fc800078e00ff */
[----:B-----5:R-:W-:Y:S02]  /*7af0*/  IMAD.MOV.U32 R17, RZ, RZ, R26 ;  /* 0x000000ffff117224 */ /* 0x020fe400078e001a */
[----:B------:R-:W-:Y:S02]  /*7b00*/  IMAD.MOV.U32 R26, RZ, RZ, R13 ;  /* 0x000000ffff1a7224 */ /* 0x000fe400078e000d */
[----:B------:R-:W-:Y:S01]  /*7b10*/  IMAD.MOV R4, RZ, RZ, -R4 ;  /* 0x000000ffff047224 */ /* 0x000fe200078e0a04 */
[----:B------:R-:W-:Y:S01]  /*7b20*/  ISETP.GE.AND P2, PT, R24, RZ, PT ;  /* 0x000000ff1800720c */ /* 0x000fe20003f46270 */
[----:B------:R-:W-:Y:S02]  /*7b30*/  IMAD.MOV R14, RZ, RZ, -R14 ;  /* 0x000000ffff0e7224 */ /* 0x000fe400078e0a0e */
[----:B------:R-:W-:Y:S02]  /*7b40*/  IMAD.MOV.U32 R24, RZ, RZ, R26 ;  /* 0x000000ffff187224 */ /* 0x000fe400078e001a */
[----:B------:R-:W-:-:S02]  /*7b50*/  IMAD.MOV.U32 R26, RZ, RZ, R15 ;  /* 0x000000ffff1a7224 */ /* 0x000fc400078e000f */
[C---:B------:R-:W-:Y:S02]  /*7b60*/  IMAD R12, R0.reuse, R4, R12 ;  /* 0x00000004000c7224 */ /* 0x040fe400078e020c */
[----:B------:R-:W-:Y:S01]  /*7b70*/  IMAD R11, R0, R14, R11 ;  /* 0x0000000e000b7224 */ /* 0x000fe200078e020b */
[----:B------:R-:W-:Y:S01]  /*7b80*/  IABS R14, R30 ;  /* 0x0000001e000e7213 */ /* 0x000fe20000000000 */
[----:B------:R-:W-:Y:S01]  /*7b90*/  IMAD.MOV.U32 R15, RZ, RZ, R6 ;  /* 0x000000ffff0f7224 */ /* 0x000fe200078e0006 */
[----:B------:R0:W-:Y:S01]  /*7ba0*/  STL [R1+0x58], R22 ;  /* 0x0000581601007387 */ /* 0x0001e20000100800 */
[----:B------:R-:W-:Y:S01]  /*7bb0*/  @!P1 IMAD.IADD R2, R2, 0x1, -R0 ;  /* 0x0000000102029824 */ /* 0x000fe200078e0a00 */
[----:B------:R-:W-:Y:S01]  /*7bc0*/  ISETP.GT.U32.AND P1, PT, R0, R12, PT ;  /* 0x0000000c0000720c */ /* 0x000fe20003f24070 */
[----:B------:R-:W-:Y:S01]  /*7bd0*/  @!P5 IMAD.MOV R15, RZ, RZ, -R15 ;  /* 0x000000ffff0fd224 */ /* 0x000fe200078e0a0f */
[----:B------:R-:W-:Y:S01]  /*7be0*/  IABS R5, R29 ;  /* 0x0000001d00057213 */ /* 0x000fe20000000000 */
[----:B------:R-:W-:-:S02]  /*7bf0*/  IMAD.MOV.U32 R6, RZ, RZ, R14 ;  /* 0x000000ffff067224 */ /* 0x000fc400078e000e */
[----:B0-----:R-:W-:Y:S02]  /*7c00*/  IMAD.MOV.U32 R22, RZ, RZ, R21 ;  /* 0x000000ffff167224 */ /* 0x001fe400078e0015 */
[----:B------:R-:W-:Y:S02]  /*7c10*/  IMAD.MOV.U32 R21, RZ, RZ, R48 ;  /* 0x000000ffff157224 */ /* 0x000fe400078e0030 */
[----:B------:R-:W-:Y:S01]  /*7c20*/  IMAD.MOV.U32 R48, RZ, RZ, R59 ;  /* 0x000000ffff307224 */ /* 0x000fe200078e003b */
[----:B------:R0:W-:Y:S01]  /*7c30*/  STL [R1+0x54], R15 ;  /* 0x0000540f01007387 */ /* 0x0001e20000100800 */
[----:B------:R-:W-:Y:S02]  /*7c40*/  IMAD.MOV.U32 R59, RZ, RZ, R2 ;  /* 0x000000ffff3b7224 */ /* 0x000fe400078e0002 */
[----:B------:R-:W-:-:S04]  /*7c50*/  IMAD.HI.U32 R4, R8, R5, RZ ;  /* 0x0000000508047227 */ /* 0x000fc800078e00ff */
[----:B------:R-:W-:Y:S02]  /*7c60*/  @!P4 IMAD.MOV R59, RZ, RZ, -R59 ;  /* 0x000000ffff3bc224 */ /* 0x000fe400078e0a3b */
[----:B0-----:R-:W-:-:S04]  /*7c70*/  IMAD.HI.U32 R15, R8, R6, RZ ;  /* 0x00000006080f7227 */ /* 0x001fc800078e00ff */
[----:B------:R-:W-:Y:S02]  /*7c80*/  IMAD.MOV R4, RZ, RZ, -R4 ;  /* 0x000000ffff047224 */ /* 0x000fe400078e0a04 */
[----:B------:R-:W-:Y:S01]  /*7c90*/  IMAD.MOV R15, RZ, RZ, -R15 ;  /* 0x000000ffff0f7224 */ /* 0x000fe200078e0a0f */
[----:B------:R0:W-:Y:S01]  /*7ca0*/  STL [R1+0x50], R59 ;  /* 0x0000503b01007387 */ /* 0x0001e20000100800 */
[----:B------:R-:W-:Y:S01]  /*7cb0*/  @!P1 IMAD.IADD R12, R12, 0x1, -R0 ;  /* 0x000000010c0c9824 */ /* 0x000fe200078e0a00 */
[----:B------:R-:W-:Y:S01]  /*7cc0*/  ISETP.GE.AND P1, PT, R25, RZ, PT ;  /* 0x000000ff1900720c */ /* 0x000fe20003f26270 */
[C---:B------:R-:W-:Y:S01]  /*7cd0*/  IMAD R5, R0.reuse, R4, R5 ;  /* 0x0000000400057224 */ /* 0x040fe200078e0205 */
[----:B------:R-:W-:Y:S01]  /*7ce0*/  IABS R4, R31 ;  /* 0x0000001f00047213 */ /* 0x000fe20000000000 */
[----:B------:R-:W-:Y:S01]  /*7cf0*/  IMAD R6, R0, R15, R6 ;  /* 0x0000000f00067224 */ /* 0x000fe200078e0206 */
[----:B0-----:R-:W3:Y:S04]  /*7d00*/  LDL.LU R59, [R1+0x58b4] ;  /* 0x0058b400013b7983 */ /* 0x001ee80000300800 */
[----:B------:R-:W4:Y:S04]  /*7d10*/  LDL.LU R25, [R1+0x340] ;  /* 0x0003400001197983 */ /* 0x000f280000300800 */
[----:B------:R-:W5:Y:S01]  /*7d20*/  LDL.LU R15, [R1+0x360] ;  /* 0x00036000010f7983 */ /* 0x000f620000300800 */
[----:B------:R-:W-:-:S04]  /*7d30*/  IMAD.HI.U32 R14, R8, R4, RZ ;  /* 0x00000004080e7227 */ /* 0x000fc800078e00ff */
[----:B------:R-:W-:-:S04]  /*7d40*/  IMAD.MOV R14, RZ, RZ, -R14 ;  /* 0x000000ffff0e7224 */ /* 0x000fc800078e0a0e */
[----:B------:R-:W-:Y:S02]  /*7d50*/  IMAD R4, R0, R14, R4 ;  /* 0x0000000e00047224 */ /* 0x000fe400078e0204 */
[----:B------:R-:W2:Y:S01]  /*7d60*/  LDL.LU R14, [R1+0x410] ;  /* 0x00041000010e7983 */ /* 0x000ea20000300800 */
[----:B------:R-:W-:-:S04]  /*7d70*/  IMAD.HI.U32 R13, R8, R9, RZ ;  /* 0x00000009080d7227 */ /* 0x000fc800078e00ff */
[----:B------:R-:W-:-:S04]  /*7d80*/  IMAD.MOV R13, RZ, RZ, -R13 ;  /* 0x000000ffff0d7224 */ /* 0x000fc800078e0a0d */
[----:B------:R-:W-:-:S05]  /*7d90*/  IMAD R9, R0, R13, R9 ;  /* 0x0000000d00097224 */ /* 0x000fca00078e0209 */
[C---:B------:R-:W-:Y:S02]  /*7da0*/  ISETP.GT.U32.AND P6, PT, R0.reuse, R9, PT ;  /* 0x000000090000720c */ /* 0x040fe40003fc4070 */
[----:B------:R-:W-:Y:S02]  /*7db0*/  IABS R7, R28 ;  /* 0x0000001c00077213 */ /* 0x000fe40000000000 */
[----:B------:R-:W-:-:S03]  /*7dc0*/  ISETP.GT.U32.AND P5, PT, R0, R10, PT ;  /* 0x0000000a0000720c */ /* 0x000fc60003fa4070 */
[----:B------:R-:W-:-:S06]  /*7dd0*/  IMAD.HI.U32 R13, R8, R7, RZ ;  /* 0x00000007080d7227 */ /* 0x000fcc00078e00ff */
[----:B------:R-:W-:-:S05]  /*7de0*/  @!P6 IMAD.IADD R9, R9, 0x1, -R0 ;  /* 0x000000010909e824 */ /* 0x000fca00078e0a00 */
[C---:B------:R-:W-:Y:S01]  /*7df0*/  ISETP.GT.U32.AND P6, PT, R0.reuse, R9, PT ;  /* 0x000000090000720c */ /* 0x040fe20003fc4070 */
[----:B------:R-:W-:Y:S01]  /*7e00*/  IMAD.MOV R13, RZ, RZ, -R13 ;  /* 0x000000ffff0d7224 */ /* 0x000fe200078e0a0d */
[----:B------:R-:W-:-:S03]  /*7e10*/  ISETP.GT.U32.AND P4, PT, R0, R11, PT ;  /* 0x0000000b0000720c */ /* 0x000fc60003f84070 */
[----:B------:R-:W-:Y:S02]  /*7e20*/  IMAD R7, R0, R13, R7 ;  /* 0x0000000d00077224 */ /* 0x000fe400078e0207 */
[----:B------:R-:W-:-:S03]  /*7e30*/  @!P5 IMAD.IADD R10, R10, 0x1, -R0 ;  /* 0x000000010a0ad824 */ /* 0x000fc600078e0a00 */
[----:B------:R-:W-:-:S03]  /*7e40*/  ISETP.GT.U32.AND P5, PT, R0, R7, PT ;  /* 0x000000070000720c */ /* 0x000fc60003fa4070 */
[--C-:B------:R-:W-:Y:S01]  /*7e50*/  @!P6 IMAD.IADD R9, R9, 0x1, -R0.reuse ;  /* 0x000000010909e824 */ /* 0x100fe200078e0a00 */
[----:B------:R-:W-:Y:S02]  /*7e60*/  ISETP.GT.U32.AND P6, PT, R0, R5, PT ;  /* 0x000000050000720c */ /* 0x000fe40003fc4070 */
[----:B------:R-:W-:Y:S01]  /*7e70*/  IABS R13, R32 ;  /* 0x00000020000d7213 */ /* 0x000fe20000000000 */
[----:B------:R-:W-:-:S04]  /*7e80*/  @!P4 IMAD.IADD R11, R11, 0x1, -R0 ;  /* 0x000000010b0bc824 */ /* 0x000fc800078e0a00 */
[----:B------:R-:W-:-:S04]  /*7e90*/  IMAD.HI.U32 R2, R8, R13, RZ ;  /* 0x0000000d08027227 */ /* 0x000fc800078e00ff */
[--C-:B------:R-:W-:Y:S01]  /*7ea0*/  @!P5 IMAD.IADD R7, R7, 0x1, -R0.reuse ;  /* 0x000000010707d824 */ /* 0x100fe200078e0a00 */
[C---:B------:R-:W-:Y:S01]  /*7eb0*/  ISETP.GT.U32.AND P5, PT, R0.reuse, R11, PT ;  /* 0x0000000b0000720c */ /* 0x040fe20003fa4070 */
[----:B------:R-:W-:Y:S02]  /*7ec0*/  @!P6 IMAD.IADD R5, R5, 0x1, -R0 ;  /* 0x000000010505e824 */ /* 0x000fe400078e0a00 */
[----:B------:R-:W-:Y:S02]  /*7ed0*/  IMAD.MOV R2, RZ, RZ, -R2 ;  /* 0x000000ffff027224 */ /* 0x000fe400078e0a02 */
[----:B------:R-:W-:Y:S01]  /*7ee0*/  @!P3 IMAD.MOV R10, RZ, RZ, -R10 ;  /* 0x000000ffff0ab224 */ /* 0x000fe200078e0a0a */
[C---:B------:R-:W-:Y:S01]  /*7ef0*/  ISETP.GT.U32.AND P3, PT, R0.reuse, R5, PT ;  /* 0x000000050000720c */ /* 0x040fe20003f64070 */
[----:B------:R-:W-:-:S06]  /*7f00*/  IMAD R2, R0, R2, R13 ;  /* 0x0000000200027224 */ /* 0x000fcc00078e020d */
[--C-:B------:R-:W-:Y:S01]  /*7f10*/  @!P5 IMAD.IADD R11, R11, 0x1, -R0.reuse ;  /* 0x000000010b0bd824 */ /* 0x100fe200078e0a00 */
[----:B------:R-:W-:Y:S01]  /*7f20*/  ISETP.GE.AND P5, PT, R28, RZ, PT ;  /* 0x000000ff1c00720c */ /* 0x000fe20003fa6270 */
[----:B------:R-:W-:Y:S04]  /*7f30*/  STL [R1+0x4c], R10 ;  /* 0x00004c0a01007387 */ /* 0x000fe80000100800 */
[----:B------:R-:W-:Y:S01]  /*7f40*/  @!P3 IMAD.IADD R5, R5, 0x1, -R0 ;  /* 0x000000010505b824 */ /* 0x000fe200078e0a00 */
[----:B------:R-:W-:Y:S02]  /*7f50*/  ISETP.GE.AND P3, PT, R29, RZ, PT ;  /* 0x000000ff1d00720c */ /* 0x000fe40003f66270 */
[----:B------:R-:W-:-:S13]  /*7f60*/  ISETP.GT.U32.AND P4, PT, R0, R12, PT ;  /* 0x0000000c0000720c */ /* 0x000fda0003f84070 */
[----:B------:R-:W-:Y:S01]  /*7f70*/  @!P4 IMAD.IADD R12, R12, 0x1, -R0 ;  /* 0x000000010c0cc824 */ /* 0x000fe200078e0a00 */
[----:B------:R-:W-:-:S13]  /*7f80*/  ISETP.GT.U32.AND P4, PT, R0, R4, PT ;  /* 0x000000040000720c */ /* 0x000fda0003f84070 */
[----:B------:R-:W-:Y:S01]  /*7f90*/  @!P4 IMAD.IADD R4, R4, 0x1, -R0 ;  /* 0x000000010404c824 */ /* 0x000fe200078e0a00 */
[----:B------:R-:W-:Y:S01]  /*7fa0*/  ISETP.GE.AND P4, PT, R31, RZ, PT ;  /* 0x000000ff1f00720c */ /* 0x000fe20003f86270 */
[----:B-----5:R-:W-:Y:S02]  /*7fb0*/  IMAD.MOV.U32 R13, RZ, RZ, R15 ;  /* 0x000000ffff0d7224 */ /* 0x020fe400078e000f */
[----:B------:R-:W-:Y:S02]  /*7fc0*/  IMAD.MOV.U32 R15, RZ, RZ, R24 ;  /* 0x000000ffff0f7224 */ /* 0x000fe400078e0018 */
[----:B------:R-:W-:Y:S02]  /*7fd0*/  IMAD.MOV.U32 R24, RZ, RZ, R26 ;  /* 0x000000ffff187224 */ /* 0x000fe400078e001a */
[----:B------:R-:W-:Y:S02]  /*7fe0*/  IMAD.MOV.U32 R26, RZ, RZ, R60 ;  /* 0x000000ffff1a7224 */ /* 0x000fe400078e003c */
[----:B------:R-:W-:Y:S01]  /*7ff0*/  IMAD.MOV.U32 R60, RZ, RZ, R9 ;  /* 0x000000ffff3c7224 */ /* 0x000fe200078e0009 */
[----:B------:R-:W-:Y:S01]  /*8000*/  IABS R9, R33 ;  /* 0x0000002100097213 */ /* 0x000fe20000000000 */
[----:B------:R-:W-:-:S02]  /*8010*/  IMAD.MOV.U32 R28, RZ, RZ, R13 ;  /* 0x000000ffff1c7224 */ /* 0x000fc400078e000d */
[----:B------:R-:W-:Y:S02]  /*8020*/  @!P0 IMAD.MOV R60, RZ, RZ, -R60 ;  /* 0x000000ffff3c8224 */ /* 0x000fe400078e0a3c */
[----:B------:R-:W-:-:S03]  /*8030*/  IMAD.HI.U32 R13, R8, R9, RZ ;  /* 0x00000009080d7227 */ /* 0x000fc600078e00ff */
[----:B------:R0:W-:Y:S01]  /*8040*/  STL [R1+0x48], R60 ;  /* 0x0000483c01007387 */ /* 0x0001e20000100800 */
[----:B--2---:R-:W-:Y:S02]  /*8050*/  IMAD.MOV.U32 R29, RZ, RZ, R14 ;  /* 0x000000ffff1d7224 */ /* 0x004fe400078e000e */
[----:B------:R-:W-:Y:S01]  /*8060*/  IMAD.MOV R14, RZ, RZ, -R13 ;  /* 0x000000ffff0e7224 */ /* 0x000fe200078e0a0d */
[----:B0-----:R-:W2:Y:S04]  /*8070*/  LDL.LU R60, [R1+0x58b0] ;  /* 0x0058b000013c7983 */ /* 0x001ea80000300800 */
[----:B------:R-:W5:Y:S01]  /*8080*/  LDL.LU R13, [R1+0x1b8] ;  /* 0x0001b800010d7983 */ /* 0x000f620000300800 */
[----:B------:R-:W-:-:S03]  /*8090*/  IMAD R9, R0, R14, R9 ;  /* 0x0000000e00097224 */ /* 0x000fc600078e0209 */
[----:B------:R-:W2:Y:S04]  /*80a0*/  LDL.LU R31, [R1+0x1b4] ;  /* 0x0001b400011f7983 */ /* 0x000ea80000300800 */
[----:B------:R-:W3:Y:S01]  /*80b0*/  LDL.LU R14, [R1+0x16c] ;  /* 0x00016c00010e7983 */ /* 0x000ee20000300800 */
[C---:B------:R-:W-:Y:S02]  /*80c0*/  ISETP.GT.U32.AND P0, PT, R0.reuse, R6, PT ;  /* 0x000000060000720c */ /* 0x040fe40003f04070 */
[----:B------:R-:W-:Y:S02]  /*80d0*/  ISETP.GT.U32.AND P6, PT, R0, R7, PT ;  /* 0x000000070000720c */ /* 0x000fe40003fc4070 */
[----:B------:R-:W-:Y:S01]  /*80e0*/  IABS R10, R34 ;  /* 0x00000022000a7213 */ /* 0x000fe20000000000 */
[----:B------:R-:W-:-:S02]  /*80f0*/  @!P2 IMAD.MOV R12, RZ, RZ, -R12 ;  /* 0x000000ffff0ca224 */ /* 0x000fc400078e0a0c */
[----:B------:R-:W-:-:S06]  /*8100*/  @!P1 IMAD.MOV R11, RZ, RZ, -R11 ;  /* 0x000000ffff0b9224 */ /* 0x000fcc00078e0a0b */
[--C-:B------:R-:W-:Y:S01]  /*8110*/  @!P0 IMAD.IADD R6, R6, 0x1, -R0.reuse ;  /* 0x0000000106068824 */ /* 0x100fe200078e0a00 */
[----:B------:R-:W-:Y:S01]  /*8120*/  ISETP.GE.AND P0, PT, R30, RZ, PT ;  /* 0x000000ff1e00720c */ /* 0x000fe20003f06270 */
[----:B------:R-:W-:Y:S01]  /*8130*/  @!P6 IMAD.IADD R7, R7, 0x1, -R0 ;  /* 0x000000010707e824 */ /* 0x000fe200078e0a00 */
[C---:B------:R-:W-:Y:S02]  /*8140*/  ISETP.GT.U32.AND P6, PT, R0.reuse, R2, PT ;  /* 0x000000020000720c */ /* 0x040fe40003fc4070 */
[C---:B------:R-:W-:Y:S01]  /*8150*/  ISETP.GT.U32.AND P2, PT, R0.reuse, R6, PT ;  /* 0x000000060000720c */ /* 0x040fe20003f44070 */
[----:B------:R-:W-:Y:S04]  /*8160*/  STL [R1+0x44], R12 ;  /* 0x0000440c01007387 */ /* 0x000fe80000100800 */
[----:B------:R0:W-:Y:S01]  /*8170*/  STL [R1+0x40], R11 ;  /* 0x0000400b01007387 */ /* 0x0001e20000100800 */
[----:B------:R-:W-:Y:S01]  /*8180*/  ISETP.GT.U32.AND P1, PT, R0, R4, PT ;  /* 0x000000040000720c */ /* 0x000fe20003f24070 */
[----:B------:R-:W-:-:S02]  /*8190*/  @!P3 IMAD.MOV R5, RZ, RZ, -R5 ;  /* 0x000000ffff05b224 */ /* 0x000fc400078e0a05 */
[----:B0-----:R-:W-:-:S04]  /*81a0*/  IMAD.MOV.U32 R11, RZ, RZ, R7 ;  /* 0x000000ffff0b7224 */ /* 0x001fc800078e0007 */
[----:B------:R-:W-:Y:S01]  /*81b0*/  @!P5 IMAD.MOV R11, RZ, RZ, -R11 ;  /* 0x000000ffff0bd224 */ /* 0x000fe200078e0a0b */
[----:B------:R-:W-:Y:S01]  /*81c0*/  ISETP.GT.U32.AND P5, PT, R0, R9, PT ;  /* 0x000000090000720c */ /* 0x000fe20003fa4070 */
[--C-:B------:R-:W-:Y:S01]  /*81d0*/  @!P6 IMAD.IADD R2, R2, 0x1, -R0.reuse ;  /* 0x000000010202e824 */ /* 0x100fe200078e0a00 */
[----:B------:R-:W-:Y:S01]  /*81e0*/  IABS R7, R35 ;  /* 0x0000002300077213 */ /* 0x000fe20000000000 */
[--C-:B------:R-:W-:Y:S01]  /*81f0*/  @!P2 IMAD.IADD R6, R6, 0x1, -R0.reuse ;  /* 0x000000010606a824 */ /* 0x100fe200078e0a00 */
[----:B------:R-:W-:Y:S02]  /*8200*/  STL [R1+0x24], R11 ;  /* 0x0000240b01007387 */ /* 0x000fe40000100800 */
[----:B------:R-:W-:Y:S02]  /*8210*/  ISETP.GT.U32.AND P6, PT, R0, R2, PT ;  /* 0x000000020000720c */ /* 0x000fe40003fc4070 */
[----:B------:R0:W-:Y:S01]  /*8220*/  STL [R1+0x20], R5 ;  /* 0x0000200501007387 */ /* 0x0001e20000100800 */
[----:B------:R-:W-:Y:S01]  /*8230*/  @!P1 IMAD.IADD R4, R4, 0x1, -R0 ;  /* 0x0000000104049824 */ /* 0x000fe200078e0a00 */
[----:B------:R-:W-:-:S03]  /*8240*/  ISETP.GE.AND P3, PT, R32, RZ, PT ;  /* 0x000000ff2000720c */ /* 0x000fc60003f66270 */
[----:B------:R-:W-:Y:S02]  /*8250*/  @!P5 IMAD.IADD R9, R9, 0x1, -R0 ;  /* 0x000000010909d824 */ /* 0x000fe400078e0a00 */
[----:B0-----:R-:W-:-:S04]  /*8260*/  IMAD.HI.U32 R5, R8, R7, RZ ;  /* 0x0000000708057227 */ /* 0x001fc800078e00ff */
[----:B------:R-:W-:Y:S01]  /*8270*/  IMAD.MOV R5, RZ, RZ, -R5 ;  /* 0x000000ffff057224 */ /* 0x000fe200078e0a05 */
[----:B------:R-:W-:-:S03]  /*8280*/  IABS R12, R37 ;  /* 0x00000025000c7213 */ /* 0x000fc60000000000 */
[----:B------:R-:W-:Y:S02]  /*8290*/  IMAD R5, R0, R5, R7 ;  /* 0x0000000500057224 */ /* 0x000fe400078e0207 */
[----:B------:R-:W-:Y:S01]  /*82a0*/  @!P6 IMAD.IADD R2, R2, 0x1, -R0 ;  /* 0x000000010202e824 */ /* 0x000fe200078e0a00 */
[----:B------:R-:W-:Y:S02]  /*82b0*/  ISETP.GE.AND P1, PT, R33, RZ, PT ;  /* 0x000000ff2100720c */ /* 0x000fe40003f26270 */
[----:B------:R-:W-:Y:S02]  /*82c0*/  IABS R11, R36 ;  /* 0x00000024000b7213 */ /* 0x000fe40000000000 */
[----:B------:R-:W-:-:S03]  /*82d0*/  ISETP.GE.AND P6, PT, R34, RZ, PT ;  /* 0x000000ff2200720c */ /* 0x000fc60003fc6270 */
[----:B------:R-:W-:-:S04]  /*82e0*/  IMAD.HI.U32 R7, R8, R11, RZ ;  /* 0x0000000b08077227 */ /* 0x000fc800078e00ff */
[----:B------:R-:W-:Y:S01]  /*82f0*/  IMAD.MOV R7, RZ, RZ, -R7 ;  /* 0x000000ffff077224 */ /* 0x000fe200078e0a07 */
[----:B------:R-:W-:Y:S01]  /*8300*/  ISETP.GE.AND P5, PT, R35, RZ, PT ;  /* 0x000000ff2300720c */ /* 0x000fe20003fa6270 */
[----:B-----5:R-:W-:Y:S02]  /*8310*/  IMAD.MOV.U32 R30, RZ, RZ, R13 ;  /* 0x000000ffff1e7224 */ /* 0x020fe400078e000d */
[----:B------:R-:W-:-:S04]  /*8320*/  IMAD.HI.U32 R13, R8, R10, RZ ;  /* 0x0000000a080d7227 */ /* 0x000fc800078e00ff */
[----:B------:R-:W-:-:S04]  /*8330*/  IMAD.MOV R13, RZ, RZ, -R13 ;  /* 0x000000ffff0d7224 */ /* 0x000fc800078e0a0d */
[----:B------:R-:W-:Y:S02]  /*8340*/  IMAD R10, R0, R13, R10 ;  /* 0x0000000d000a7224 */ /* 0x000fe400078e020a */
[----:B------:R-:W-:-:S03]  /*8350*/  IMAD.MOV.U32 R13, RZ, RZ, R6 ;  /* 0x000000ffff0d7224 */ /* 0x000fc600078e0006 */
[----:B------:R-:W-:Y:S01]  /*8360*/  ISETP.GT.U32.AND P2, PT, R0, R10, PT ;  /* 0x0000000a0000720c */ /* 0x000fe20003f44070 */
[----:B------:R-:W-:-:S05]  /*8370*/  @!P0 IMAD.MOV R13, RZ, RZ, -R13 ;  /* 0x000000ffff0d8224 */ /* 0x000fca00078e0a0d */
[----:B------:R0:W-:Y:S07]  /*8380*/  STL [R1+0x1c], R13 ;  /* 0x00001c0d01007387 */ /* 0x0001ee0000100800 */
[----:B------:R-:W-:Y:S01]  /*8390*/  @!P2 IMAD.IADD R10, R10, 0x1, -R0 ;  /* 0x000000010a0aa824 */ /* 0x000fe200078e0a00 */
[----:B------:R-:W-:Y:S01]  /*83a0*/  ISETP.GT.U32.AND P2, PT, R0, R9, PT ;  /* 0x000000090000720c */ /* 0x000fe20003f44070 */
[----:B0-----:R-:W-:-:S04]  /*83b0*/  IMAD.MOV.U32 R13, RZ, RZ, R4 ;  /* 0x000000ffff0d7224 */ /* 0x001fc800078e0004 */
[----:B------:R-:W-:Y:S01]  /*83c0*/  @!P4 IMAD.MOV R13, RZ, RZ, -R13 ;  /* 0x000000ffff0dc224 */ /* 0x000fe200078e0a0d */
[C---:B------:R-:W-:Y:S01]  /*83d0*/  ISETP.GT.U32.AND P4, PT, R0.reuse, R5, PT ;  /* 0x000000050000720c */ /* 0x040fe20003f84070 */
[----:B------:R-:W-:Y:S02]  /*83e0*/  IMAD.MOV.U32 R6, RZ, RZ, R12 ;  /* 0x000000ffff067224 */ /* 0x000fe400078e000c */
[----:B------:R-:W-:Y:S01]  /*83f0*/  IMAD.MOV.U32 R12, RZ, RZ, R2 ;  /* 0x000000ffff0c7224 */ /* 0x000fe200078e0002 */
[----:B------:R-:W-:-:S03]  /*8400*/  ISETP.GT.U32.AND P0, PT, R0, R10, PT ;  /* 0x0000000a0000720c */ /* 0x000fc60003f04070 */
[----:B------:R-:W-:Y:S02]  /*8410*/  @!P3 IMAD.MOV R12, RZ, RZ, -R12 ;  /* 0x000000ffff0cb224 */ /* 0x000fe400078e0a0c */
[--C-:B------:R-:W-:Y:S01]  /*8420*/  @!P2 IMAD.IADD R9, R9, 0x1, -R0.reuse ;  /* 0x000000010909a824 */ /* 0x100fe200078e0a00 */
[----:B------:R-:W-:Y:S03]  /*8430*/  STL [R1+0x18], R13 ;  /* 0x0000180d01007387 */ /* 0x000fe60000100800 */
[----:B------:R-:W-:Y:S01]  /*8440*/  @!P4 IMAD.IADD R5, R5, 0x1, -R0 ;  /* 0x000000010505c824 */ /* 0x000fe200078e0a00 */
[----:B------:R0:W-:Y:S01]  /*8450*/  STL [R1+0x14], R12 ;  /* 0x0000140c01007387 */ /* 0x0001e20000100800 */
[----:B------:R-:W-:-:S04]  /*8460*/  IMAD.HI.U32 R4, R8, R6, RZ ;  /* 0x0000000608047227 */ /* 0x000fc800078e00ff */
[----:B0-----:R-:W-:Y:S02]  /*8470*/  IMAD.MOV.U32 R12, RZ, RZ, R9 ;  /* 0x000000ffff0c7224 */ /* 0x001fe400078e0009 */
[----:B------:R-:W-:Y:S02]  /*8480*/  @!P0 IMAD.IADD R10, R10, 0x1, -R0 ;  /* 0x000000010a0a8824 */ /* 0x000fe400078e0a00 */
[----:B------:R-:W-:Y:S01]  /*8490*/  @!P1 IMAD.MOV R12, RZ, RZ, -R12 ;  /* 0x000000ffff0c9224 */ /* 0x000fe200078e0a0c */
[C---:B------:R-:W-:Y:S01]  /*84a0*/  ISETP.GT.U32.AND P1, PT, R0.reuse, R5, PT ;  /* 0x000000050000720c */ /* 0x040fe20003f24070 */
[----:B------:R-:W-:Y:S02]  /*84b0*/  IMAD.MOV R2, RZ, RZ, -R4 ;  /* 0x000000ffff027224 */ /* 0x000fe400078e0a04 */
[----:B------:R-:W-:Y:S02]  /*84c0*/  IMAD R4, R0, R7, R11 ;  /* 0x0000000700047224 */ /* 0x000fe400078e020b */
[----:B------:R-:W-:-:S02]  /*84d0*/  IMAD.MOV.U32 R9, RZ, RZ, R10 ;  /* 0x000000ffff097224 */ /* 0x000fc400078e000a */
[C---:B------:R-:W-:Y:S02]  /*84e0*/  IMAD R2, R0.reuse, R2, R6 ;  /* 0x0000000200027224 */ /* 0x040fe400078e0206 */
[----:B------:R-:W-:Y:S01]  /*84f0*/  @!P6 IMAD.MOV R9, RZ, RZ, -R9 ;  /* 0x000000ffff09e224 */ /* 0x000fe200078e0a09 */
[C---:B------:R-:W-:Y:S01]  /*8500*/  ISETP.GT.U32.AND P6, PT, R0.reuse, R4, PT ;  /* 0x000000040000720c */ /* 0x040fe20003fc4070 */
[----:B---3--:R-:W-:Y:S02]  /*8510*/  IMAD.MOV.U32 R13, RZ, RZ, R14 ;  /* 0x000000ffff0d7224 */ /* 0x008fe400078e000e */
[----:B------:R-:W-:Y:S01]  /*8520*/  @!P1 IMAD.IADD R5, R5, 0x1, -R0 ;  /* 0x0000000105059824 */ /* 0x000fe200078e0a00 */
[----:B------:R-:W-:Y:S01]  /*8530*/  ISETP.GT.U32.AND P1, PT, R0, R2, PT ;  /* 0x000000020000720c */ /* 0x000fe20003f24070 */
[----:B------:R-:W-:Y:S02]  /*8540*/  IMAD.MOV.U32 R14, RZ, RZ, R30 ;  /* 0x000000ffff0e7224 */ /* 0x000fe400078e001e */
[----:B------:R-:W-:-:S02]  /*8550*/  IMAD.MOV.U32 R30, RZ, RZ, R28 ;  /* 0x000000ffff1e7224 */ /* 0x000fc400078e001c */
[----:B----4-:R-:W-:Y:S02]  /*8560*/  IMAD.MOV.U32 R28, RZ, RZ, R25 ;  /* 0x000000ffff1c7224 */ /* 0x010fe400078e0019 */
[----:B------:R-:W-:Y:S02]  /*8570*/  IMAD.MOV.U32 R25, RZ, RZ, R49 ;  /* 0x000000ffff197224 */ /* 0x000fe400078e0031 */
[----:B------:R-:W-:Y:S02]  /*8580*/  IMAD.MOV.U32 R49, RZ, RZ, R52 ;  /* 0x000000ffff317224 */ /* 0x000fe400078e0034 */
[----:B------:R-:W-:Y:S01]  /*8590*/  IMAD.MOV.U32 R52, RZ, RZ, R61 ;  /* 0x000000ffff347224 */ /* 0x000fe200078e003d */
[----:B------:R-:W-:Y:S01]  /*85a0*/  IABS R61, R38 ;  /* 0x00000026003d7213 */ /* 0x000fe20000000000 */
[--C-:B------:R-:W-:Y:S02]  /*85b0*/  @!P6 IMAD.IADD R4, R4, 0x1, -R0.reuse ;  /* 0x000000010404e824 */ /* 0x100fe400078e0a00 */
[----:B------:R-:W-:-:S02]  /*85c0*/  @!P1 IMAD.IADD R2, R2, 0x1, -R0 ;  /* 0x0000000102029824 */ /* 0x000fc400078e0a00 */
[----:B------:R-:W-:Y:S01]  /*85d0*/  IMAD.HI.U32 R7, R8, R61, RZ ;  /* 0x0000003d08077227 */ /* 0x000fe200078e00ff */
[----:B------:R-:W-:-:S03]  /*85e0*/  ISETP.GT.U32.AND P1, PT, R0, R4, PT ;  /* 0x000000040000720c */ /* 0x000fc60003f24070 */
[----:B------:R-:W-:Y:S01]  /*85f0*/  IMAD.MOV.U32 R33, RZ, RZ, R14 ;  /* 0x000000ffff217224 */ /* 0x000fe200078e000e */
[----:B------:R-:W-:Y:S01]  /*8600*/  IABS R14, R41 ;  /* 0x00000029000e7213 */ /* 0x000fe20000000000 */
[----:B------:R-:W-:Y:S01]  /*8610*/  IMAD.MOV.U32 R34, RZ, RZ, R13 ;  /* 0x000000ffff227224 */ /* 0x000fe200078e000d */
[----:B------:R-:W-:Y:S01]  /*8620*/  IABS R13, R40 ;  /* 0x00000028000d7213 */ /* 0x000fe20000000000 */
[----:B------:R-:W-:Y:S01]  /*8630*/  IMAD.MOV R7, RZ, RZ, -R7 ;  /* 0x000000ffff077224 */ /* 0x000fe200078e0a07 */
[----:B------:R-:W-:Y:S01]  /*8640*/  STL [R1+0x10], R12 ;  /* 0x0000100c01007387 */ /* 0x000fe20000100800 */
[----:B------:R-:W-:Y:S01]  /*8650*/  IMAD.MOV.U32 R10, RZ, RZ, R5 ;  /* 0x000000ffff0a7224 */ /* 0x000fe200078e0005 */
[----:B------:R-:W-:Y:S01]  /*8660*/  ISETP.GE.AND P3, PT, R36, RZ, PT ;  /* 0x000000ff2400720c */ /* 0x000fe20003f66270 */
[----:B------:R-:W-:Y:S01]  /*8670*/  IMAD R61, R0, R7, R61 ;  /* 0x00000007003d7224 */ /* 0x000fe200078e023d */
[----:B------:R0:W-:Y:S01]  /*8680*/  STL [R1+0xc], R9 ;  /* 0x00000c0901007387 */ /* 0x0001e20000100800 */
[----:B------:R-:W-:-:S04]  /*8690*/  IMAD.HI.U32 R7, R8, R14, RZ ;  /* 0x0000000e08077227 */ /* 0x000fc800078e00ff */
[----:B------:R-:W-:Y:S01]  /*86a0*/  @!P5 IMAD.MOV R10, RZ, RZ, -R10 ;  /* 0x000000ffff0ad224 */ /* 0x000fe200078e0a0a */
[----:B------:R-:W-:Y:S01]  /*86b0*/  ISETP.GT.U32.AND P5, PT, R0, R2, PT ;  /* 0x000000020000720c */ /* 0x000fe20003fa4070 */
[----:B------:R-:W-:Y:S02]  /*86c0*/  IMAD.MOV R7, RZ, RZ, -R7 ;  /* 0x000000ffff077224 */ /* 0x000fe400078e0a07 */
[----:B0-----:R-:W-:Y:S01]  /*86d0*/  IMAD.HI.U32 R9, R8, R13, RZ ;  /* 0x0000000d08097227 */ /* 0x001fe200078e00ff */
[----:B------:R-:W-:-:S03]  /*86e0*/  ISETP.GT.U32.AND P6, PT, R0, R61, PT ;  /* 0x0000003d0000720c */ /* 0x000fc60003fc4070 */
[----:B------:R-:W-:Y:S02]  /*86f0*/  IMAD.MOV R9, RZ, RZ, -R9 ;  /* 0x000000ffff097224 */ /* 0x000fe400078e0a09 */
[----:B------:R-:W-:Y:S02]  /*8700*/  @!P1 IMAD.IADD R4, R4, 0x1, -R0 ;  /* 0x0000000104049824 */ /* 0x000fe400078e0a00 */
[C---:B------:R-:W-:Y:S02]  /*8710*/  IMAD R14, R0.reuse, R7, R14 ;  /* 0x00000007000e7224 */ /* 0x040fe400078e020e */
[----:B------:R-:W-:Y:S02]  /*8720*/  IMAD R13, R0, R9, R13 ;  /* 0x00000009000d7224 */ /* 0x000fe400078e020d */
[----:B------:R-:W-:-:S04]  /*8730*/  IMAD.MOV.U32 R7, RZ, RZ, R4 ;  /* 0x000000ffff077224 */ /* 0x000fc800078e0004 */
[----:B------:R-:W-:Y:S01]  /*8740*/  @!P3 IMAD.MOV R7, RZ, RZ, -R7 ;  /* 0x000000ffff07b224 */ /* 0x000fe200078e0a07 */
[----:B------:R-:W-:Y:S01]  /*8750*/  ISETP.GT.U32.AND P3, PT, R0, R13, PT ;  /* 0x0000000d0000720c */ /* 0x000fe20003f64070 */
[--C-:B------:R-:W-:Y:S01]  /*8760*/  @!P5 IMAD.IADD R2, R2, 0x1, -R0.reuse ;  /* 0x000000010202d824 */ /* 0x100fe200078e0a00 */
[----:B------:R-:W-:Y:S01]  /*8770*/  ISETP.GT.U32.AND P5, PT, R0, R14, PT ;  /* 0x0000000e0000720c */ /* 0x000fe20003fa4070 */
[----:B------:R-:W-:Y:S01]  /*8780*/  @!P6 IMAD.IADD R61, R61, 0x1, -R0 ;  /* 0x000000013d3de824 */ /* 0x000fe200078e0a00 */
[----:B------:R-:W-:-:S04]  /*8790*/  ISETP.GE.AND P2, PT, R37, RZ, PT ;  /* 0x000000ff2500720c */ /* 0x000fc80003f46270 */
[----:B------:R-:W-:Y:S02]  /*87a0*/  ISETP.GT.U32.AND P6, PT, R0, R61, PT ;  /* 0x0000003d0000720c */ /* 0x000fe40003fc4070 */
[----:B------:R-:W-:-:S03]  /*87b0*/  ISETP.GE.AND P0, PT, R38, RZ, PT ;  /* 0x000000ff2600720c */ /* 0x000fc60003f06270 */
[--C-:B------:R-:W-:Y:S02]  /*87c0*/  @!P3 IMAD.IADD R13, R13, 0x1, -R0.reuse ;  /* 0x000000010d0db824 */ /* 0x100fe400078e0a00 */
[--C-:B------:R-:W-:Y:S01]  /*87d0*/  @!P5 IMAD.IADD R14, R14, 0x1, -R0.reuse ;  /* 0x000000010e0ed824 */ /* 0x100fe200078e0a00 */
[----:B------:R-:W-:Y:S02]  /*87e0*/  STL [R1+0x8], R10 ;  /* 0x0000080a01007387 */ /* 0x000fe40000100800 */
[----:B------:R-:W-:Y:S02]  /*87f0*/  ISETP.GT.U32.AND P5, PT, R0, R13, PT ;  /* 0x0000000d0000720c */ /* 0x000fe40003fa4070 */
[----:B------:R0:W-:Y:S01]  /*8800*/  STL [R1+0x4], R7 ;  /* 0x0000040701007387 */ /* 0x0001e20000100800 */
[----:B------:R-:W-:-:S04]  /*8810*/  @!P6 IMAD.IADD R61, R61, 0x1, -R0 ;  /* 0x000000013d3de824 */ /* 0x000fc800078e0a00 */
[----:B------:R-:W-:Y:S02]  /*8820*/  @!P0 IMAD.MOV R61, RZ, RZ, -R61 ;  /* 0x000000ffff3d8224 */ /* 0x000fe400078e0a3d */
[----:B0-----:R-:W-:-:S04]  /*8830*/  IMAD.MOV.U32 R7, RZ, RZ, R2 ;  /* 0x000000ffff077224 */ /* 0x001fc800078e0002 */
[----:B------:R-:W-:Y:S02]  /*8840*/  @!P2 IMAD.MOV R7, RZ, RZ, -R7 ;  /* 0x000000ffff07a224 */ /* 0x000fe400078e0a07 */
[----:B------:R-:W-:Y:S01]  /*8850*/  @!P5 IMAD.IADD R13, R13, 0x1, -R0 ;  /* 0x000000010d0dd824 */ /* 0x000fe200078e0a00 */
[----:B------:R-:W-:Y:S02]  /*8860*/  ISETP.GE.AND P5, PT, R41, RZ, PT ;  /* 0x000000ff2900720c */ /* 0x000fe40003fa6270 */
[----:B------:R0:W-:Y:S04]  /*8870*/  STL [R1], R7 ;  /* 0x0000000701007387 */ /* 0x0001e80000100800 */
[----:B------:R-:W-:Y:S04]  /*8880*/  STL [R1+0x587c], R61 ;  /* 0x00587c3d01007387 */ /* 0x000fe80000100800 */
[----:B------:R-:W3:Y:S01]  /*8890*/  LDL.LU R41, [R1+0x2c] ;  /* 0x00002c0001297983 */ /* 0x000ee20000300800 */
[----:B------:R-:W-:Y:S01]  /*88a0*/  IABS R12, R39 ;  /* 0x00000027000c7213 */ /* 0x000fe20000000000 */
[----:B------:R-:W-:-:S02]  /*88b0*/  IMAD.MOV.U32 R32, RZ, RZ, R30 ;  /* 0x000000ffff207224 */ /* 0x000fc400078e001e */
[----:B------:R-:W-:Y:S02]  /*88c0*/  IMAD.MOV.U32 R30, RZ, RZ, R29 ;  /* 0x000000ffff1e7224 */ /* 0x000fe400078e001d */
[----:B------:R-:W-:-:S04]  /*88d0*/  IMAD.HI.U32 R6, R8, R12, RZ ;  /* 0x0000000c08067227 */ /* 0x000fc800078e00ff */
[----:B------:R-:W-:Y:S01]  /*88e0*/  IMAD.MOV.U32 R29, RZ, RZ, R15 ;  /* 0x000000ffff1d7224 */ /* 0x000fe200078e000f */
[----:B------:R-:W-:Y:S01]  /*88f0*/  IABS R15, R42 ;  /* 0x0000002a000f7213 */ /* 0x000fe20000000000 */
[----:B------:R-:W-:-:S04]  /*8900*/  IMAD.MOV R6, RZ, RZ, -R6 ;  /* 0x000000ffff067224 */ /* 0x000fc800078e0a06 */
[----:B------:R-:W-:Y:S02]  /*8910*/  IMAD R12, R0, R6, R12 ;  /* 0x00000006000c7224 */ /* 0x000fe400078e020c */
[----:B------:R-:W-:-:S04]  /*8920*/  IMAD.HI.U32 R6, R8, R15, RZ ;  /* 0x0000000f08067227 */ /* 0x000fc800078e00ff */
[----:B------:R-:W-:Y:S01]  /*8930*/  IMAD.MOV.U32 R36, RZ, RZ, R32 ;  /* 0x000000ffff247224 */ /* 0x000fe200078e0020 */
[----:B------:R-:W-:Y:S01]  /*8940*/  ISETP.GT.U32.AND P1, PT, R0, R12, PT ;  /* 0x0000000c0000720c */ /* 0x000fe20003f24070 */
[----:B------:R-:W-:Y:S01]  /*8950*/  IMAD.MOV.U32 R32, RZ, RZ, R16 ;  /* 0x000000ffff207224 */ /* 0x000fe200078e0010 */
[----:B------:R-:W-:Y:S01]  /*8960*/  IABS R16, R43 ;  /* 0x0000002b00107213 */ /* 0x000fe20000000000 */
[----:B------:R-:W-:-:S04]  /*8970*/  IMAD.MOV R6, RZ, RZ, -R6 ;  /* 0x000000ffff067224 */ /* 0x000fc800078e0a06 */
[----:B------:R-:W-:Y:S02]  /*8980*/  IMAD R15, R0, R6, R15 ;  /* 0x00000006000f7224 */ /* 0x000fe400078e020f */
[----:B------:R-:W-:-:S04]  /*8990*/  IMAD.HI.U32 R6, R8, R16, RZ ;  /* 0x0000001008067227 */ /* 0x000fc800078e00ff */
[----:B------:R-:W-:Y:S02]  /*89a0*/  IMAD.MOV R6, RZ, RZ, -R6 ;  /* 0x000000ffff067224 */ /* 0x000fe400078e0a06 */
[----:B------:R-:W-:Y:S02]  /*89b0*/  IMAD.MOV.U32 R35, RZ, RZ, R29 ;  /* 0x000000ffff237224 */ /* 0x000fe400078e001d */
[----:B------:R-:W-:Y:S01]  /*89c0*/  IMAD.MOV.U32 R29, RZ, RZ, R18 ;  /* 0x000000ffff1d7224 */ /* 0x000fe200078e0012 */
[----:B------:R-:W-:Y:S01]  /*89d0*/  IABS R18, R45 ;  /* 0x0000002d00127213 */ /* 0x000fe20000000000 */
[----:B------:R-:W-:Y:S01]  /*89e0*/  @!P1 IMAD.IADD R12, R12, 0x1, -R0 ;  /* 0x000000010c0c9824 */ /* 0x000fe200078e0a00 */
[C---:B------:R-:W-:Y:S01]  /*89f0*/  ISETP.GT.U32.AND P6, PT, R0.reuse, R15, PT ;  /* 0x0000000f0000720c */ /* 0x040fe20003fc4070 */
[----:B------:R-:W-:Y:S02]  /*8a00*/  IMAD R16, R0, R6, R16 ;  /* 0x0000000600107224 */ /* 0x000fe400078e0210 */
[----:B------:R-:W-:-:S02]  /*8a10*/  IMAD.MOV.U32 R37, RZ, RZ, R34 ;  /* 0x000000ffff257224 */ /* 0x000fc400078e0022 */
[----:B------:R-:W-:Y:S01]  /*8a20*/  IMAD.MOV.U32 R34, RZ, RZ, R30 ;  /* 0x000000ffff227224 */ /* 0x000fe200078e001e */
[----:B------:R-:W-:Y:S01]  /*8a30*/  ISETP.GT.U32.AND P3, PT, R0, R12, PT ;  /* 0x0000000c0000720c */ /* 0x000fe20003f64070 */
[----:B------:R-:W-:Y:S01]  /*8a40*/  IMAD.MOV.U32 R30, RZ, RZ, R17 ;  /* 0x000000ffff1e7224 */ /* 0x000fe200078e0011 */
[----:B------:R-:W-:Y:S01]  /*8a50*/  IABS R17, R44 ;  /* 0x0000002c00117213 */ /* 0x000fe20000000000 */
[----:B------:R-:W-:Y:S01]  /*8a60*/  IMAD.HI.U32 R4, R8, R18, RZ ;  /* 0x0000001208047227 */ /* 0x000fe200078e00ff */
[----:B------:R-:W-:Y:S02]  /*8a70*/  ISETP.GT.U32.AND P0, PT, R0, R16, PT ;  /* 0x000000100000720c */ /* 0x000fe40003f04070 */
[----:B------:R-:W-:Y:S01]  /*8a80*/  ISETP.GE.AND P4, PT, R39, RZ, PT ;  /* 0x000000ff2700720c */ /* 0x000fe20003f86270 */
[----:B------:R-:W-:Y:S02]  /*8a90*/  IMAD.MOV R4, RZ, RZ, -R4 ;  /* 0x000000ffff047224 */ /* 0x000fe400078e0a04 */
[----:B------:R-:W-:-:S04]  /*8aa0*/  IMAD.HI.U32 R5, R8, R17, RZ ;  /* 0x0000001108057227 */ /* 0x000fc800078e00ff */
[C---:B------:R-:W-:Y:S01]  /*8ab0*/  IMAD R18, R0.reuse, R4, R18 ;  /* 0x0000000400127224 */ /* 0x040fe200078e0212 */
[----:B------:R-:W-:Y:S01]  /*8ac0*/  IABS R4, R46 ;  /* 0x0000002e00047213 */ /* 0x000fe20000000000 */
[----:B------:R-:W-:Y:S02]  /*8ad0*/  IMAD.MOV R5, RZ, RZ, -R5 ;  /* 0x000000ffff057224 */ /* 0x000fe400078e0a05 */
[--C-:B------:R-:W-:Y:S01]  /*8ae0*/  @!P6 IMAD.IADD R15, R15, 0x1, -R0.reuse ;  /* 0x000000010f0fe824 */ /* 0x100fe200078e0a00 */
[C---:B------:R-:W-:Y:S01]  /*8af0*/  ISETP.GT.U32.AND P6, PT, R0.reuse, R14, PT ;  /* 0x0000000e0000720c */ /* 0x040fe20003fc4070 */
[----:B------:R-:W-:Y:S01]  /*8b00*/  IMAD R17, R0, R5, R17 ;  /* 0x0000000500117224 */ /* 0x000fe200078e0211 */
[----:B------:R-:W-:Y:S01]  /*8b10*/  IABS R2, R47 ;  /* 0x0000002f00027213 */ /* 0x000fe20000000000 */
[--C-:B------:R-:W-:Y:S02]  /*8b20*/  @!P3 IMAD.IADD R12, R12, 0x1, -R0.reuse ;  /* 0x000000010c0cb824 */ /* 0x100fe400078e0a00 */
[----:B------:R-:W-:-:S02]  /*8b30*/  @!P0 IMAD.IADD R16, R16, 0x1, -R0 ;  /* 0x0000000110108824 */ /* 0x000fc400078e0a00 */
[----:B------:R-:W-:Y:S01]  /*8b40*/  IMAD.HI.U32 R5, R8, R4, RZ ;  /* 0x0000000408057227 */ /* 0x000fe200078e00ff */
[----:B------:R-:W-:-:S03]  /*8b50*/  ISETP.GT.U32.AND P3, PT, R0, R17, PT ;  /* 0x000000110000720c */ /* 0x000fc60003f64070 */
[----:B------:R-:W-:Y:S01]  /*8b60*/  @!P4 IMAD.MOV R12, RZ, RZ, -R12 ;  /* 0x000000ffff0cc224 */ /* 0x000fe200078e0a0c */
[----:B------:R-:W-:Y:S01]  /*8b70*/  ISETP.GT.U32.AND P4, PT, R0, R16, PT ;  /* 0x000000100000720c */ /* 0x000fe20003f84070 */
[----:B------:R-:W-:Y:S02]  /*8b80*/  IMAD.MOV R6, RZ, RZ, -R5 ;  /* 0x000000ffff067224 */ /* 0x000fe400078e0a05 */
[----:B------:R-:W-:Y:S01]  /*8b90*/  IMAD.HI.U32 R5, R8, R2, RZ ;  /* 0x0000000208057227 */ /* 0x000fe200078e00ff */
[----:B------:R-:W-:-:S03]  /*8ba0*/  ISETP.GE.AND P1, PT, R40, RZ, PT ;  /* 0x000000ff2800720c */ /* 0x000fc60003f26270 */
[----:B------:R-:W-:Y:S02]  /*8bb0*/  @!P6 IMAD.IADD R14, R14, 0x1, -R0 ;  /* 0x000000010e0ee824 */ /* 0x000fe400078e0a00 */
[C---:B------:R-:W-:Y:S02]  /*8bc0*/  IMAD R4, R0.reuse, R6, R4 ;  /* 0x0000000600047224 */ /* 0x040fe400078e0204 */
[----:B------:R-:W-:Y:S01]  /*8bd0*/  IMAD.MOV R5, RZ, RZ, -R5 ;  /* 0x000000ffff057224 */ /* 0x000fe200078e0a05 */
[C---:B------:R-:W-:Y:S01]  /*8be0*/  ISETP.GT.U32.AND P2, PT, R0.reuse, R15, PT ;  /* 0x0000000f0000720c */ /* 0x040fe20003f44070 */
[----:B------:R-:W-:Y:S01]  /*8bf0*/  @!P5 IMAD.MOV R14, RZ, RZ, -R14 ;  /* 0x000000ffff0ed224 */ /* 0x000fe200078e0a0e */
[C---:B------:R-:W-:Y:S01]  /*8c00*/  ISETP.GT.U32.AND P6, PT, R0.reuse, R18, PT ;  /* 0x000000120000720c */ /* 0x040fe20003fc4070 */
[C---:B------:R-:W-:Y:S01]  /*8c10*/  IMAD R2, R0.reuse, R5, R2 ;  /* 0x0000000500027224 */ /* 0x040fe200078e0202 */
[----:B------:R-:W-:Y:S01]  /*8c20*/  ISETP.GT.U32.AND P5, PT, R0, R4, PT ;  /* 0x000000040000720c */ /* 0x000fe20003fa4070 */
[----:B------:R-:W-:-:S02]  /*8c30*/  @!P4 IMAD.IADD R16, R16, 0x1, -R0 ;  /* 0x000000011010c824 */ /* 0x000fc400078e0a00 */
[--C-:B------:R-:W-:Y:S01]  /*8c40*/  @!P3 IMAD.IADD R17, R17, 0x1, -R0.reuse ;  /* 0x000000011111b824 */ /* 0x100fe200078e0a00 */
[C---:B------:R-:W-:Y:S01]  /*8c50*/  ISETP.GT.U32.AND P4, PT, R0.reuse, R2, PT ;  /* 0x000000020000720c */ /* 0x040fe20003f84070 */
[----:B------:R-:W-:Y:S01]  /*8c60*/  @!P1 IMAD.MOV R13, RZ, RZ, -R13 ;  /* 0x000000ffff0d9224 */ /* 0x000fe200078e0a0d */
[----:B------:R-:W-:Y:S02]  /*8c70*/  ISETP.GE.AND P0, PT, R43, RZ, PT ;  /* 0x000000ff2b00720c */ /* 0x000fe40003f06270 */
[----:B------:R-:W-:Y:S01]  /*8c80*/  ISETP.GT.U32.AND P1, PT, R0, R17, PT ;  /* 0x000000110000720c */ /* 0x000fe20003f24070 */
[--C-:B------:R-:W-:Y:S01]  /*8c90*/  @!P2 IMAD.IADD R15, R15, 0x1, -R0.reuse ;  /* 0x000000010f0fa824 */ /* 0x100fe200078e0a00 */
[----:B------:R-:W-:Y:S01]  /*8ca0*/  IABS R6, R55 ;  /* 0x0000003700067213 */ /* 0x000fe20000000000 */
[--C-:B------:R-:W-:Y:S01]  /*8cb0*/  @!P6 IMAD.IADD R18, R18, 0x1, -R0.reuse ;  /* 0x000000011212e824 */ /* 0x100fe200078e0a00 */
[----:B------:R-:W-:Y:S01]  /*8cc0*/  ISETP.GE.AND P2, PT, R42, RZ, PT ;  /* 0x000000ff2a00720c */ /* 0x000fe20003f46270 */
[----:B------:R-:W-:Y:S01]  /*8cd0*/  @!P5 IMAD.IADD R4, R4, 0x1, -R0 ;  /* 0x000000010404d824 */ /* 0x000fe200078e0a00 */
[----:B------:R-:W-:Y:S01]  /*8ce0*/  ISETP.GE.AND P3, PT, R44, RZ, PT ;  /* 0x000000ff2c00720c */ /* 0x000fe20003f66270 */
[----:B------:R-:W-:Y:S01]  /*8cf0*/  IMAD.HI.U32 R5, R8, R6, RZ ;  /* 0x0000000608057227 */ /* 0x000fe200078e00ff */
[----:B------:R-:W-:-:S03]  /*8d00*/  ISETP.GT.U32.AND P6, PT, R0, R18, PT ;  /* 0x000000120000720c */ /* 0x000fc60003fc4070 */
[----:B------:R-:W-:Y:S01]  /*8d10*/  @!P4 IMAD.IADD R2, R2, 0x1, -R0 ;  /* 0x000000010202c824 */ /* 0x000fe200078e0a00 */
[C---:B------:R-:W-:Y:S01]  /*8d20*/  ISETP.GT.U32.AND P4, PT, R0.reuse, R4, PT ;  /* 0x000000040000720c */ /* 0x040fe20003f84070 */
[----:B------:R-:W-:Y:S02]  /*8d30*/  IMAD.MOV R10, RZ, RZ, -R5 ;  /* 0x000000ffff0a7224 */ /* 0x000fe400078e0a05 */
[----:B------:R-:W-:Y:S02]  /*8d40*/  IMAD.MOV.U32 R11, RZ, RZ, R37 ;  /* 0x000000ffff0b7224 */ /* 0x000fe400078e0025 */
[----:B------:R-:W-:Y:S02]  /*8d50*/  IMAD.MOV.U32 R37, RZ, RZ, R35 ;  /* 0x000000ffff257224 */ /* 0x000fe400078e0023 */
[----:B------:R-:W-:Y:S01]  /*8d60*/  @!P0 IMAD.MOV R16, RZ, RZ, -R16 ;  /* 0x000000ffff108224 */ /* 0x000fe200078e0a10 */
[----:B------:R-:W-:Y:S01]  /*8d70*/  ISETP.GT.U32.AND P0, PT, R0, R2, PT ;  /* 0x000000020000720c */ /* 0x000fe20003f04070 */
[----:B------:R-:W-:-:S02]  /*8d80*/  IMAD.MOV.U32 R35, RZ, RZ, R24 ;  /* 0x000000ffff237224 */ /* 0x000fc400078e0018 */
[----:B------:R-:W-:Y:S02]  /*8d90*/  @!P1 IMAD.IADD R17, R17, 0x1, -R0 ;  /* 0x0000000111119824 */ /* 0x000fe400078e0a00 */
[----:B------:R-:W-:Y:S02]  /*8da0*/  IMAD R10, R0, R10, R6 ;  /* 0x0000000a000a7224 */ /* 0x000fe400078e0206 */
[----:B------:R-:W-:Y:S02]  /*8db0*/  IMAD.MOV.U32 R24, RZ, RZ, R23 ;  /* 0x000000ffff187224 */ /* 0x000fe400078e0017 */
[----:B------:R-:W-:Y:S02]  /*8dc0*/  IMAD.MOV.U32 R23, RZ, RZ, R21 ;  /* 0x000000ffff177224 */ /* 0x000fe400078e0015 */
[----:B------:R-:W-:Y:S01]  /*8dd0*/  @!P2 IMAD.MOV R15, RZ, RZ, -R15 ;  /* 0x000000ffff0fa224 */ /* 0x000fe200078e0a0f */
[----:B------:R-:W-:Y:S01]  /*8de0*/  ISETP.GE.AND P2, PT, R45, RZ, PT ;  /* 0x000000ff2d00720c */ /* 0x000fe20003f46270 */
[----:B------:R-:W-:Y:S01]  /*8df0*/  IMAD.MOV.U32 R21, RZ, RZ, R19 ;  /* 0x000000ffff157224 */ /* 0x000fe200078e0013 */
[----:B------:R-:W-:Y:S01]  /*8e00*/  ISETP.GE.AND P1, PT, R46, RZ, PT ;  /* 0x000000ff2e00720c */ /* 0x000fe20003f26270 */
[----:B------:R-:W-:Y:S01]  /*8e10*/  @!P3 IMAD.MOV R17, RZ, RZ, -R17 ;  /* 0x000000ffff11b224 */ /* 0x000fe200078e0a11 */
[----:B------:R-:W-:-:S02]  /*8e20*/  IABS R19, R56 ;  /* 0x0000003800137213 */ /* 0x000fc40000000000 */
[----:B------:R-:W-:Y:S01]  /*8e30*/  ISETP.GT.U32.AND P3, PT, R0, R10, PT ;  /* 0x0000000a0000720c */ /* 0x000fe20003f64070 */
[----:B------:R-:W-:Y:S01]  /*8e40*/  STL [R1+0x5880], R12 ;  /* 0x0058800c01007387 */ /* 0x000fe20000100800 */
[--C-:B------:R-:W-:Y:S01]  /*8e50*/  @!P6 IMAD.IADD R18, R18, 0x1, -R0.reuse ;  /* 0x000000011212e824 */ /* 0x100fe200078e0a00 */
[----:B------:R-:W-:Y:S01]  /*8e60*/  ISETP.GE.AND P6, PT, R47, RZ, PT ;  /* 0x000000ff2f00720c */ /* 0x000fe20003fc6270 */
[----:B------:R-:W-:Y:S01]  /*8e70*/  IMAD.HI.U32 R6, R8, R19, RZ ;  /* 0x0000001308067227 */ /* 0x000fe200078e00ff */
[----:B------:R-:W-:Y:S03]  /*8e80*/  STL [R1+0x5884], R13 ;  /* 0x0058840d01007387 */ /* 0x000fe60000100800 */
[----:B------:R-:W-:Y:S01]  /*8e90*/  @!P4 IMAD.IADD R4, R4, 0x1, -R0 ;  /* 0x000000010404c824 */ /* 0x000fe200078e0a00 */
[----:B------:R-:W-:Y:S01]  /*8ea0*/  STL [R1+0x5888], R14 ;  /* 0x0058880e01007387 */ /* 0x000fe20000100800 */
[----:B------:R-:W-:-:S03]  /*8eb0*/  IMAD.MOV R6, RZ, RZ, -R6 ;  /* 0x000000ffff067224 */ /* 0x000fc600078e0a06 */
[----:B------:R1:W-:Y:S01]  /*8ec0*/  STL [R1+0x588c], R15 ;  /* 0x00588c0f01007387 */ /* 0x0003e20000100800 */
[----:B------:R-:W-:Y:S02]  /*8ed0*/  @!P0 IMAD.IADD R2, R2, 0x1, -R0 ;  /* 0x0000000102028824 */ /* 0x000fe400078e0a00 */
[----:B------:R-:W-:Y:S01]  /*8ee0*/  IMAD.MOV.U32 R9, RZ, RZ, R4 ;  /* 0x000000ffff097224 */ /* 0x000fe200078e0004 */
[----:B0-----:R-:W-:Y:S01]  /*8ef0*/  IABS R7, R57 ;  /* 0x0000003900077213 */ /* 0x001fe20000000000 */
[----:B------:R-:W-:Y:S01]  /*8f00*/  @!P2 IMAD.MOV R18, RZ, RZ, -R18 ;  /* 0x000000ffff12a224 */ /* 0x000fe200078e0a12 */
[----:B-1----:R-:W4:Y:S01]  /*8f10*/  LDL.LU R15, [R1+0x28] ;  /* 0x00002800010f7983 */ /* 0x002f220000300800 */
[----:B------:R-:W-:Y:S01]  /*8f20*/  IMAD R19, R0, R6, R19 ;  /* 0x0000000600137224 */ /* 0x000fe200078e0213 */
[----:B------:R-:W-:Y:S01]  /*8f30*/  IABS R4, R58 ;  /* 0x0000003a00047213 */ /* 0x000fe20000000000 */
[----:B------:R-:W-:Y:S02]  /*8f40*/  @!P1 IMAD.MOV R9, RZ, RZ, -R9 ;  /* 0x000000ffff099224 */ /* 0x000fe400078e0a09 */
[----:B------:R-:W-:Y:S01]  /*8f50*/  IMAD.MOV.U32 R12, RZ, RZ, R2 ;  /* 0x000000ffff0c7224 */ /* 0x000fe200078e0002 */
[----:B------:R-:W-:Y:S01]  /*8f60*/  STL [R1+0x5890], R16 ;  /* 0x0058901001007387 */ /* 0x000fe20000100800 */
[----:B------:R-:W-:-:S02]  /*8f70*/  @!P3 IMAD.IADD R10, R10, 0x1, -R0 ;  /* 0x000000010a0ab824 */ /* 0x000fc400078e0a00 */
[----:B------:R-:W-:Y:S01]  /*8f80*/  IMAD.MOV.U32 R5, RZ, RZ, R7 ;  /* 0x000000ffff057224 */ /* 0x000fe200078e0007 */
[----:B------:R-:W-:Y:S01]  /*8f90*/  STL [R1+0x5894], R17 ;  /* 0x0058941101007387 */ /* 0x000fe20000100800 */
[----:B------:R-:W-:Y:S01]  /*8fa0*/  @!P6 IMAD.MOV R12, RZ, RZ, -R12 ;  /* 0x000000ffff0ce224 */ /* 0x000fe200078e0a0c */
[C---:B------:R-:W-:Y:S02]  /*8fb0*/  ISETP.GT.U32.AND P6, PT, R0.reuse, R19, PT ;  /* 0x000000130000720c */ /* 0x040fe40003fc4070 */
[----:B------:R-:W-:Y:S01]  /*8fc0*/  STL [R1+0x5898], R18 ;  /* 0x0058981201007387 */ /* 0x000fe20000100800 */
[----:B------:R-:W-:Y:S01]  /*8fd0*/  ISETP.GT.U32.AND P1, PT, R0, R10, PT ;  /* 0x0000000a0000720c */ /* 0x000fe20003f24070 */
[----:B------:R-:W-:Y:S02]  /*8fe0*/  IMAD.HI.U32 R7, R8, R5, RZ ;  /* 0x0000000508077227 */ /* 0x000fe400078e00ff */
[----:B------:R0:W-:Y:S02]  /*8ff0*/  STL [R1+0x18c], R9 ;  /* 0x00018c0901007387 */ /* 0x0001e40000100800 */
[----:B------:R-:W-:-:S02]  /*9000*/  IMAD.MOV R7, RZ, RZ, -R7 ;  /* 0x000000ffff077224 */ /* 0x000fc400078e0a07 */
[----:B------:R-:W5:Y:S01]  /*9010*/  LDL.LU R14, [R1+0x30] ;  /* 0x00003000010e7983 */ /* 0x000f620000300800 */
[----:B0-----:R-:W-:-:S03]  /*9020*/  IMAD.HI.U32 R9, R8, R4, RZ ;  /* 0x0000000408097227 */ /* 0x001fc600078e00ff */
[----:B------:R-:W5:Y:S01]  /*9030*/  LDL.LU R44, [R1+0x34] ;  /* 0x00003400012c7983 */ /* 0x000f620000300800 */
[----:B------:R-:W-:-:S03]  /*9040*/  IMAD.MOV R9, RZ, RZ, -R9 ;  /* 0x000000ffff097224 */ /* 0x000fc600078e0a09 */
[----:B------:R-:W5:Y:S01]  /*9050*/  LDL.LU R13, [R1+0x38] ;  /* 0x00003800010d7983 */ /* 0x000f620000300800 */
[C---:B------:R-:W-:Y:S02]  /*9060*/  IMAD R5, R0.reuse, R7, R5 ;  /* 0x0000000700057224 */ /* 0x040fe400078e0205 */
[----:B------:R-:W-:Y:S02]  /*9070*/  IMAD R4, R0, R9, R4 ;  /* 0x0000000900047224 */ /* 0x000fe400078e0204 */
[--C-:B------:R-:W-:Y:S02]  /*9080*/  @!P6 IMAD.IADD R19, R19, 0x1, -R0.reuse ;  /* 0x000000011313e824 */ /* 0x100fe400078e0a00 */
[----:B------:R-:W-:Y:S01]  /*9090*/  @!P1 IMAD.IADD R10, R10, 0x1, -R0 ;  /* 0x000000010a0a9824 */ /* 0x000fe200078e0a00 */
[C---:B------:R-:W-:Y:S02]  /*90a0*/  ISETP.GT.U32.AND P6, PT, R0.reuse, R4, PT ;  /* 0x000000040000720c */ /* 0x040fe40003fc4070 */
[----:B------:R-:W-:Y:S01]  /*90b0*/  ISETP.GT.U32.AND P1, PT, R0, R5, PT ;  /* 0x000000050000720c */ /* 0x000fe20003f24070 */
[----:B------:R-:W-:-:S02]  /*90c0*/  IMAD.MOV.U32 R38, RZ, RZ, R33 ;  /* 0x000000ffff267224 */ /* 0x000fc400078e0021 */
[----:B------:R-:W-:Y:S01]  /*90d0*/  IMAD.MOV.U32 R33, RZ, RZ, R20 ;  /* 0x000000ffff217224 */ /* 0x000fe200078e0014 */
[----:B------:R-:W-:Y:S02]  /*90e0*/  IABS R20, R59 ;  /* 0x0000003b00147213 */ /* 0x000fe40000000000 */
[----:B------:R-:W-:-:S03]  /*90f0*/  ISETP.GE.AND P5, PT, R55, RZ, PT ;  /* 0x000000ff3700720c */ /* 0x000fc60003fa6270 */
[----:B------:R-:W-:-:S04]  /*9100*/  IMAD.HI.U32 R2, R8, R20, RZ ;  /* 0x0000001408027227 */ /* 0x000fc800078e00ff */
[----:B------:R-:W-:Y:S02]  /*9110*/  @!P6 IMAD.IADD R4, R4, 0x1, -R0 ;  /* 0x000000010404e824 */ /* 0x000fe400078e0a00 */
[----:B------:R-:W-:Y:S02]  /*9120*/  IMAD.MOV R2, RZ, RZ, -R2 ;  /* 0x000000ffff027224 */ /* 0x000fe400078e0a02 */
[----:B------:R-:W-:Y:S01]  /*9130*/  @!P1 IMAD.IADD R5, R5, 0x1, -R0 ;  /* 0x0000000105059824 */ /* 0x000fe200078e0a00 */
[C---:B------:R-:W-:Y:S01]  /*9140*/  ISETP.GT.U32.AND P1, PT, R0.reuse, R19, PT ;  /* 0x000000130000720c */ /* 0x040fe20003f24070 */
[C---:B------:R-:W-:Y:S01]  /*9150*/  IMAD R20, R0.reuse, R2, R20 ;  /* 0x0000000200147224 */ /* 0x040fe200078e0214 */
[----:B------:R-:W-:Y:S01]  /*9160*/  ISETP.GT.U32.AND P6, PT, R0, R4, PT ;  /* 0x000000040000720c */ /* 0x000fe20003fc4070 */
[----:B------:R0:W-:Y:S01]  /*9170*/  STL [R1+0x31c], R12 ;  /* 0x00031c0c01007387 */ /* 0x0001e20000100800 */
[----:B------:R-:W-:Y:S01]  /*9180*/  ISETP.GE.AND P2, PT, R56, RZ, PT ;  /* 0x000000ff3800720c */ /* 0x000fe20003f46270 */
[----:B0-----:R-:W-:-:S04]  /*9190*/  IMAD.MOV.U32 R12, RZ, RZ, R10 ;  /* 0x000000ffff0c7224 */ /* 0x001fc800078e000a */
[----:B------:R-:W-:Y:S01]  /*91a0*/  @!P5 IMAD.MOV R12, RZ, RZ, -R12 ;  /* 0x000000ffff0cd224 */ /* 0x000fe200078e0a0c */
[----:B------:R-:W-:-:S03]  /*91b0*/  ISETP.GT.U32.AND P5, PT, R0, R5, PT ;  /* 0x000000050000720c */ /* 0x000fc60003fa4070 */
[--C-:B------:R-:W-:Y:S01]  /*91c0*/  @!P1 IMAD.IADD R19, R19, 0x1, -R0.reuse ;  /* 0x0000000113139824 */ /* 0x100fe200078e0a00 */
[----:B------:R0:W-:Y:S01]  /*91d0*/  STL [R1+0x320], R12 ;  /* 0x0003200c01007387 */ /* 0x0001e20000100800 */
[----:B------:R-:W-:Y:S01]  /*91e0*/  @!P6 IMAD.IADD R4, R4, 0x1, -R0 ;  /* 0x000000010404e824 */ /* 0x000fe200078e0a00 */
[----:B------:R-:W-:Y:S01]  /*91f0*/  ISETP.GE.AND P4, PT, R57, RZ, PT ;  /* 0x000000ff3900720c */ /* 0x000fe20003f86270 */
[----:B------:R-:W-:Y:S01]  /*9200*/  IMAD.MOV.U32 R16, RZ, RZ, R19 ;  /* 0x000000ffff107224 */ /* 0x000fe200078e0013 */
[----:B0-----:R-:W5:Y:S03]  /*9210*/  LDL.LU R12, [R1+0x3c] ;  /* 0x00003c00010c7983 */ /* 0x001f660000300800 */
[----:B------:R-:W-:Y:S02]  /*9220*/  @!P2 IMAD.MOV R16, RZ, RZ, -R16 ;  /* 0x000000ffff10a224 */ /* 0x000fe400078e0a10 */
[----:B------:R-:W-:Y:S01]  /*9230*/  @!P5 IMAD.IADD R5, R5, 0x1, -R0 ;  /* 0x000000010505d824 */ /* 0x000fe200078e0a00 */
[----:B------:R-:W5:Y:S01]  /*9240*/  LDL.LU R43, [R1+0x64] ;  /* 0x00006400012b7983 */ /* 0x000f620000300800 */
[----:B------:R-:W-:-:S03]  /*9250*/  ISETP.GE.AND P0, PT, R58, RZ, PT ;  /* 0x000000ff3a00720c */ /* 0x000fc60003f06270 */
[----:B------:R0:W-:Y:S01]  /*9260*/  STL [R1+0x324], R16 ;  /* 0x0003241001007387 */ /* 0x0001e20000100800 */
[----:B---3--:R-:W-:-:S05]  /*9270*/  IABS R6, R41 ;  /* 0x0000002900067213 */ /* 0x008fca0000000000 */
[----:B------:R-:W-:-:S04]  /*9280*/  IMAD.HI.U32 R2, R8, R6, RZ ;  /* 0x0000000608027227 */ /* 0x000fc800078e00ff */
[----:B------:R-:W-:-:S04]  /*9290*/  IMAD.MOV R2, RZ, RZ, -R2 ;  /* 0x000000ffff027224 */ /* 0x000fc800078e0a02 */
[----:B------:R-:W-:-:S05]  /*92a0*/  IMAD R6, R0, R2, R6 ;  /* 0x0000000200067224 */ /* 0x000fca00078e0206 */
[----:B------:R-:W-:Y:S01]  /*92b0*/  ISETP.GT.U32.AND P6, PT, R0, R6, PT ;  /* 0x000000060000720c */ /* 0x000fe20003fc4070 */
[----:B0-----:R-:W-:-:S04]  /*92c0*/  IMAD.MOV.U32 R16, RZ, RZ, R5 ;  /* 0x000000ffff107224 */ /* 0x001fc800078e0005 */
[----:B------:R-:W-:-:S08]  /*92d0*/  @!P4 IMAD.MOV R16, RZ, RZ, -R16 ;  /* 0x000000ffff10c224 */ /* 0x000fd000078e0a10 */
[----:B------:R-:W-:Y:S01]  /*92e0*/  @!P6 IMAD.IADD R6, R6, 0x1, -R0 ;  /* 0x000000010606e824 */ /* 0x000fe200078e0a00 */
[----:B------:R0:W-:Y:S04]  /*92f0*/  STL [R1+0x1e4], R16 ;  /* 0x0001e41001007387 */ /* 0x0001e80000100800 */
[----:B------:R-:W-:Y:S01]  /*9300*/  ISETP.GT.U32.AND P4, PT, R0, R6, PT ;  /* 0x000000060000720c */ /* 0x000fe20003f84070 */
[----:B0-----:R-:W-:-:S04]  /*9310*/  IMAD.MOV.U32 R16, RZ, RZ, R4 ;  /* 0x000000ffff107224 */ /* 0x001fc800078e0004 */
[----:B------:R-:W-:-:S08]  /*9320*/  @!P0 IMAD.MOV R16, RZ, RZ, -R16 ;  /* 0x000000ffff108224 */ /* 0x000fd000078e0a10 */
[----:B------:R-:W-:Y:S01]  /*9330*/  @!P4 IMAD.IADD R6, R6, 0x1, -R0 ;  /* 0x000000010606c824 */ /* 0x000fe200078e0a00 */
[----:B------:R-:W-:Y:S01]  /*9340*/  STL [R1+0x318], R16 ;  /* 0x0003181001007387 */ /* 0x000fe20000100800 */
[----:B------:R-:W-:-:S03]  /*9350*/  ISETP.GE.AND P4, PT, R41, RZ, PT ;  /* 0x000000ff2900720c */ /* 0x000fc60003f86270 */
[----:B------:R-:W3:Y:S04]  /*9360*/  LDL.LU R42, [R1+0x68] ;  /* 0x00006800012a7983 */ /* 0x000ee80000300800 */
[----:B------:R-:W3:Y:S01]  /*9370*/  LDL.LU R41, [R1+0x6c] ;  /* 0x00006c0001297983 */ /* 0x000ee20000300800 */
[----:B------:R-:W-:Y:S01]  /*9380*/  IMAD.MOV.U32 R39, RZ, RZ, R11 ;  /* 0x000000ffff277224 */ /* 0x000fe200078e000b */
[----:B--2---:R-:W-:Y:S01]  /*9390*/  IABS R11, R60 ;  /* 0x0000003c000b7213 */ /* 0x004fe20000000000 */
[----:B------:R-:W-:Y:S02]  /*93a0*/  IMAD.MOV.U32 R40, RZ, RZ, R38 ;  /* 0x000000ffff287224 */ /* 0x000fe400078e0026 */
[----:B------:R-:W-:Y:S02]  /*93b0*/  IMAD.MOV.U32 R38, RZ, RZ, R37 ;  /* 0x000000ffff267224 */ /* 0x000fe400078e0025 */
[----:B------:R-:W-:-:S02]  /*93c0*/  IMAD.MOV.U32 R37, RZ, RZ, R24 ;  /* 0x000000ffff257224 */ /* 0x000fc400078e0018 */
[----:B------:R-:W-:Y:S02]  /*93d0*/  IMAD.MOV.U32 R24, RZ, RZ, R23 ;  /* 0x000000ffff187224 */ /* 0x000fe400078e0017 */
[----:B------:R-:W-:Y:S02]  /*93e0*/  IMAD.MOV.U32 R23, RZ, RZ, R21 ;  /* 0x000000ffff177224 */ /* 0x000fe400078e0015 */
[----:B------:R-:W-:-:S04]  /*93f0*/  IMAD.HI.U32 R21, R8, R11, RZ ;  /* 0x0000000b08157227 */ /* 0x000fc800078e00ff */
[----:B------:R-:W-:Y:S01]  /*9400*/  IMAD.MOV R21, RZ, RZ, -R21 ;  /* 0x000000ffff157224 */ /* 0x000fe200078e0a15 */
[----:B------:R-:W-:-:S03]  /*9410*/  ISETP.GT.U32.AND P1, PT, R0, R20, PT ;  /* 0x000000140000720c */ /* 0x000fc60003f24070 */
[----:B------:R-:W-:-:S05]  /*9420*/  IMAD R11, R0, R21, R11 ;  /* 0x00000015000b7224 */ /* 0x000fca00078e020b */
[----:B------:R-:W-:Y:S01]  /*9430*/  ISETP.GT.U32.AND P2, PT, R0, R11, PT ;  /* 0x0000000b0000720c */ /* 0x000fe20003f44070 */
[----:B------:R-:W-:Y:S02]  /*9440*/  IMAD.MOV.U32 R61, RZ, RZ, R39 ;  /* 0x000000ffff3d7224 */ /* 0x000fe400078e0027 */
[----:B------:R-:W-:Y:S02]  /*9450*/  IMAD.MOV.U32 R39, RZ, RZ, R28 ;  /* 0x000000ffff277224 */ /* 0x000fe400078e001c */
[----:B------:R-:W-:Y:S02]  /*9460*/  @!P1 IMAD.IADD R20, R20, 0x1, -R0 ;  /* 0x0000000114149824 */ /* 0x000fe400078e0a00 */
[----:B------:R-:W-:-:S06]  /*9470*/  IMAD.MOV.U32 R28, RZ, RZ, R22 ;  /* 0x000000ffff1c7224 */ /* 0x000fcc00078e0016 */
[----:B------:R-:W-:Y:S01]  /*9480*/  @!P2 IMAD.IADD R11, R11, 0x1, -R0 ;  /* 0x000000010b0ba824 */ /* 0x000fe200078e0a00 */
[----:B------:R-:W-:Y:S02]  /*9490*/  ISETP.GT.U32.AND P2, PT, R0, R20, PT ;  /* 0x000000140000720c */ /* 0x000fe40003f44070 */
[----:B------:R-:W-:Y:S02]  /*94a0*/  ISETP.GE.AND P3, PT, R59, RZ, PT ;  /* 0x000000ff3b00720c */ /* 0x000fe40003f66270 */
[----:B------:R-:W-:-:S09]  /*94b0*/  ISETP.GE.AND P1, PT, R60, RZ, PT ;  /* 0x000000ff3c00720c */ /* 0x000fd20003f26270 */
[----:B------:R-:W-:Y:S01]  /*94c0*/  @!P2 IMAD.IADD R20, R20, 0x1, -R0 ;  /* 0x000000011414a824 */ /* 0x000fe200078e0a00 */
[----:B----4-:R-:W-:-:S05]  /*94d0*/  IABS R7, R15 ;  /* 0x0000000f00077213 */ /* 0x010fca0000000000 */
[----:B------:R-:W-:-:S04]  /*94e0*/  IMAD.HI.U32 R9, R8, R7, RZ ;  /* 0x0000000708097227 */ /* 0x000fc800078e00ff */
[----:B------:R-:W-:-:S04]  /*94f0*/  IMAD.MOV R9, RZ, RZ, -R9 ;  /* 0x000000ffff097224 */ /* 0x000fc800078e0a09 */
[----:B------:R-:W-:-:S05]  /*9500*/  IMAD R7, R0, R9, R7 ;  /* 0x0000000900077224 */ /* 0x000fca00078e0207 */
[----:B------:R-:W-:Y:S02]  /*9510*/  ISETP.GT.U32.AND P5, PT, R0, R7, PT ;  /* 0x000000070000720c */ /* 0x000fe40003fa4070 */
[----:B-----5:R-:W-:-:S05]  /*9520*/  IABS R2, R14 ;  /* 0x0000000e00027213 */ /* 0x020fca0000000000 */
[----:B------:R-:W-:Y:S01]  /*9530*/  IMAD.HI.U32 R22, R8, R2, RZ ;  /* 0x0000000208167227 */ /* 0x000fe200078e00ff */
[----:B------:R-:W-:-:S03]  /*9540*/  IABS R9, R44 ;  /* 0x0000002c00097213 */ /* 0x000fc60000000000 */
[----:B------:R-:W-:Y:S02]  /*9550*/  IMAD.MOV R22, RZ, RZ, -R22 ;  /* 0x000000ffff167224 */ /* 0x000fe400078e0a16 */
[----:B------:R-:W-:-:S04]  /*9560*/  IMAD.HI.U32 R21, R8, R9, RZ ;  /* 0x0000000908157227 */ /* 0x000fc800078e00ff */
[----:B------:R-:W-:Y:S02]  /*9570*/  IMAD.MOV R21, RZ, RZ, -R21 ;  /* 0x000000ffff157224 */ /* 0x000fe400078e0a15 */
[C---:B------:R-:W-:Y:S01]  /*9580*/  IMAD R2, R0.reuse, R22, R2 ;  /* 0x0000001600027224 */ /* 0x040fe200078e0202 */
[----:B------:R-:W-:Y:S01]  /*9590*/  IABS R10, R13 ;  /* 0x0000000d000a7213 */ /* 0x000fe20000000000 */
[----:B------:R-:W-:Y:S02]  /*95a0*/  @!P5 IMAD.IADD R7, R7, 0x1, -R0 ;  /* 0x000000010707d824 */ /* 0x000fe400078e0a00 */
[C---:B------:R-:W-:Y:S01]  /*95b0*/  IMAD R9, R0.reuse, R21, R9 ;  /* 0x0000001500097224 */ /* 0x040fe200078e0209 */
[----:B------:R-:W-:Y:S01]  /*95c0*/  ISETP.GT.U32.AND P0, PT, R0, R2, PT ;  /* 0x000000020000720c */ /* 0x000fe20003f04070 */
[----:B------:R-:W-:Y:S01]  /*95d0*/  IMAD.HI.U32 R19, R8, R10, RZ ;  /* 0x0000000a08137227 */ /* 0x000fe200078e00ff */
[C---:B------:R-:W-:Y:S02]  /*95e0*/  ISETP.GT.U32.AND P6, PT, R0.reuse, R7, PT ;  /* 0x000000070000720c */ /* 0x040fe40003fc4070 */
[----:B------:R-:W-:-:S02]  /*95f0*/  ISETP.GT.U32.AND P5, PT, R0, R11, PT ;  /* 0x0000000b0000720c */ /* 0x000fc40003fa4070 */
[----:B------:R-:W-:Y:S01]  /*9600*/  ISETP.GT.U32.AND P2, PT, R0, R9, PT ;  /* 0x000000090000720c */ /* 0x000fe20003f44070 */
[----:B------:R-:W-:-:S04]  /*9610*/  IMAD.MOV R19, RZ, RZ, -R19 ;  /* 0x000000ffff137224 */ /* 0x000fc800078e0a13 */
[----:B------:R-:W-:Y:S02]  /*9620*/  IMAD R10, R0, R19, R10 ;  /* 0x00000013000a7224 */ /* 0x000fe400078e020a */
[----:B------:R-:W-:Y:S01]  /*9630*/  @!P0 IMAD.IADD R2, R2, 0x1, -R0 ;  /* 0x0000000102028824 */ /* 0x000fe200078e0a00 */
[----:B------:R-:W-:Y:S01]  /*9640*/  ISETP.GE.AND P0, PT, R14, RZ, PT ;  /* 0x000000ff0e00720c */ /* 0x000fe20003f06270 */
[----:B------:R-:W-:Y:S02]  /*9650*/  IMAD.MOV.U32 R14, RZ, RZ, R20 ;  /* 0x000000ffff0e7224 */ /* 0x000fe400078e0014 */
[--C-:B------:R-:W-:Y:S01]  /*9660*/  @!P6 IMAD.IADD R7, R7, 0x1, -R0.reuse ;  /* 0x000000010707e824 */ /* 0x100fe200078e0a00 */
[----:B------:R-:W-:Y:S01]  /*9670*/  ISETP.GT.U32.AND P6, PT, R0, R10, PT ;  /* 0x0000000a0000720c */ /* 0x000fe20003fc4070 */
[--C-:B------:R-:W-:Y:S02]  /*9680*/  @!P5 IMAD.IADD R11, R11, 0x1, -R0.reuse ;  /* 0x000000010b0bd824 */ /* 0x100fe400078e0a00 */
[----:B------:R-:W-:-:S02]  /*9690*/  @!P2 IMAD.IADD R9, R9, 0x1, -R0 ;  /* 0x000000010909a824 */ /* 0x000fc400078e0a00 */
[----:B------:R-:W-:Y:S01]  /*96a0*/  @!P3 IMAD.MOV R14, RZ, RZ, -R14 ;  /* 0x000000ffff0eb224 */ /* 0x000fe200078e0a0e */
[C---:B------:R-:W-:Y:S01]  /*96b0*/  ISETP.GT.U32.AND P3, PT, R0.reuse, R2, PT ;  /* 0x000000020000720c */ /* 0x040fe20003f64070 */
[----:B------:R-:W-:Y:S01]  /*96c0*/  @!P1 IMAD.MOV R11, RZ, RZ, -R11 ;  /* 0x000000ffff0b9224 */ /* 0x000fe200078e0a0b */
[----:B------:R-:W-:Y:S02]  /*96d0*/  ISETP.GT.U32.AND P1, PT, R0, R9, PT ;  /* 0x000000090000720c */ /* 0x000fe40003f24070 */
[----:B------:R-:W-:-:S03]  /*96e0*/  ISETP.GE.AND P5, PT, R15, RZ, PT ;  /* 0x000000ff0f00720c */ /* 0x000fc60003fa6270 */
[--C-:B------:R-:W-:Y:S01]  /*96f0*/  @!P6 IMAD.IADD R10, R10, 0x1, -R0.reuse ;  /* 0x000000010a0ae824 */ /* 0x100fe200078e0a00 */
[----:B------:R-:W-:Y:S04]  /*9700*/  STL [R1+0x2e0], R14 ;  /* 0x0002e00e01007387 */ /* 0x000fe80000100800 */
[----:B------:R0:W-:Y:S01]  /*9710*/  STL [R1+0x2ec], R11 ;  /* 0x0002ec0b01007387 */ /* 0x0001e20000100800 */
[----:B------:R-:W-:Y:S01]  /*9720*/  @!P3 IMAD.IADD R2, R2, 0x1, -R0 ;  /* 0x000000010202b824 */ /* 0x000fe200078e0a00 */
[----:B------:R-:W-:-:S05]  /*9730*/  IABS R4, R12 ;  /* 0x0000000c00047213 */ /* 0x000fca0000000000 */
[----:B------:R-:W-:-:S04]  /*9740*/  IMAD.HI.U32 R21, R8, R4, RZ ;  /* 0x0000000408157227 */ /* 0x000fc800078e00ff */
[----:B------:R-:W-:Y:S01]  /*9750*/  IMAD.MOV R21, RZ, RZ, -R21 ;  /* 0x000000ffff157224 */ /* 0x000fe200078e0a15 */
[C---:B------:R-:W-:Y:S01]  /*9760*/  ISETP.GT.U32.AND P6, PT, R0.reuse, R10, PT ;  /* 0x0000000a0000720c */ /* 0x040fe20003fc4070 */
[----:B0-----:R-:W-:Y:S02]  /*9770*/  IMAD.MOV.U32 R11, RZ, RZ, R7 ;  /* 0x000000ffff0b7224 */ /* 0x001fe400078e0007 */
[----:B------:R-:W-:Y:S02]  /*9780*/  IMAD R4, R0, R21, R4 ;  /* 0x0000001500047224 */ /* 0x000fe400078e0204 */
[----:B------:R-:W-:Y:S01]  /*9790*/  @!P1 IMAD.IADD R9, R9, 0x1, -R0 ;  /* 0x0000000109099824 */ /* 0x000fe200078e0a00 */
[----:B------:R-:W-:Y:S01]  /*97a0*/  ISETP.GE.AND P1, PT, R12, RZ, PT ;  /* 0x000000ff0c00720c */ /* 0x000fe20003f26270 */
[----:B------:R-:W-:Y:S01]  /*97b0*/  IMAD.MOV.U32 R12, RZ, RZ, R2 ;  /* 0x000000ffff0c7224 */ /* 0x000fe200078e0002 */
[----:B------:R-:W-:Y:S01]  /*97c0*/  ISETP.GE.AND P2, PT, R44, RZ, PT ;  /* 0x000000ff2c00720c */ /* 0x000fe20003f46270 */
[----:B------:R-:W-:Y:S01]  /*97d0*/  @!P4 IMAD.MOV R6, RZ, RZ, -R6 ;  /* 0x000000ffff06c224 */ /* 0x000fe200078e0a06 */
[----:B------:R-:W-:Y:S01]  /*97e0*/  ISETP.GE.AND P4, PT, R13, RZ, PT ;  /* 0x000000ff0d00720c */ /* 0x000fe20003f86270 */
[----:B------:R-:W-:Y:S01]  /*97f0*/  @!P5 IMAD.MOV R11, RZ, RZ, -R11 ;  /* 0x000000ffff0bd224 */ /* 0x000fe200078e0a0b */
[----:B------:R-:W-:Y:S01]  /*9800*/  ISETP.GT.U32.AND P5, PT, R0, R4, PT ;  /* 0x000000040000720c */ /* 0x000fe20003fa4070 */
[----:B------:R-:W-:Y:S01]  /*9810*/  @!P0 IMAD.MOV R12, RZ, RZ, -R12 ;  /* 0x000000ffff0c8224 */ /* 0x000fe200078e0a0c */
[----:B------:R-:W2:Y:S04]  /*9820*/  LDL.LU R44, [R1+0x78] ;  /* 0x00007800012c7983 */ /* 0x000ea80000300800 */
[----:B------:R-:W-:Y:S01]  /*9830*/  STL [R1+0x2f0], R11 ;  /* 0x0002f00b01007387 */ /* 0x000fe20000100800 */
[----:B------:R-:W-:-:S03]  /*9840*/  @!P6 IMAD.IADD R10, R10, 0x1, -R0 ;  /* 0x000000010a0ae824 */ /* 0x000fc600078e0a00 */
[----:B------:R-:W-:Y:S04]  /*9850*/  STL [R1+0x314], R6 ;  /* 0x0003140601007387 */ /* 0x000fe80000100800 */
[----:B------:R0:W-:Y:S01]  /*9860*/  STL [R1+0x310], R12 ;  /* 0x0003100c01007387 */ /* 0x0001e20000100800 */
[----:B------:R-:W-:Y:S01]  /*9870*/  @!P4 IMAD.MOV R10, RZ, RZ, -R10 ;  /* 0x000000ffff0ac224 */ /* 0x000fe200078e0a0a */
[----:B------:R-:W-:Y:S01]  /*9880*/  IABS R5, R43 ;  /* 0x0000002b00057213 */ /* 0x000fe20000000000 */
[----:B------:R-:W-:Y:S01]  /*9890*/  @!P5 IMAD.IADD R4, R4, 0x1, -R0 ;  /* 0x000000010404d824 */ /* 0x000fe200078e0a00 */
[----:B------:R-:W-:Y:S02]  /*98a0*/  ISETP.GE.AND P6, PT, R43, RZ, PT ;  /* 0x000000ff2b00720c */ /* 0x000fe40003fc6270 */
[----:B------:R-:W4:Y:S01]  /*98b0*/  LDL.LU R43, [R1+0x84] ;  /* 0x00008400012b7983 */ /* 0x000f220000300800 */
[----:B0-----:R-:W-:-:S04]  /*98c0*/  IMAD.MOV.U32 R12, RZ, RZ, R9 ;  /* 0x000000ffff0c7224 */ /* 0x001fc800078e0009 */
[----:B------:R-:W-:Y:S01]  /*98d0*/  @!P2 IMAD.MOV R12, RZ, RZ, -R12 ;  /* 0x000000ffff0ca224 */ /* 0x000fe200078e0a0c */
[----:B---3--:R-:W-:Y:S02]  /*98e0*/  IABS R7, R42 ;  /* 0x0000002a00077213 */ /* 0x008fe40000000000 */
[----:B------:R-:W-:Y:S02]  /*98f0*/  ISETP.GE.AND P5, PT, R42, RZ, PT ;  /* 0x000000ff2a00720c */ /* 0x000fe40003fa6270 */
[----:B------:R-:W3:Y:S01]  /*9900*/  LDL.LU R42, [R1+0x8c] ;  /* 0x00008c00012a7983 */ /* 0x000ee20000300800 */
[----:B------:R-:W-:Y:S02]  /*9910*/  IABS R6, R41 ;  /* 0x0000002900067213 */ /* 0x000fe40000000000 */
[----:B------:R-:W-:Y:S01]  /*9920*/  ISETP.GE.AND P4, PT, R41, RZ, PT ;  /* 0x000000ff2900720c */ /* 0x000fe20003f86270 */
[----:B------:R-:W-:Y:S04]  /*9930*/  STL [R1+0x300], R12 ;  /* 0x0003000c01007387 */ /* 0x000fe80000100800 */
[----:B------:R-:W-:Y:S04]  /*9940*/  STL [R1+0x304], R10 ;  /* 0x0003040a01007387 */ /* 0x000fe80000100800 */
[----:B------:R-:W5:Y:S01]  /*9950*/  LDL.LU R41, [R1+0x80] ;  /* 0x0000800001297983 */ /* 0x000f620000300800 */
[----:B------:R-:W-:-:S04]  /*9960*/  IMAD.HI.U32 R19, R8, R5, RZ ;  /* 0x0000000508137227 */ /* 0x000fc800078e00ff */
[----:B------:R-:W-:-:S04]  /*9970*/  IMAD.HI.U32 R11, R8, R7, RZ ;  /* 0x00000007080b7227 */ /* 0x000fc800078e00ff */
[----:B------:R-:W-:Y:S02]  /*9980*/  IMAD.MOV R19, RZ, RZ, -R19 ;  /* 0x000000ffff137224 */ /* 0x000fe400078e0a13 */
[----:B------:R-:W-:Y:S02]  /*9990*/  IMAD.MOV R11, RZ, RZ, -R11 ;  /* 0x000000ffff0b7224 */ /* 0x000fe400078e0a0b */
[C---:B------:R-:W-:Y:S02]  /*99a0*/  IMAD R5, R0.reuse, R19, R5 ;  /* 0x0000001300057224 */ /* 0x040fe400078e0205 */
[----:B------:R-:W-:-:S03]  /*99b0*/  IMAD R7, R0, R11, R7 ;  /* 0x0000000b00077224 */ /* 0x000fc600078e0207 */
[C---:B------:R-:W-:Y:S02]  /*99c0*/  ISETP.GT.U32.AND P3, PT, R0.reuse, R5, PT ;  /* 0x000000050000720c */ /* 0x040fe40003f64070 */
[C---:B------:R-:W-:Y:S02]  /*99d0*/  ISETP.GT.U32.AND P2, PT, R0.reuse, R7, PT ;  /* 0x000000070000720c */ /* 0x040fe40003f44070 */
[----:B------:R-:W-:-:S09]  /*99e0*/  ISETP.GT.U32.AND P0, PT, R0, R4, PT ;  /* 0x000000040000720c */ /* 0x000fd20003f04070 */
[--C-:B------:R-:W-:Y:S02]  /*99f0*/  @!P3 IMAD.IADD R5, R5, 0x1, -R0.reuse ;  /* 0x000000010505b824 */ /* 0x100fe400078e0a00 */
[----:B------:R-:W-:-:S03]  /*9a00*/  @!P2 IMAD.IADD R7, R7, 0x1, -R0 ;  /* 0x000000010707a824 */ /* 0x000fc600078e0a00 */
[C---:B------:R-:W-:Y:S02]  /*9a10*/  ISETP.GT.U32.AND P3, PT, R0.reuse, R5, PT ;  /* 0x000000050000720c */ /* 0x040fe40003f64070 */
[----:B------:R-:W-:Y:S01]  /*9a20*/  ISETP.GT.U32.AND P2, PT, R0, R7, PT ;  /* 0x000000070000720c */ /* 0x000fe20003f44070 */
[----:B------:R-:W-:-:S04]  /*9a30*/  @!P0 IMAD.IADD R4, R4, 0x1, -R0 ;  /* 0x0000000104048824 */ /* 0x000fc800078e0a00 */
[----:B------:R-:W-:-:S06]  /*9a40*/  @!P1 IMAD.MOV R4, RZ, RZ, -R4 ;  /* 0x000000ffff049224 */ /* 0x000fcc00078e0a04 */
[--C-:B------:R-:W-:Y:S02]  /*9a50*/  @!P3 IMAD.IADD R5, R5, 0x1, -R0.reuse ;  /* 0x000000010505b824 */ /* 0x100fe400078e0a00 */
[----:B------:R-:W-:Y:S02]  /*9a60*/  @!P2 IMAD.IADD R7, R7, 0x1, -R0 ;  /* 0x000000010707a824 */ /* 0x000fe400078e0a00 */
[----:B------:R-:W-:Y:S01]  /*9a70*/  @!P6 IMAD.MOV R5, RZ, RZ, -R5 ;  /* 0x000000ffff05e224 */ /* 0x000fe200078e0a05 */
[----:B------:R4:W-:Y:S01]  /*9a80*/  STL [R1+0x30c], R4 ;  /* 0x00030c0401007387 */ /* 0x0009e20000100800 */
[----:B------:R-:W-:Y:S01]  /*9a90*/  @!P5 IMAD.MOV R7, RZ, RZ, -R7 ;  /* 0x000000ffff07d224 */ /* 0x000fe200078e0a07 */
[----:B----4-:R-:W-:Y:S02]  /*9aa0*/  IABS R4, R43 ;  /* 0x0000002b00047213 */ /* 0x010fe40000000000 */
[----:B------:R-:W-:Y:S02]  /*9ab0*/  ISETP.GE.AND P2, PT, R43, RZ, PT ;  /* 0x000000ff2b00720c */ /* 0x000fe40003f46270 */
[----:B---3--:R-:W-:-:S02]  /*9ac0*/  IABS R19, R42 ;  /* 0x0000002a00137213 */ /* 0x008fc40000000000 */
[----:B------:R-:W-:Y:S02]  /*9ad0*/  ISETP.GE.AND P5, PT, R42, RZ, PT ;  /* 0x000000ff2a00720c */ /* 0x000fe40003fa6270 */
[----:B-----5:R-:W-:Y:S02]  /*9ae0*/  IABS R10, R41 ;  /* 0x00000029000a7213 */ /* 0x020fe40000000000 */
[----:B------:R-:W-:Y:S02]  /*9af0*/  ISETP.GE.AND P1, PT, R41, RZ, PT ;  /* 0x000000ff2900720c */ /* 0x000fe40003f26270 */
[----:B------:R-:W3:Y:S04]  /*9b00*/  LDL.LU R41, [R1+0xa4] ;  /* 0x0000a40001297983 */ /* 0x000ee80000300800 */
[----:B------:R0:W-:Y:S04]  /*9b10*/  STL [R1+0x308], R5 ;  /* 0x0003080501007387 */ /* 0x0001e80000100800 */
[----:B------:R-:W4:Y:S04]  /*9b20*/  LDL.LU R15, [R1+0xa8] ;  /* 0x0000a800010f7983 */ /* 0x000f280000300800 */
[----:B------:R1:W-:Y:S04]  /*9b30*/  STL [R1+0x2f8], R7 ;  /* 0x0002f80701007387 */ /* 0x0003e80000100800 */
[----:B------:R-:W5:Y:S04]  /*9b40*/  LDL.LU R42, [R1+0x90] ;  /* 0x00009000012a7983 */ /* 0x000f680000300800 */
[----:B------:R-:W4:Y:S04]  /*9b50*/  LDL.LU R12, [R1+0xac] ;  /* 0x0000ac00010c7983 */ /* 0x000f280000300800 */
[----:B------:R-:W3:Y:S01]  /*9b60*/  LDL.LU R43, [R1+0x94] ;  /* 0x00009400012b7983 */ /* 0x000ee20000300800 */
[----:B------:R-:W-:-:S04]  /*9b70*/  IMAD.HI.U32 R2, R8, R6, RZ ;  /* 0x0000000608027227 */ /* 0x000fc800078e00ff */
[----:B------:R-:W-:-:S04]  /*9b80*/  IMAD.MOV R2, RZ, RZ, -R2 ;  /* 0x000000ffff027224 */ /* 0x000fc800078e0a02 */
[----:B------:R-:W-:Y:S01]  /*9b90*/  IMAD R6, R0, R2, R6 ;  /* 0x0000000200067224 */ /* 0x000fe200078e0206 */
[----:B--2---:R-:W-:-:S04]  /*9ba0*/  IABS R9, R44 ;  /* 0x0000002c00097213 */ /* 0x004fc80000000000 */
[----:B------:R-:W-:Y:S01]  /*9bb0*/  ISETP.GT.U32.AND P0, PT, R0, R6, PT ;  /* 0x000000060000720c */ /* 0x000fe20003f04070 */
[----:B------:R-:W-:-:S04]  /*9bc0*/  IMAD.HI.U32 R2, R8, R9, RZ ;  /* 0x0000000908027227 */ /* 0x000fc800078e00ff */
[----:B------:R-:W-:-:S04]  /*9bd0*/  IMAD.MOV R2, RZ, RZ, -R2 ;  /* 0x000000ffff027224 */ /* 0x000fc800078e0a02 */
[----:B------:R-:W-:-:S04]  /*9be0*/  IMAD R9, R0, R2, R9 ;  /* 0x0000000200097224 */ /* 0x000fc800078e0209 */
[----:B------:R-:W-:Y:S01]  /*9bf0*/  @!P0 IMAD.IADD R6, R6, 0x1, -R0 ;  /* 0x0000000106068824 */ /* 0x000fe200078e0a00 */
[----:B------:R-:W-:Y:S01]  /*9c00*/  ISETP.GT.U32.AND P6, PT, R0, R9, PT ;  /* 0x000000090000720c */ /* 0x000fe20003fc4070 */
[----:B------:R-:W-:-:S03]  /*9c10*/  IMAD.HI.U32 R2, R8, R10, RZ ;  /* 0x0000000a08027227 */ /* 0x000fc600078e00ff */
[----:B------:R-:W-:Y:S01]  /*9c20*/  ISETP.GT.U32.AND P0, PT, R0, R6, PT ;  /* 0x000000060000720c */ /* 0x000fe20003f04070 */
[----:B------:R-:W-:-:S04]  /*9c30*/  IMAD.MOV R2, RZ, RZ, -R2 ;  /* 0x000000ffff027224 */ /* 0x000fc800078e0a02 */
[----:B------:R-:W-:-:S04]  /*9c40*/  IMAD R10, R0, R2, R10 ;  /* 0x00000002000a7224 */ /* 0x000fc800078e020a */
[----:B------:R-:W-:-:S04]  /*9c50*/  @!P6 IMAD.IADD R9, R9, 0x1, -R0 ;  /* 0x000000010909e824 */ /* 0x000fc800078e0a00 */
[----:B------:R-:W-:Y:S01]  /*9c60*/  @!P0 IMAD.IADD R6, R6, 0x1, -R0 ;  /* 0x0000000106068824 */ /* 0x000fe200078e0a00 */
[C---:B------:R-:W-:Y:S02]  /*9c70*/  ISETP.GT.U32.AND P0, PT, R0.reuse, R10, PT ;  /* 0x0000000a0000720c */ /* 0x040fe40003f04070 */
[----:B------:R-:W-:Y:S01]  /*9c80*/  ISETP.GT.U32.AND P6, PT, R0, R9, PT ;  /* 0x000000090000720c */ /* 0x000fe20003fc4070 */
[----:B------:R-:W-:Y:S01]  /*9c90*/  @!P4 IMAD.MOV R6, RZ, RZ, -R6 ;  /* 0x000000ffff06c224 */ /* 0x000fe200078e0a06 */
[----:B------:R-:W-:-:S04]  /*9ca0*/  ISETP.GE.AND P3, PT, R44, RZ, PT ;  /* 0x000000ff2c00720c */ /* 0x000fc80003f66270 */
[----:B------:R-:W-:Y:S04]  /*9cb0*/  STL [R1+0x2fc], R6 ;  /* 0x0002fc0601007387 */ /* 0x000fe80000100800 */
[----:B------:R-:W2:Y:S01]  /*9cc0*/  LDL.LU R44, [R1+0xb8] ;  /* 0x0000b800012c7983 */ /* 0x000ea20000300800 */
[----:B------:R-:W-:Y:S02]  /*9cd0*/  @!P0 IMAD.IADD R10, R10, 0x1, -R0 ;  /* 0x000000010a0a8824 */ /* 0x000fe400078e0a00 */
[----:B0-----:R-:W-:-:S03]  /*9ce0*/  IMAD.HI.U32 R5, R8, R4, RZ ;  /* 0x0000000408057227 */ /* 0x001fc600078e00ff */
[----:B------:R-:W-:Y:S01]  /*9cf0*/  ISETP.GT.U32.AND P0, PT, R0, R10, PT ;  /* 0x0000000a0000720c */ /* 0x000fe20003f04070 */
[----:B------:R-:W-:Y:S02]  /*9d00*/  @!P6 IMAD.IADD R9, R9, 0x1, -R0 ;  /* 0x000000010909e824 */ /* 0x000fe400078e0a00 */
[----:B------:R-:W-:-:S04]  /*9d10*/  IMAD.HI.U32 R2, R8, R19, RZ ;  /* 0x0000001308027227 */ /* 0x000fc800078e00ff */
[----:B------:R-:W-:Y:S02]  /*9d20*/  IMAD.MOV R5, RZ, RZ, -R5 ;  /* 0x000000ffff057224 */ /* 0x000fe400078e0a05 */
[----:B------:R-:W-:Y:S02]  /*9d30*/  IMAD.MOV.U32 R13, RZ, RZ, R9 ;  /* 0x000000ffff0d7224 */ /* 0x000fe400078e0009 */
[----:B------:R-:W-:Y:S02]  /*9d40*/  IMAD.MOV R2, RZ, RZ, -R2 ;  /* 0x000000ffff027224 */ /* 0x000fe400078e0a02 */
[C---:B------:R-:W-:Y:S02]  /*9d50*/  IMAD R4, R0.reuse, R5, R4 ;  /* 0x0000000500047224 */ /* 0x040fe400078e0204 */
[----:B------:R-:W-:Y:S02]  /*9d60*/  @!P3 IMAD.MOV R13, RZ, RZ, -R13 ;  /* 0x000000ffff0db224 */ /* 0x000fe400078e0a0d */
[C---:B------:R-:W-:Y:S01]  /*9d70*/  IMAD R19, R0.reuse, R2, R19 ;  /* 0x0000000200137224 */ /* 0x040fe200078e0213 */
[----:B------:R-:W-:Y:S01]  /*9d80*/  ISETP.GT.U32.AND P6, PT, R0, R4, PT ;  /* 0x000000040000720c */ /* 0x000fe20003fc4070 */
[----:B------:R-:W-:-:S03]  /*9d90*/  @!P0 IMAD.IADD R10, R10, 0x1, -R0 ;  /* 0x000000010a0a8824 */ /* 0x000fc600078e0a00 */
[----:B------:R-:W-:-:S09]  /*9da0*/  ISETP.GT.U32.AND P3, PT, R0, R19, PT ;  /* 0x000000130000720c */ /* 0x000fd20003f64070 */
[----:B------:R-:W-:-:S04]  /*9db0*/  @!P6 IMAD.IADD R4, R4, 0x1, -R0 ;  /* 0x000000010404e824 */ /* 0x000fc800078e0a00 */
[----:B------:R-:W-:Y:S01]  /*9dc0*/  @!P3 IMAD.IADD R19, R19, 0x1, -R0 ;  /* 0x000000011313b824 */ /* 0x000fe200078e0a00 */
[----:B------:R-:W-:-:S13]  /*9dd0*/  ISETP.GT.U32.AND P3, PT, R0, R4, PT ;  /* 0x000000040000720c */ /* 0x000fda0003f64070 */
[----:B------:R-:W-:-:S04]  /*9de0*/  @!P3 IMAD.IADD R4, R4, 0x1, -R0 ;  /* 0x000000010404b824 */ /* 0x000fc800078e0a00 */
[----:B------:R-:W-:-:S04]  /*9df0*/  IMAD.MOV.U32 R16, RZ, RZ, R4 ;  /* 0x000000ffff107224 */ /* 0x000fc800078e0004 */
[----:B------:R-:W-:Y:S01]  /*9e00*/  @!P2 IMAD.MOV R16, RZ, RZ, -R16 ;  /* 0x000000ffff10a224 */ /* 0x000fe200078e0a10 */
[----:B-----5:R-:W-:Y:S02]  /*9e10*/  ISETP.GE.AND P4, PT, R42, RZ, PT ;  /* 0x000000ff2a00720c */ /* 0x020fe40003f86270 */
[----:B-1----:R-:W-:Y:S02]  /*9e20*/  IABS R7, R42 ;  /* 0x0000002a00077213 */ /* 0x002fe40000000000 */
[----:B------:R-:W5:Y:S04]  /*9e30*/  LDL.LU R42, [R1+0xbc] ;  /* 0x0000bc00012a7983 */ /* 0x000f680000300800 */
[----:B------:R0:W-:Y:S04]  /*9e40*/  STL [R1+0x2f4], R13 ;  /* 0x0002f40d01007387 */ /* 0x0001e80000100800 */
[----:B------:R-:W5:Y:S01]  /*9e50*/  LDL.LU R14, [R1+0xc0] ;  /* 0x0000c000010e7983 */ /* 0x000f620000300800 */
[----:B0-----:R-:W-:-:S04]  /*9e60*/  IMAD.MOV.U32 R13, RZ, RZ, R10 ;  /* 0x000000ffff0d7224 */ /* 0x001fc800078e000a */
[----:B------:R-:W-:Y:S01]  /*9e70*/  @!P1 IMAD.MOV R13, RZ, RZ, -R13 ;  /* 0x000000ffff0d9224 */ /* 0x000fe200078e0a0d */
[----:B---3--:R-:W-:-:S04]  /*9e80*/  IABS R2, R43 ;  /* 0x0000002b00027213 */ /* 0x008fc80000000000 */
[----:B------:R0:W-:Y:S01]  /*9e90*/  STL [R1+0x2e8], R13 ;  /* 0x0002e80d01007387 */ /* 0x0001e20000100800 */
[----:B------:R-:W-:-:S03]  /*9ea0*/  IMAD.HI.U32 R6, R8, R2, RZ ;  /* 0x0000000208067227 */ /* 0x000fc600078e00ff */
[----:B0-----:R-:W3:Y:S01]  /*9eb0*/  LDL.LU R13, [R1+0xc4] ;  /* 0x0000c400010d7983 */ /* 0x001ee20000300800 */
[----:B------:R-:W-:-:S04]  /*9ec0*/  IMAD.MOV R6, RZ, RZ, -R6 ;  /* 0x000000ffff067224 */ /* 0x000fc800078e0a06 */
[----:B------:R-:W-:-:S05]  /*9ed0*/  IMAD R2, R0, R6, R2 ;  /* 0x0000000600027224 */ /* 0x000fca00078e0202 */
[----:B------:R-:W-:Y:S01]  /*9ee0*/  ISETP.GT.U32.AND P3, PT, R0, R2, PT ;  /* 0x000000020000720c */ /* 0x000fe20003f64070 */
[----:B------:R0:W-:Y:S01]  /*9ef0*/  STL [R1+0x2e4], R16 ;  /* 0x0002e41001007387 */ /* 0x0001e20000100800 */
[----:B------:R-:W-:Y:S02]  /*9f00*/  ISETP.GE.AND P0, PT, R43, RZ, PT ;  /* 0x000000ff2b00720c */ /* 0x000fe40003f06270 */
[----:B------:R-:W-:Y:S01]  /*9f10*/  IABS R20, R41 ;  /* 0x0000002900147213 */ /* 0x000fe20000000000 */
[----:B------:R-:W3:Y:S08]  /*9f20*/  LDL.LU R43, [R1+0xc8] ;  /* 0x0000c800012b7983 */ /* 0x000ef00000300800 */
[----:B------:R-:W-:Y:S01]  /*9f30*/  @!P3 IMAD.IADD R2, R2, 0x1, -R0 ;  /* 0x000000010202b824 */ /* 0x000fe200078e0a00 */
[----:B------:R-:W-:-:S02]  /*9f40*/  ISETP.GE.AND P3, PT, R41, RZ, PT ;  /* 0x000000ff2900720c */ /* 0x000fc40003f66270 */
[----:B------:R-:W3:Y:S01]  /*9f50*/  LDL.LU R41, [R1+0xd0] ;  /* 0x0000d00001297983 */ /* 0x000ee20000300800 */
[----:B------:R-:W-:-:S04]  /*9f60*/  IMAD.HI.U32 R5, R8, R7, RZ ;  /* 0x0000000708057227 */ /* 0x000fc800078e00ff */
[----:B------:R-:W-:-:S04]  /*9f70*/  IMAD.MOV R5, RZ, RZ, -R5 ;  /* 0x000000ffff057224 */ /* 0x000fc800078e0a05 */
[----:B------:R-:W-:-:S05]  /*9f80*/  IMAD R7, R0, R5, R7 ;  /* 0x0000000500077224 */ /* 0x000fca00078e0207 */
[----:B------:R-:W-:Y:S02]  /*9f90*/  ISETP.GT.U32.AND P6, PT, R0, R7, PT ;  /* 0x000000070000720c */ /* 0x000fe40003fc4070 */
[----:B----4-:R-:W-:-:S05]  /*9fa0*/  IABS R11, R15 ;  /* 0x0000000f000b7213 */ /* 0x010fca0000000000 */
[----:B------:R-:W-:Y:S01]  /*9fb0*/  IMAD.HI.U32 R5, R8, R11, RZ ;  /* 0x0000000b08057227 */ /* 0x000fe200078e00ff */
[----:B------:R-:W-:Y:S02]  /*9fc0*/  IABS R6, R12 ;  /* 0x0000000c00067213 */ /* 0x000fe40000000000 */
[C---:B------:R-:W-:Y:S01]  /*9fd0*/  ISETP.GT.U32.AND P1, PT, R0.reuse, R19, PT ;  /* 0x000000130000720c */ /* 0x040fe20003f24070 */
[----:B------:R-:W-:Y:S02]  /*9fe0*/  IMAD.MOV R5, RZ, RZ, -R5 ;  /* 0x000000ffff057224 */ /* 0x000fe400078e0a05 */
[----:B------:R-:W-:Y:S02]  /*9ff0*/  @!P6 IMAD.IADD R7, R7, 0x1, -R0 ;  /* 0x000000010707e824 */ /* 0x000fe400078e0a00 */
[----:B------:R-:W-:Y:S02]  /*a000*/  IMAD R11, R0, R5, R11 ;  /* 0x00000005000b7224 */ /* 0x000fe400078e020b */
[----:B------:R-:W-:Y:S01]  /*a010*/  IMAD.HI.U32 R5, R8, R6, RZ ;  /* 0x0000000608057227 */ /* 0x000fe200078e00ff */
[----:B------:R-:W-:-:S03]  /*a020*/  ISETP.GT.U32.AND P6, PT, R0, R7, PT ;  /* 0x000000070000720c */ /* 0x000fc60003fc4070 */
[----:B------:R-:W-:Y:S02]  /*a030*/  IMAD.MOV R5, RZ, RZ, -R5 ;  /* 0x000000ffff057224 */ /* 0x000fe400078e0a05 */
[----:B------:R-:W-:Y:S01]  /*a040*/  @!P1 IMAD.IADD R19, R19, 0x1, -R0 ;  /* 0x0000000113139824 */ /* 0x000fe200078e0a00 */
[C---:B------:R-:W-:Y:S01]  /*a050*/  ISETP.GT.U32.AND P1, PT, R0.reuse, R11, PT ;  /* 0x0000000b0000720c */ /* 0x040fe20003f24070 */
[----:B------:R-:W-:Y:S02]  /*a060*/  IMAD R6, R0, R5, R6 ;  /* 0x0000000500067224 */ /* 0x000fe400078e0206 */
[----:B------:R-:W-:-:S04]  /*a070*/  IMAD.HI.U32 R9, R8, R20, RZ ;  /* 0x0000001408097227 */ /* 0x000fc800078e00ff */
[--C-:B------:R-:W-:Y:S01]  /*a080*/  @!P6 IMAD.IADD R7, R7, 0x1, -R0.reuse ;  /* 0x000000010707e824 */ /* 0x100fe200078e0a00 */
[C---:B------:R-:W-:Y:S01]  /*a090*/  ISETP.GT.U32.AND P6, PT, R0.reuse, R6, PT ;  /* 0x000000060000720c */ /* 0x040fe20003fc4070 */
[----:B------:R-:W-:Y:S02]  /*a0a0*/  IMAD.MOV R9, RZ, RZ, -R9 ;  /* 0x000000ffff097224 */ /* 0x000fe400078e0a09 */
[----:B0-----:R-:W-:Y:S02]  /*a0b0*/  IMAD.MOV.U32 R16, RZ, RZ, R19 ;  /* 0x000000ffff107224 */ /* 0x001fe400078e0013 */
[----:B------:R-:W-:Y:S02]  /*a0c0*/  @!P1 IMAD.IADD R11, R11, 0x1, -R0 ;  /* 0x000000010b0b9824 */ /* 0x000fe400078e0a00 */
[----:B------:R-:W-:Y:S02]  /*a0d0*/  IMAD R20, R0, R9, R20 ;  /* 0x0000000900147224 */ /* 0x000fe400078e0214 */
[----:B------:R-:W-:-:S04]  /*a0e0*/  @!P5 IMAD.MOV R16, RZ, RZ, -R16 ;  /* 0x000000ffff10d224 */ /* 0x000fc800078e0a10 */
[----:B------:R-:W-:Y:S01]  /*a0f0*/  @!P6 IMAD.IADD R6, R6, 0x1, -R0 ;  /* 0x000000010606e824 */ /* 0x000fe200078e0a00 */
[C---:B------:R-:W-:Y:S02]  /*a100*/  ISETP.GT.U32.AND P6, PT, R0.reuse, R11, PT ;  /* 0x0000000b0000720c */ /* 0x040fe40003fc4070 */
[----:B------:R-:W-:Y:S01]  /*a110*/  ISETP.GT.U32.AND P2, PT, R0, R20, PT ;  /* 0x000000140000720c */ /* 0x000fe20003f44070 */
[----:B------:R0:W-:Y:S01]  /*a120*/  STL [R1+0x2d8], R16 ;  /* 0x0002d81001007387 */ /* 0x0001e20000100800 */
[----:B--2---:R-:W-:-:S05]  /*a130*/  IABS R21, R44 ;  /* 0x0000002c00157213 */ /* 0x004fca0000000000 */
[----:B------:R-:W-:Y:S02]  /*a140*/  IMAD.MOV.U32 R10, RZ, RZ, R21 ;  /* 0x000000ffff0a7224 */ /* 0x000fe400078e0015 */
[----:B0-----:R-:W-:-:S04]  /*a150*/  IMAD.MOV.U32 R16, RZ, RZ, R7 ;  /* 0x000000ffff107224 */ /* 0x001fc800078e0007 */
[----:B------:R-:W-:Y:S02]  /*a160*/  @!P4 IMAD.MOV R16, RZ, RZ, -R16 ;  /* 0x000000ffff10c224 */ /* 0x000fe400078e0a10 */
[----:B------:R-:W-:-:S03]  /*a170*/  IMAD.HI.U32 R21, R8, R10, RZ ;  /* 0x0000000a08157227 */ /* 0x000fc600078e00ff */
[----:B------:R0:W-:Y:S01]  /*a180*/  STL [R1+0x2dc], R16 ;  /* 0x0002dc1001007387 */ /* 0x0001e20000100800 */
[--C-:B------:R-:W-:Y:S01]  /*a190*/  @!P6 IMAD.IADD R11, R11, 0x1, -R0.reuse ;  /* 0x000000010b0be824 */ /* 0x100fe200078e0a00 */
[----:B------:R-:W-:Y:S01]  /*a1a0*/  ISETP.GE.AND P6, PT, R12, RZ, PT ;  /* 0x000000ff0c00720c */ /* 0x000fe20003fc6270 */
[----:B------:R-:W-:Y:S01]  /*a1b0*/  @!P2 IMAD.IADD R20, R20, 0x1, -R0 ;  /* 0x000000011414a824 */ /* 0x000fe200078e0a00 */
[----:B------:R-:W2:Y:S01]  /*a1c0*/  LDL.LU R12, [R1+0xd4] ;  /* 0x0000d400010c7983 */ /* 0x000ea20000300800 */
[----:B------:R-:W-:-:S03]  /*a1d0*/  IMAD.MOV R21, RZ, RZ, -R21 ;  /* 0x000000ffff157224 */ /* 0x000fc600078e0a15 */
[C---:B------:R-:W-:Y:S01]  /*a1e0*/  ISETP.GT.U32.AND P1, PT, R0.reuse, R20, PT ;  /* 0x000000140000720c */ /* 0x040fe20003f24070 */
[C---:B------:R-:W-:Y:S01]  /*a1f0*/  IMAD R10, R0.reuse, R21, R10 ;  /* 0x00000015000a7224 */ /* 0x040fe200078e020a */
[----:B------:R-:W-:-:S04]  /*a200*/  ISETP.GT.U32.AND P2, PT, R0, R2, PT ;  /* 0x000000020000720c */ /* 0x000fc80003f44070 */
[C---:B------:R-:W-:Y:S02]  /*a210*/  ISETP.GT.U32.AND P4, PT, R0.reuse, R10, PT ;  /* 0x0000000a0000720c */ /* 0x040fe40003f84070 */
[----:B------:R-:W-:-:S05]  /*a220*/  ISETP.GT.U32.AND P5, PT, R0, R6, PT ;  /* 0x000000060000720c */ /* 0x000fca0003fa4070 */
[--C-:B------:R-:W-:Y:S02]  /*a230*/  @!P1 IMAD.IADD R20, R20, 0x1, -R0.reuse ;  /* 0x0000000114149824 */ /* 0x100fe400078e0a00 */
[----:B------:R-:W-:-:S04]  /*a240*/  @!P2 IMAD.IADD R2, R2, 0x1, -R0 ;  /* 0x000000010202a824 */ /* 0x000fc800078e0a00 */
[--C-:B------:R-:W-:Y:S01]  /*a250*/  @!P4 IMAD.IADD R10, R10, 0x1, -R0.reuse ;  /* 0x000000010a0ac824 */ /* 0x100fe200078e0a00 */
[----:B------:R-:W-:Y:S02]  /*a260*/  ISETP.GE.AND P4, PT, R44, RZ, PT ;  /* 0x000000ff2c00720c */ /* 0x000fe40003f86270 */
[----:B------:R-:W4:Y:S01]  /*a270*/  LDL.LU R44, [R1+0xd8] ;  /* 0x0000d800012c7983 */ /* 0x000f220000300800 */
[----:B------:R-:W-:Y:S01]  /*a280*/  @!P5 IMAD.IADD R6, R6, 0x1, -R0 ;  /* 0x000000010606d824 */ /* 0x000fe200078e0a00 */
[----:B------:R-:W-:Y:S01]  /*a290*/  ISETP.GE.AND P2, PT, R15, RZ, PT ;  /* 0x000000ff0f00720c */ /* 0x000fe20003f46270 */
[----:B0-----:R-:W-:-:S04]  /*a2a0*/  IMAD.MOV.U32 R16, RZ, RZ, R2 ;  /* 0x000000ffff107224 */ /* 0x001fc800078e0002 */
[----:B------:R-:W-:Y:S01]  /*a2b0*/  @!P0 IMAD.MOV R16, RZ, RZ, -R16 ;  /* 0x000000ffff108224 */ /* 0x000fe200078e0a10 */
[----:B------:R-:W-:Y:S01]  /*a2c0*/  ISETP.GT.U32.AND P0, PT, R0, R10, PT ;  /* 0x0000000a0000720c */ /* 0x000fe20003f04070 */
[----:B------:R-:W-:-:S06]  /*a2d0*/  IMAD.MOV.U32 R15, RZ, RZ, R20 ;  /* 0x000000ffff0f7224 */ /* 0x000fcc00078e0014 */
[----:B------:R-:W-:Y:S02]  /*a2e0*/  @!P2 IMAD.MOV R11, RZ, RZ, -R11 ;  /* 0x000000ffff0ba224 */ /* 0x000fe400078e0a0b */
[----:B------:R-:W-:-:S04]  /*a2f0*/  @!P3 IMAD.MOV R15, RZ, RZ, -R15 ;  /* 0x000000ffff0fb224 */ /* 0x000fc800078e0a0f */
[----:B------:R-:W-:Y:S02]  /*a300*/  @!P0 IMAD.IADD R10, R10, 0x1, -R0 ;  /* 0x000000010a0a8824 */ /* 0x000fe400078e0a00 */
[----:B------:R-:W-:Y:S01]  /*a310*/  @!P6 IMAD.MOV R6, RZ, RZ, -R6 ;  /* 0x000000ffff06e224 */ /* 0x000fe200078e0a06 */
[----:B-----5:R-:W-:-:S05]  /*a320*/  IABS R9, R42 ;  /* 0x0000002a00097213 */ /* 0x020fca0000000000 */
[----:B------:R-:W-:Y:S01]  /*a330*/  IMAD.HI.U32 R4, R8, R9, RZ ;  /* 0x0000000908047227 */ /* 0x000fe200078e00ff */
[----:B------:R-:W-:-:S03]  /*a340*/  IABS R5, R14 ;  /* 0x0000000e00057213 */ /* 0x000fc60000000000 */
[----:B------:R-:W-:-:S04]  /*a350*/  IMAD.MOV R4, RZ, RZ, -R4 ;  /* 0x000000ffff047224 */ /* 0x000fc800078e0a04 */
[----:B------:R-:W-:Y:S02]  /*a360*/  IMAD R9, R0, R4, R9 ;  /* 0x0000000400097224 */ /* 0x000fe400078e0209 */
[----:B------:R-:W-:-:S03]  /*a370*/  IMAD.HI.U32 R4, R8, R5, RZ ;  /* 0x0000000508047227 */ /* 0x000fc600078e00ff */
[----:B------:R-:W-:Y:S01]  /*a380*/  ISETP.GT.U32.AND P1, PT, R0, R9, PT ;  /* 0x000000090000720c */ /* 0x000fe20003f24070 */
[----:B------:R-:W-:-:S04]  /*a390*/  IMAD.MOV R4, RZ, RZ, -R4 ;  /* 0x000000ffff047224 */ /* 0x000fc800078e0a04 */
[----:B------:R-:W-:-:S05]  /*a3a0*/  IMAD R5, R0, R4, R5 ;  /* 0x0000000400057224 */ /* 0x000fca00078e0205 */
[----:B------:R-:W-:Y:S02]  /*a3b0*/  ISETP.GT.U32.AND P5, PT, R0, R5, PT ;  /* 0x000000050000720c */ /* 0x000fe40003fa4070 */
[----:B---3--:R-:W-:Y:S01]  /*a3c0*/  IABS R7, R13 ;  /* 0x0000000d00077213 */ /* 0x008fe20000000000 */
[----:B------:R-:W-:Y:S01]  /*a3d0*/  @!P1 IMAD.IADD R9, R9, 0x1, -R0 ;  /* 0x0000000109099824 */ /* 0x000fe200078e0a00 */
[----:B------:R-:W-:Y:S02]  /*a3e0*/  ISETP.GE.AND P1, PT, R42, RZ, PT ;  /* 0x000000ff2a00720c */ /* 0x000fe40003f26270 */
[----:B------:R-:W3:Y:S01]  /*a3f0*/  LDL.LU R42, [R1+0xdc] ;  /* 0x0000dc00012a7983 */ /* 0x000ee20000300800 */
[----:B------:R-:W-:-:S04]  /*a400*/  IMAD.HI.U32 R21, R8, R7, RZ ;  /* 0x0000000708157227 */ /* 0x000fc800078e00ff */
[----:B------:R-:W-:-:S04]  /*a410*/  IMAD.MOV R21, RZ, RZ, -R21 ;  /* 0x000000ffff157224 */ /* 0x000fc800078e0a15 */
[----:B------:R-:W-:Y:S02]  /*a420*/  IMAD R7, R0, R21, R7 ;  /* 0x0000001500077224 */ /* 0x000fe400078e0207 */
[----:B------:R-:W-:-:S03]  /*a430*/  @!P5 IMAD.IADD R5, R5, 0x1, -R0 ;  /* 0x000000010505d824 */ /* 0x000fc600078e0a00 */
[C---:B------:R-:W-:Y:S02]  /*a440*/  ISETP.GT.U32.AND P2, PT, R0.reuse, R7, PT ;  /* 0x000000070000720c */ /* 0x040fe40003f44070 */
[----:B------:R-:W-:Y:S02]  /*a450*/  ISETP.GT.U32.AND P3, PT, R0, R5, PT ;  /* 0x000000050000720c */ /* 0x000fe40003f64070 */
[----:B------:R-:W-:Y:S01]  /*a460*/  ISETP.GE.AND P0, PT, R13, RZ, PT ;  /* 0x000000ff0d00720c */ /* 0x000fe20003f06270 */
[----:B------:R-:W-:Y:S01]  /*a470*/  IMAD.MOV.U32 R13, RZ, RZ, R10 ;  /* 0x000000ffff0d7224 */ /* 0x000fe200078e000a */
[----:B------:R-:W-:Y:S01]  /*a480*/  STL [R1+0x2b4], R16 ;  /* 0x0002b41001007387 */ /* 0x000fe20000100800 */
[----:B------:R-:W-:Y:S02]  /*a490*/  IABS R4, R41 ;  /* 0x0000002900047213 */ /* 0x000fe40000000000 */
[----:B------:R-:W-:Y:S01]  /*a4a0*/  @!P4 IMAD.MOV R13, RZ, RZ, -R13 ;  /* 0x000000ffff0dc224 */ /* 0x000fe200078e0a0d */
[----:B------:R0:W-:Y:S03]  /*a4b0*/  STL [R1+0x2b8], R15 ;  /* 0x0002b80f01007387 */ /* 0x0001e60000100800 */
[----:B------:R-:W-:Y:S01]  /*a4c0*/  @!P2 IMAD.IADD R7, R7, 0x1, -R0 ;  /* 0x000000010707a824 */ /* 0x000fe200078e0a00 */
[----:B------:R-:W-:Y:S01]  /*a4d0*/  STL [R1+0x2c4], R11 ;  /* 0x0002c40b01007387 */ /* 0x000fe20000100800 */
[----:B------:R-:W-:-:S03]  /*a4e0*/  ISETP.GE.AND P2, PT, R41, RZ, PT ;  /* 0x000000ff2900720c */ /* 0x000fc60003f46270 */
[----:B------:R1:W-:Y:S01]  /*a4f0*/  STL [R1+0x2d4], R6 ;  /* 0x0002d40601007387 */ /* 0x0003e20000100800 */
[----:B------:R-:W-:-:S03]  /*a500*/  @!P3 IMAD.IADD R5, R5, 0x1, -R0 ;  /* 0x000000010505b824 */ /* 0x000fc600078e0a00 */
[----:B------:R-:W5:Y:S01]  /*a510*/  LDL.LU R41, [R1+0xe0] ;  /* 0x0000e00001297983 */ /* 0x000f620000300800 */
[----:B------:R-:W-:Y:S02]  /*a520*/  IABS R19, R43 ;  /* 0x0000002b00137213 */ /* 0x000fe40000000000 */
[----:B------:R-:W-:Y:S01]  /*a530*/  ISETP.GE.AND P3, PT, R43, RZ, PT ;  /* 0x000000ff2b00720c */ /* 0x000fe20003f66270 */
[----:B0-----:R-:W5:Y:S04]  /*a540*/  LDL.LU R15, [R1+0xe4] ;  /* 0x0000e400010f7983 */ /* 0x001f680000300800 */
[----:B------:R0:W-:Y:S04]  /*a550*/  STL [R1+0x2d0], R13 ;  /* 0x0002d00d01007387 */ /* 0x0001e80000100800 */
[----:B------:R-:W5:Y:S01]  /*a560*/  LDL.LU R43, [R1+0xe8] ;  /* 0x0000e800012b7983 */ /* 0x000f620000300800 */
[----:B------:R-:W-:Y:S01]  /*a570*/  ISETP.GT.U32.AND P5, PT, R0, R9, PT ;  /* 0x000000090000720c */ /* 0x000fe20003fa4070 */
[----:B------:R-:W-:-:S04]  /*a580*/  IMAD.HI.U32 R2, R8, R19, RZ ;  /* 0x0000001308027227 */ /* 0x000fc800078e00ff */
[----:B------:R-:W-:-:S04]  /*a590*/  IMAD.MOV R2, RZ, RZ, -R2 ;  /* 0x000000ffff027224 */ /* 0x000fc800078e0a02 */
[----:B------:R-:W-:-:S04]  /*a5a0*/  IMAD R19, R0, R2, R19 ;  /* 0x0000000200137224 */ /* 0x000fc800078e0213 */
[--C-:B------:R-:W-:Y:S01]  /*a5b0*/  @!P5 IMAD.IADD R9, R9, 0x1, -R0.reuse ;  /* 0x000000010909d824 */ /* 0x100fe200078e0a00 */
[----:B------:R-:W-:Y:S02]  /*a5c0*/  ISETP.GT.U32.AND P5, PT, R0, R19, PT ;  /* 0x000000130000720c */ /* 0x000fe40003fa4070 */
[----:B------:R-:W-:Y:S01]  /*a5d0*/  ISETP.GE.AND P6, PT, R14, RZ, PT ;  /* 0x000000ff0e00720c */ /* 0x000fe20003fc6270 */
[----:B-1----:R-:W-:Y:S01]  /*a5e0*/  IMAD.HI.U32 R6, R8, R4, RZ ;  /* 0x0000000408067227 */ /* 0x002fe200078e00ff */
[----:B------:R-:W5:Y:S09]  /*a5f0*/  LDL.LU R14, [R1+0xec] ;  /* 0x0000ec00010e7983 */ /* 0x000f720000300800 */
[----:B------:R-:W-:-:S05]  /*a600*/  @!P5 IMAD.IADD R19, R19, 0x1, -R0 ;  /* 0x000000011313d824 */ /* 0x000fca00078e0a00 */
[C---:B------:R-:W-:Y:S01]  /*a610*/  ISETP.GT.U32.AND P5, PT, R0.reuse, R19, PT ;  /* 0x000000130000720c */ /* 0x040fe20003fa4070 */
[----:B------:R-:W-:Y:S01]  /*a620*/  IMAD.MOV R6, RZ, RZ, -R6 ;  /* 0x000000ffff067224 */ /* 0x000fe200078e0a06 */
[C---:B------:R-:W-:Y:S01]  /*a630*/  ISETP.GT.U32.AND P4, PT, R0.reuse, R7, PT ;  /* 0x000000070000720c */ /* 0x040fe20003f84070 */
[----:B------:R-:W-:Y:S02]  /*a640*/  @!P1 IMAD.MOV R9, RZ, RZ, -R9 ;  /* 0x000000ffff099224 */ /* 0x000fe400078e0a09 */
[C---:B------:R-:W-:Y:S02]  /*a650*/  IMAD R4, R0.reuse, R6, R4 ;  /* 0x0000000600047224 */ /* 0x040fe400078e0204 */
[----:B------:R-:W-:Y:S01]  /*a660*/  @!P6 IMAD.MOV R5, RZ, RZ, -R5 ;  /* 0x000000ffff05e224 */ /* 0x000fe200078e0a05 */
[----:B------:R-:W-:Y:S02]  /*a670*/  STL [R1+0x2cc], R9 ;  /* 0x0002cc0901007387 */ /* 0x000fe40000100800 */
[----:B------:R-:W-:-:S02]  /*a680*/  ISETP.GT.U32.AND P1, PT, R0, R4, PT ;  /* 0x000000040000720c */ /* 0x000fc40003f24070 */
[----:B--2---:R-:W-:-:S05]  /*a690*/  IABS R2, R12 ;  /* 0x0000000c00027213 */ /* 0x004fca0000000000 */
[----:B------:R-:W-:-:S04]  /*a6a0*/  IMAD.HI.U32 R10, R8, R2, RZ ;  /* 0x00000002080a7227 */ /* 0x000fc800078e00ff */
[----:B------:R-:W-:-:S04]  /*a6b0*/  IMAD.MOV R10, RZ, RZ, -R10 ;  /* 0x000000ffff0a7224 */ /* 0x000fc800078e0a0a */
[C---:B------:R-:W-:Y:S02]  /*a6c0*/  IMAD R2, R0.reuse, R10, R2 ;  /* 0x0000000a00027224 */ /* 0x040fe400078e0202 */
[--C-:B------:R-:W-:Y:S01]  /*a6d0*/  @!P5 IMAD.IADD R19, R19, 0x1, -R0.reuse ;  /* 0x000000011313d824 */ /* 0x100fe200078e0a00 */
[----:B------:R-:W-:Y:S02]  /*a6e0*/  STL [R1+0x2c8], R5 ;  /* 0x0002c80501007387 */ /* 0x000fe40000100800 */
[----:B------:R-:W-:Y:S02]  /*a6f0*/  ISETP.GT.U32.AND P5, PT, R0, R2, PT ;  /* 0x000000020000720c */ /* 0x000fe40003fa4070 */
[----:B0-----:R-:W2:Y:S01]  /*a700*/  LDL.LU R13, [R1+0xf0] ;  /* 0x0000f000010d7983 */ /* 0x001ea20000300800 */
[----:B------:R-:W-:Y:S01]  /*a710*/  @!P4 IMAD.IADD R7, R7, 0x1, -R0 ;  /* 0x000000010707c824 */ /* 0x000fe200078e0a00 */
[----:B------:R-:W-:-:S03]  /*a720*/  ISETP.GE.AND P6, PT, R12, RZ, PT ;  /* 0x000000ff0c00720c */ /* 0x000fc60003fc6270 */
[----:B------:R-:W-:Y:S01]  /*a730*/  IMAD.MOV.U32 R12, RZ, RZ, R7 ;  /* 0x000000ffff0c7224 */ /* 0x000fe200078e0007 */
[----:B----4-:R-:W-:Y:S01]  /*a740*/  IABS R6, R44 ;  /* 0x0000002c00067213 */ /* 0x010fe20000000000 */
[----:B------:R-:W-:Y:S02]  /*a750*/  @!P1 IMAD.IADD R4, R4, 0x1, -R0 ;  /* 0x0000000104049824 */ /* 0x000fe400078e0a00 */
[----:B------:R-:W-:Y:S02]  /*a760*/  @!P0 IMAD.MOV R12, RZ, RZ, -R12 ;  /* 0x000000ffff0c8224 */ /* 0x000fe400078e0a0c */
[----:B------:R-:W-:-:S04]  /*a770*/  IMAD.HI.U32 R10, R8, R6, RZ ;  /* 0x00000006080a7227 */ /* 0x000fc800078e00ff */
[----:B------:R-:W-:Y:S01]  /*a780*/  @!P5 IMAD.IADD R2, R2, 0x1, -R0 ;  /* 0x000000010202d824 */ /* 0x000fe200078e0a00 */
[----:B------:R-:W-:Y:S01]  /*a790*/  ISETP.GT.U32.AND P0, PT, R0, R4, PT ;  /* 0x000000040000720c */ /* 0x000fe20003f04070 */
[----:B------:R-:W-:Y:S01]  /*a7a0*/  IMAD.MOV R10, RZ, RZ, -R10 ;  /* 0x000000ffff0a7224 */ /* 0x000fe200078e0a0a */
[----:B------:R-:W-:Y:S01]  /*a7b0*/  ISETP.GE.AND P4, PT, R44, RZ, PT ;  /* 0x000000ff2c00720c */ /* 0x000fe20003f86270 */
[----:B------:R0:W-:Y:S01]  /*a7c0*/  STL [R1+0x2c0], R12 ;  /* 0x0002c00c01007387 */ /* 0x0001e20000100800 */
[C---:B------:R-:W-:Y:S01]  /*a7d0*/  ISETP.GT.U32.AND P5, PT, R0.reuse, R2, PT ;  /* 0x000000020000720c */ /* 0x040fe20003fa4070 */
[----:B------:R-:W-:Y:S02]  /*a7e0*/  IMAD R6, R0, R10, R6 ;  /* 0x0000000a00067224 */ /* 0x000fe400078e0206 */
[----:B------:R-:W4:Y:S01]  /*a7f0*/  LDL.LU R44, [R1+0xf4] ;  /* 0x0000f400012c7983 */ /* 0x000f220000300800 */
[----:B0-----:R-:W-:-:S04]  /*a800*/  IMAD.MOV.U32 R12, RZ, RZ, R19 ;  /* 0x000000ffff0c7224 */ /* 0x001fc800078e0013 */
[----:B------:R-:W-:Y:S01]  /*a810*/  @!P3 IMAD.MOV R12, RZ, RZ, -R12 ;  /* 0x000000ffff0cb224 */ /* 0x000fe200078e0a0c */
[----:B------:R-:W-:Y:S01]  /*a820*/  ISETP.GT.U32.AND P3, PT, R0, R6, PT ;  /* 0x000000060000720c */ /* 0x000fe20003f64070 */
[----:B------:R-:W-:-:S03]  /*a830*/  @!P0 IMAD.IADD R4, R4, 0x1, -R0 ;  /* 0x0000000104048824 */ /* 0x000fc600078e0a00 */
[----:B------:R-:W-:Y:S01]  /*a840*/  @!P5 IMAD.IADD R2, R2, 0x1, -R0 ;  /* 0x000000010202d824 */ /* 0x000fe200078e0a00 */
[----:B------:R0:W-:Y:S01]  /*a850*/  STL [R1+0x2bc], R12 ;  /* 0x0002bc0c01007387 */ /* 0x0001e20000100800 */
[----:B------:R-:W-:Y:S02]  /*a860*/  @!P2 IMAD.MOV R4, RZ, RZ, -R4 ;  /* 0x000000ffff04a224 */ /* 0x000fe400078e0a04 */
[----:B------:R-:W-:-:S05]  /*a870*/  @!P6 IMAD.MOV R2, RZ, RZ, -R2 ;  /* 0x000000ffff02e224 */ /* 0x000fca00078e0a02 */
[----:B------:R-:W-:Y:S01]  /*a880*/  @!P3 IMAD.IADD R6, R6, 0x1, -R0 ;  /* 0x000000010606b824 */ /* 0x000fe200078e0a00 */
[----:B---3--:R-:W-:-:S05]  /*a890*/  IABS R11, R42 ;  /* 0x0000002a000b7213 */ /* 0x008fca0000000000 */
[----:B------:R-:W-:-:S04]  /*a8a0*/  IMAD.HI.U32 R9, R8, R11, RZ ;  /* 0x0000000b08097227 */ /* 0x000fc800078e00ff */
[----:B------:R-:W-:Y:S01]  /*a8b0*/  IMAD.MOV R9, RZ, RZ, -R9 ;  /* 0x000000ffff097224 */ /* 0x000fe200078e0a09 */
[----:B------:R-:W-:Y:S02]  /*a8c0*/  ISETP.GE.AND P1, PT, R42, RZ, PT ;  /* 0x000000ff2a00720c */ /* 0x000fe40003f26270 */
[----:B------:R-:W3:Y:S01]  /*a8d0*/  LDL.LU R42, [R1+0xf8] ;  /* 0x0000f800012a7983 */ /* 0x000ee20000300800 */
[----:B------:R-:W-:-:S05]  /*a8e0*/  IMAD R11, R0, R9, R11 ;  /* 0x00000009000b7224 */ /* 0x000fca00078e020b */
[C---:B------:R-:W-:Y:S01]  /*a8f0*/  ISETP.GT.U32.AND P0, PT, R0.reuse, R11, PT ;  /* 0x0000000b0000720c */ /* 0x040fe20003f04070 */
[----:B------:R1:W-:Y:S04]  /*a900*/  STL [R1+0x2a8], R4 ;  /* 0x0002a80401007387 */ /* 0x0003e80000100800 */
[----:B------:R-:W-:Y:S01]  /*a910*/  STL [R1+0x2b0], R2 ;  /* 0x0002b00201007387 */ /* 0x000fe20000100800 */
[----:B-----5:R-:W-:Y:S02]  /*a920*/  IABS R5, R41 ;  /* 0x0000002900057213 */ /* 0x020fe40000000000 */
[----:B------:R-:W-:Y:S02]  /*a930*/  ISETP.GE.AND P3, PT, R41, RZ, PT ;  /* 0x000000ff2900720c */ /* 0x000fe40003f66270 */
[----:B------:R-:W5:Y:S03]  /*a940*/  LDL.LU R41, [R1+0xfc] ;  /* 0x0000fc0001297983 */ /* 0x000f660000300800 */
[----:B------:R-:W-:Y:S01]  /*a950*/  @!P0 IMAD.IADD R11, R11, 0x1, -R0 ;  /* 0x000000010b0b8824 */ /* 0x000fe200078e0a00 */
[----:B------:R-:W-:Y:S01]  /*a960*/  ISETP.GT.U32.AND P0, PT, R0, R6, PT ;  /* 0x000000060000720c */ /* 0x000fe20003f04070 */
[----:B0-----:R-:W5:Y:S01]  /*a970*/  LDL.LU R12, [R1+0x100] ;  /* 0x00010000010c7983 */ /* 0x001f620000300800 */
[----:B------:R-:W-:-:S05]  /*a980*/  IABS R7, R43 ;  /* 0x0000002b00077213 */ /* 0x000fca0000000000 */
[----:B------:R-:W-:-:S04]  /*a990*/  IMAD.HI.U32 R19, R8, R7, RZ ;  /* 0x0000000708137227 */ /* 0x000fc800078e00ff */
[----:B------:R-:W-:-:S04]  /*a9a0*/  IMAD.MOV R19, RZ, RZ, -R19 ;  /* 0x000000ffff137224 */ /* 0x000fc800078e0a13 */
[----:B------:R-:W-:Y:S02]  /*a9b0*/  IMAD R7, R0, R19, R7 ;  /* 0x0000001300077224 */ /* 0x000fe400078e0207 */
[----:B------:R-:W-:-:S03]  /*a9c0*/  @!P0 IMAD.IADD R6, R6, 0x1, -R0 ;  /* 0x0000000106068824 */ /* 0x000fc600078e0a00 */
[----:B------:R-:W-:-:S13]  /*a9d0*/  ISETP.GT.U32.AND P0, PT, R0, R7, PT ;  /* 0x000000070000720c */ /* 0x000fda0003f04070 */
[----:B------:R-:W-:Y:S01]  /*a9e0*/  @!P0 IMAD.IADD R7, R7, 0x1, -R0 ;  /* 0x0000000107078824 */ /* 0x000fe200078e0a00 */
[----:B------:R-:W-:Y:S02]  /*a9f0*/  ISETP.GE.AND P0, PT, R43, RZ, PT ;  /* 0x000000ff2b00720c */ /* 0x000fe40003f06270 */
[----:B------:R-:W5:Y:S01]  /*aa00*/  LDL.LU R43, [R1+0x104] ;  /* 0x00010400012b7983 */ /* 0x000f620000300800 */
[----:B------:R-:W-:-:S04]  /*aa10*/  IMAD.HI.U32 R9, R8, R5, RZ ;  /* 0x0000000508097227 */ /* 0x000fc800078e00ff */
[----:B------:R-:W-:-:S04]  /*aa20*/  IMAD.MOV R9, RZ, RZ, -R9 ;  /* 0x000000ffff097224 */ /* 0x000fc800078e0a09 */
[----:B------:R-:W-:Y:S01]  /*aa30*/  IMAD R5, R0, R9, R5 ;  /* 0x0000000900057224 */ /* 0x000fe200078e0205 */
[----:B------:R-:W-:-:S04]  /*aa40*/  IABS R20, R15 ;  /* 0x0000000f00147213 */ /* 0x000fc80000000000 */
[----:B------:R-:W-:Y:S02]  /*aa50*/  ISETP.GT.U32.AND P5, PT, R0, R5, PT ;  /* 0x000000050000720c */ /* 0x000fe40003fa4070 */
[----:B------:R-:W-:Y:S01]  /*aa60*/  IABS R10, R14 ;  /* 0x0000000e000a7213 */ /* 0x000fe20000000000 */
[----:B------:R-:W-:-:S04]  /*aa70*/  IMAD.HI.U32 R21, R8, R20, RZ ;  /* 0x0000001408157227 */ /* 0x000fc800078e00ff */
[----:B------:R-:W-:-:S04]  /*aa80*/  IMAD.HI.U32 R9, R8, R10, RZ ;  /* 0x0000000a08097227 */ /* 0x000fc800078e00ff */
[----:B------:R-:W-:Y:S02]  /*aa90*/  IMAD.MOV R21, RZ, RZ, -R21 ;  /* 0x000000ffff157224 */ /* 0x000fe400078e0a15 */
[----:B------:R-:W-:Y:S02]  /*aaa0*/  IMAD.MOV R9, RZ, RZ, -R9 ;  /* 0x000000ffff097224 */ /* 0x000fe400078e0a09 */
[----:B------:R-:W-:Y:S02]  /*aab0*/  @!P5 IMAD.IADD R5, R5, 0x1, -R0 ;  /* 0x000000010505d824 */ /* 0x000fe400078e0a00 */
[C---:B------:R-:W-:Y:S01]  /*aac0*/  IMAD R20, R0.reuse, R21, R20 ;  /* 0x0000001500147224 */ /* 0x040fe200078e0214 */
[C---:B------:R-:W-:Y:S01]  /*aad0*/  ISETP.GT.U32.AND P5, PT, R0.reuse, R11, PT ;  /* 0x0000000b0000720c */ /* 0x040fe20003fa4070 */
[C---:B------:R-:W-:Y:S01]  /*aae0*/  IMAD R10, R0.reuse, R9, R10 ;  /* 0x00000009000a7224 */ /* 0x040fe200078e020a */
[C---:B------:R-:W-:Y:S02]  /*aaf0*/  ISETP.GT.U32.AND P2, PT, R0.reuse, R5, PT ;  /* 0x000000050000720c */ /* 0x040fe40003f44070 */
[----:B------:R-:W-:-:S02]  /*ab00*/  ISETP.GT.U32.AND P6, PT, R0, R20, PT ;  /* 0x000000140000720c */ /* 0x000fc40003fc4070 */
[----:B--2---:R-:W-:-:S05]  /*ab10*/  IABS R9, R13 ;  /* 0x0000000d00097213 */ /* 0x004fca0000000000 */
[----:B-1----:R-:W-:-:S04]  /*ab20*/  IMAD.HI.U32 R4, R8, R9, RZ ;  /* 0x0000000908047227 */ /* 0x002fc800078e00ff */
[----:B------:R-:W-:Y:S02]  /*ab30*/  IMAD.MOV R4, RZ, RZ, -R4 ;  /* 0x000000ffff047224 */ /* 0x000fe400078e0a04 */
[--C-:B------:R-:W-:Y:S01]  /*ab40*/  @!P5 IMAD.IADD R11, R11, 0x1, -R0.reuse ;  /* 0x000000010b0bd824 */ /* 0x100fe200078e0a00 */
[C---:B------:R-:W-:Y:S01]  /*ab50*/  ISETP.GT.U32.AND P5, PT, R0.reuse, R10, PT ;  /* 0x0000000a0000720c */ /* 0x040fe20003fa4070 */
[----:B------:R-:W-:Y:S02]  /*ab60*/  IMAD R9, R0, R4, R9 ;  /* 0x0000000400097224 */ /* 0x000fe400078e0209 */
[--C-:B------:R-:W-:Y:S01]  /*ab70*/  @!P2 IMAD.IADD R5, R5, 0x1, -R0.reuse ;  /* 0x000000010505a824 */ /* 0x100fe200078e0a00 */
[----:B------:R-:W-:Y:S01]  /*ab80*/  ISETP.GE.AND P2, PT, R15, RZ, PT ;  /* 0x000000ff0f00720c */ /* 0x000fe20003f46270 */
[----:B------:R-:W-:Y:S02]  /*ab90*/  @!P6 IMAD.IADD R20, R20, 0x1, -R0 ;  /* 0x000000011414e824 */ /* 0x000fe400078e0a00 */
[----:B------:R-:W-:Y:S01]  /*aba0*/  IMAD.MOV.U32 R15, RZ, RZ, R6 ;  /* 0x000000ffff0f7224 */ /* 0x000fe200078e0006 */
[----:B------:R-:W-:-:S02]  /*abb0*/  ISETP.GT.U32.AND P6, PT, R0, R9, PT ;  /* 0x000000090000720c */ /* 0x000fc40003fc4070 */
[----:B----4-:R-:W-:Y:S01]  /*abc0*/  IABS R19, R44 ;  /* 0x0000002c00137213 */ /* 0x010fe20000000000 */
[----:B------:R-:W-:Y:S01]  /*abd0*/  @!P4 IMAD.MOV R15, RZ, RZ, -R15 ;  /* 0x000000ffff0fc224 */ /* 0x000fe200078e0a0f */
[----:B------:R-:W-:-:S03]  /*abe0*/  ISETP.GT.U32.AND P4, PT, R0, R20, PT ;  /* 0x000000140000720c */ /* 0x000fc60003f84070 */
[----:B------:R-:W-:-:S04]  /*abf0*/  IMAD.HI.U32 R21, R8, R19, RZ ;  /* 0x0000001308157227 */ /* 0x000fc800078e00ff */
[----:B------:R-:W-:Y:S02]  /*ac00*/  IMAD.MOV R21, RZ, RZ, -R21 ;  /* 0x000000ffff157224 */ /* 0x000fe400078e0a15 */
[--C-:B------:R-:W-:Y:S02]  /*ac10*/  @!P5 IMAD.IADD R10, R10, 0x1, -R0.reuse ;  /* 0x000000010a0ad824 */ /* 0x100fe400078e0a00 */
[C---:B------:R-:W-:Y:S02]  /*ac20*/  IMAD R6, R0.reuse, R21, R19 ;  /* 0x0000001500067224 */ /* 0x040fe400078e0213 */
[--C-:B------:R-:W-:Y:S01]  /*ac30*/  @!P6 IMAD.IADD R9, R9, 0x1, -R0.reuse ;  /* 0x000000010909e824 */ /* 0x100fe200078e0a00 */
[----:B------:R-:W-:Y:S01]  /*ac40*/  ISETP.GT.U32.AND P6, PT, R0, R10, PT ;  /* 0x0000000a0000720c */ /* 0x000fe20003fc4070 */
[----:B------:R-:W-:Y:S01]  /*ac50*/  @!P4 IMAD.IADD R20, R20, 0x1, -R0 ;  /* 0x000000011414c824 */ /* 0x000fe200078e0a00 */
[C---:B------:R-:W-:Y:S01]  /*ac60*/  ISETP.GT.U32.AND P4, PT, R0.reuse, R6, PT ;  /* 0x000000060000720c */ /* 0x040fe20003f84070 */
[----:B------:R0:W-:Y:S01]  /*ac70*/  STL [R1+0x2ac], R15 ;  /* 0x0002ac0f01007387 */ /* 0x0001e20000100800 */
[C---:B------:R-:W-:Y:S01]  /*ac80*/  ISETP.GT.U32.AND P5, PT, R0.reuse, R7, PT ;  /* 0x000000070000720c */ /* 0x040fe20003fa4070 */
[----:B------:R-:W-:Y:S01]  /*ac90*/  @!P1 IMAD.MOV R11, RZ, RZ, -R11 ;  /* 0x000000ffff0b9224 */ /* 0x000fe200078e0a0b */
[----:B------:R-:W-:Y:S01]  /*aca0*/  ISETP.GT.U32.AND P1, PT, R0, R9, PT ;  /* 0x000000090000720c */ /* 0x000fe20003f24070 */
[----:B0-----:R-:W-:-:S06]  /*acb0*/  IMAD.MOV.U32 R15, RZ, RZ, R5 ;  /* 0x000000ffff0f7224 */ /* 0x001fcc00078e0005 */
[--C-:B------:R-:W-:Y:S02]  /*acc0*/  @!P6 IMAD.IADD R10, R10, 0x1, -R0.reuse ;  /* 0x000000010a0ae824 */ /* 0x100fe400078e0a00 */
[----:B------:R-:W-:Y:S01]  /*acd0*/  @!P3 IMAD.MOV R15, RZ, RZ, -R15 ;  /* 0x000000ffff0fb224 */ /* 0x000fe200078e0a0f */
[----:B------:R-:W-:Y:S01]  /*ace0*/  ISETP.GE.AND P3, PT, R14, RZ, PT ;  /* 0x000000ff0e00720c */ /* 0x000fe20003f66270 */
[----:B------:R-:W-:Y:S02]  /*acf0*/  @!P4 IMAD.IADD R6, R6, 0x1, -R0 ;  /* 0x000000010606c824 */ /* 0x000fe400078e0a00 */
[----:B------:R-:W-:Y:S02]  /*ad00*/  IMAD.MOV.U32 R14, RZ, RZ, R20 ;  /* 0x000000ffff0e7224 */ /* 0x000fe400078e0014 */
[----:B------:R-:W-:Y:S02]  /*ad10*/  @!P5 IMAD.IADD R7, R7, 0x1, -R0 ;  /* 0x000000010707d824 */ /* 0x000fe400078e0a00 */
[----:B------:R-:W-:Y:S01]  /*ad20*/  @!P2 IMAD.MOV R14, RZ, RZ, -R14 ;  /* 0x000000ffff0ea224 */ /* 0x000fe200078e0a0e */
[----:B------:R-:W-:-:S02]  /*ad30*/  ISETP.GT.U32.AND P2, PT, R0, R6, PT ;  /* 0x000000060000720c */ /* 0x000fc40003f44070 */
[----:B------:R-:W-:Y:S01]  /*ad40*/  ISETP.GE.AND P5, PT, R13, RZ, PT ;  /* 0x000000ff0d00720c */ /* 0x000fe20003fa6270 */
[----:B------:R-:W-:Y:S01]  /*ad50*/  @!P1 IMAD.IADD R9, R9, 0x1, -R0 ;  /* 0x0000000109099824 */ /* 0x000fe200078e0a00 */
[----:B------:R-:W-:Y:S01]  /*ad60*/  ISETP.GE.AND P1, PT, R44, RZ, PT ;  /* 0x000000ff2c00720c */ /* 0x000fe20003f26270 */
[----:B------:R-:W-:Y:S01]  /*ad70*/  IMAD.MOV.U32 R13, RZ, RZ, R7 ;  /* 0x000000ffff0d7224 */ /* 0x000fe200078e0007 */
[----:B------:R-:W-:Y:S01]  /*ad80*/  STL [R1+0x2a0], R11 ;  /* 0x0002a00b01007387 */ /* 0x000fe20000100800 */
[----:B------:R-:W-:Y:S02]  /*ad90*/  @!P3 IMAD.MOV R10, RZ, RZ, -R10 ;  /* 0x000000ffff0ab224 */ /* 0x000fe400078e0a0a */
[----:B------:R-:W-:Y:S01]  /*ada0*/  @!P0 IMAD.MOV R13, RZ, RZ, -R13 ;  /* 0x000000ffff0d8224 */ /* 0x000fe200078e0a0d */
[----:B------:R-:W-:Y:S03]  /*adb0*/  STL [R1+0x2a4], R15 ;  /* 0x0002a40f01007387 */ /* 0x000fe60000100800 */
[----:B------:R-:W-:Y:S01]  /*adc0*/  @!P2 IMAD.IADD R6, R6, 0x1, -R0 ;  /* 0x000000010606a824 */ /* 0x000fe200078e0a00 */
[----:B------:R-:W2:Y:S01]  /*add0*/  LDL.LU R44, [R1+0x10c] ;  /* 0x00010c00012c7983 */ /* 0x000ea20000300800 */
[----:B------:R-:W-:-:S03]  /*ade0*/  @!P5 IMAD.MOV R9, RZ, RZ, -R9 ;  /* 0x000000ffff09d224 */ /* 0x000fc600078e0a09 */
[----:B------:R-:W-:Y:S01]  /*adf0*/  STL [R1+0x250], R14 ;  /* 0x0002500e01007387 */ /* 0x000fe20000100800 */
[----:B------:R-:W-:-:S03]  /*ae00*/  @!P1 IMAD.MOV R6, RZ, RZ, -R6 ;  /* 0x000000ffff069224 */ /* 0x000fc600078e0a06 */
[----:B------:R0:W-:Y:S01]  /*ae10*/  STL [R1+0x28c], R13 ;  /* 0x00028c0d01007387 */ /* 0x0001e20000100800 */
[----:B---3--:R-:W-:-:S05]  /*ae20*/  IABS R2, R42 ;  /* 0x0000002a00027213 */ /* 0x008fca0000000000 */
[----:B------:R-:W-:-:S04]  /*ae30*/  IMAD.HI.U32 R4, R8, R2, RZ ;  /* 0x0000000208047227 */ /* 0x000fc800078e00ff */
[----:B------:R-:W-:-:S04]  /*ae40*/  IMAD.MOV R4, RZ, RZ, -R4 ;  /* 0x000000ffff047224 */ /* 0x000fc800078e0a04 */
[----:B------:R-:W-:-:S05]  /*ae50*/  IMAD R2, R0, R4, R2 ;  /* 0x0000000400027224 */ /* 0x000fca00078e0202 */
[----:B------:R-:W-:Y:S02]  /*ae60*/  ISETP.GT.U32.AND P6, PT, R0, R2, PT ;  /* 0x000000020000720c */ /* 0x000fe40003fc4070 */
[----:B-----5:R-:W-:-:S05]  /*ae70*/  IABS R5, R41 ;  /* 0x0000002900057213 */ /* 0x020fca0000000000 */
[----:B------:R-:W-:-:S04]  /*ae80*/  IMAD.MOV.U32 R4, RZ, RZ, R5 ;  /* 0x000000ffff047224 */ /* 0x000fc800078e0005 */
[----:B------:R-:W-:-:S04]  /*ae90*/  IMAD.HI.U32 R21, R8, R4, RZ ;  /* 0x0000000408157227 */ /* 0x000fc800078e00ff */
[----:B------:R-:W-:-:S04]  /*aea0*/  IMAD.MOV R21, RZ, RZ, -R21 ;  /* 0x000000ffff157224 */ /* 0x000fc800078e0a15 */
[----:B------:R-:W-:Y:S02]  /*aeb0*/  IMAD R4, R0, R21, R4 ;  /* 0x0000001500047224 */ /* 0x000fe400078e0204 */
[----:B------:R-:W-:-:S03]  /*aec0*/  @!P6 IMAD.IADD R2, R2, 0x1, -R0 ;  /* 0x000000010202e824 */ /* 0x000fc600078e0a00 */
[----:B------:R-:W-:Y:S02]  /*aed0*/  ISETP.GT.U32.AND P6, PT, R0, R4, PT ;  /* 0x000000040000720c */ /* 0x000fe40003fc4070 */
[----:B------:R-:W-:Y:S02]  /*aee0*/  ISETP.GE.AND P4, PT, R42, RZ, PT ;  /* 0x000000ff2a00720c */ /* 0x000fe40003f86270 */
[----:B------:R-:W3:Y:S01]  /*aef0*/  LDL.LU R42, [R1+0x114] ;  /* 0x00011400012a7983 */ /* 0x000ee20000300800 */
[----:B------:R-:W-:-:S03]  /*af00*/  ISETP.GE.AND P3, PT, R41, RZ, PT ;  /* 0x000000ff2900720c */ /* 0x000fc60003f66270 */
[----:B------:R-:W-:Y:S04]  /*af10*/  STL [R1+0x290], R10 ;  /* 0x0002900a01007387 */ /* 0x000fe80000100800 */
[----:B------:R2:W-:Y:S01]  /*af20*/  STL [R1+0x294], R9 ;  /* 0x0002940901007387 */ /* 0x0005e20000100800 */
[----:B------:R-:W-:-:S03]  /*af30*/  @!P6 IMAD.IADD R4, R4, 0x1, -R0 ;  /* 0x000000010404e824 */ /* 0x000fc600078e0a00 */
[----:B------:R-:W4:Y:S04]  /*af40*/  LDL.LU R41, [R1+0x118] ;  /* 0x0001180001297983 */ /* 0x000f280000300800 */
[----:B0-----:R-:W5:Y:S01]  /*af50*/  LDL.LU R13, [R1+0x11c] ;  /* 0x00011c00010d7983 */ /* 0x001f620000300800 */
[----:B------:R-:W-:Y:S02]  /*af60*/  IABS R5, R43 ;  /* 0x0000002b00057213 */ /* 0x000fe40000000000 */
[----:B------:R-:W-:Y:S01]  /*af70*/  ISETP.GE.AND P6, PT, R43, RZ, PT ;  /* 0x000000ff2b00720c */ /* 0x000fe20003fc6270 */
[----:B------:R-:W-:Y:S04]  /*af80*/  STL [R1+0x298], R6 ;  /* 0x0002980601007387 */ /* 0x000fe80000100800 */
[----:B------:R-:W4:Y:S01]  /*af90*/  LDL.LU R43, [R1+0x110] ;  /* 0x00011000012b7983 */ /* 0x000f220000300800 */
[----:B------:R-:W-:-:S02]  /*afa0*/  ISETP.GT.U32.AND P0, PT, R0, R2, PT ;  /* 0x000000020000720c */ /* 0x000fc40003f04070 */
[----:B------:R-:W-:-:S05]  /*afb0*/  IABS R19, R12 ;  /* 0x0000000c00137213 */ /* 0x000fca0000000000 */
[----:B------:R-:W-:-:S06]  /*afc0*/  IMAD.HI.U32 R11, R8, R19, RZ ;  /* 0x00000013080b7227 */ /* 0x000fcc00078e00ff */
[----:B------:R-:W-:Y:S02]  /*afd0*/  @!P0 IMAD.IADD R2, R2, 0x1, -R0 ;  /* 0x0000000102028824 */ /* 0x000fe400078e0a00 */
[----:B------:R-:W-:Y:S02]  /*afe0*/  IMAD.MOV R11, RZ, RZ, -R11 ;  /* 0x000000ffff0b7224 */ /* 0x000fe400078e0a0b */
[----:B------:R-:W-:-:S04]  /*aff0*/  IMAD.HI.U32 R7, R8, R5, RZ ;  /* 0x0000000508077227 */ /* 0x000fc800078e00ff */
[----:B------:R-:W-:Y:S02]  /*b000*/  @!P4 IMAD.MOV R2, RZ, RZ, -R2 ;  /* 0x000000ffff02c224 */ /* 0x000fe400078e0a02 */
[----:B------:R-:W-:Y:S01]  /*b010*/  IMAD R19, R0, R11, R19 ;  /* 0x0000000b00137224 */ /* 0x000fe200078e0213 */
[----:B------:R-:W-:Y:S01]  /*b020*/  ISETP.GE.AND P2, PT, R12, RZ, PT ;  /* 0x000000ff0c00720c */ /* 0x000fe20003f46270 */
[----:B------:R-:W-:Y:S01]  /*b030*/  IMAD.MOV R7, RZ, RZ, -R7 ;  /* 0x000000ffff077224 */ /* 0x000fe200078e0a07 */
[----:B------:R3:W-:Y:S02]  /*b040*/  STL [R1+0x29c], R2 ;  /* 0x00029c0201007387 */ /* 0x0007e40000100800 */
[C---:B------:R-:W-:Y:S02]  /*b050*/  ISETP.GT.U32.AND P5, PT, R0.reuse, R19, PT ;  /* 0x000000130000720c */ /* 0x040fe40003fa4070 */
[----:B------:R-:W5:Y:S01]  /*b060*/  LDL.LU R12, [R1+0x120] ;  /* 0x00012000010c7983 */ /* 0x000f620000300800 */
[C---:B------:R-:W-:Y:S01]  /*b070*/  IMAD R5, R0.reuse, R7, R5 ;  /* 0x0000000700057224 */ /* 0x040fe200078e0205 */
[----:B------:R-:W-:-:S04]  /*b080*/  ISETP.GT.U32.AND P1, PT, R0, R4, PT ;  /* 0x000000040000720c */ /* 0x000fc80003f24070 */
[----:B------:R-:W-:-:S05]  /*b090*/  ISETP.GT.U32.AND P0, PT, R0, R5, PT ;  /* 0x000000050000720c */ /* 0x000fca0003f04070 */
[----:B------:R-:W-:-:S05]  /*b0a0*/  @!P5 IMAD.IADD R19, R19, 0x1, -R0 ;  /* 0x000000011313d824 */ /* 0x000fca00078e0a00 */
[----:B------:R-:W-:-:S03]  /*b0b0*/  ISETP.GT.U32.AND P5, PT, R0, R19, PT ;  /* 0x000000130000720c */ /* 0x000fc60003fa4070 */
[--C-:B------:R-:W-:Y:S02]  /*b0c0*/  @!P0 IMAD.IADD R5, R5, 0x1, -R0.reuse ;  /* 0x0000000105058824 */ /* 0x100fe400078e0a00 */
[----:B------:R-:W-:-:S03]  /*b0d0*/  @!P1 IMAD.IADD R4, R4, 0x1, -R0 ;  /* 0x0000000104049824 */ /* 0x000fc600078e0a00 */
[----:B------:R-:W-:Y:S01]  /*b0e0*/  ISETP.GT.U32.AND P0, PT, R0, R5, PT ;  /* 0x000000050000720c */ /* 0x000fe20003f04070 */
[----:B------:R-:W-:-:S04]  /*b0f0*/  IMAD.MOV.U32 R15, RZ, RZ, R4 ;  /* 0x000000ffff0f7224 */ /* 0x000fc800078e0004 */
[----:B------:R-:W-:-:S04]  /*b100*/  @!P5 IMAD.IADD R19, R19, 0x1, -R0 ;  /* 0x000000011313d824 */ /* 0x000fc800078e0a00 */
[----:B------:R-:W-:Y:S02]  /*b110*/  IMAD.MOV.U32 R14, RZ, RZ, R19 ;  /* 0x000000ffff0e7224 */ /* 0x000fe400078e0013 */
[----:B------:R-:W-:Y:S02]  /*b120*/  @!P3 IMAD.MOV R15, RZ, RZ, -R15 ;  /* 0x000000ffff0fb224 */ /* 0x000fe400078e0a0f */
[----:B------:R-:W-:Y:S02]  /*b130*/  @!P0 IMAD.IADD R5, R5, 0x1, -R0 ;  /* 0x0000000105058824 */ /* 0x000fe400078e0a00 */
[----:B------:R-:W-:Y:S02]  /*b140*/  @!P2 IMAD.MOV R14, RZ, RZ, -R14 ;  /* 0x000000ffff0ea224 */ /* 0x000fe400078e0a0e */
[----:B------:R-:W-:Y:S01]  /*b150*/  @!P6 IMAD.MOV R5, RZ, RZ, -R5 ;  /* 0x000000ffff05e224 */ /* 0x000fe200078e0a05 */
[----:B--2---:R-:W-:Y:S02]  /*b160*/  IABS R9, R44 ;  /* 0x0000002c00097213 */ /* 0x004fe40000000000 */
[----:B------:R-:W-:-:S02]  /*b170*/  ISETP.GE.AND P4, PT, R44, RZ, PT ;  /* 0x000000ff2c00720c */ /* 0x000fc40003f86270 */
[----:B------:R-:W2:Y:S01]  /*b180*/  LDL.LU R44, [R1+0x128] ;  /* 0x00012800012c7983 */ /* 0x000ea20000300800 */
[----:B---3--:R-:W-:Y:S02]  /*b190*/  IABS R2, R42 ;  /* 0x0000002a00027213 */ /* 0x008fe40000000000 */
[----:B----4-:R-:W-:Y:S02]  /*b1a0*/  IABS R10, R43 ;  /* 0x0000002b000a7213 */ /* 0x010fe40000000000 */
[----:B------:R-:W-:Y:S02]  /*b1b0*/  ISETP.GE.AND P1, PT, R43, RZ, PT ;  /* 0x000000ff2b00720c */ /* 0x000fe40003f26270 */
[----:B------:R-:W3:Y:S01]  /*b1c0*/  LDL.LU R43, [R1+0x12c] ;  /* 0x00012c00012b7983 */ /* 0x000ee20000300800 */
[----:B------:R-:W-:-:S03]  /*b1d0*/  ISETP.GE.AND P0, PT, R42, RZ, PT ;  /* 0x000000ff2a00720c */ /* 0x000fc60003f06270 */
[----:B------:R-:W-:Y:S01]  /*b1e0*/  STL [R1+0x264], R15 ;  /* 0x0002640f01007387 */ /* 0x000fe20000100800 */
[----:B------:R-:W-:-:S03]  /*b1f0*/  IABS R7, R41 ;  /* 0x0000002900077213 */ /* 0x000fc60000000000 */
[----:B------:R-:W-:Y:S01]  /*b200*/  STL [R1+0x280], R14 ;  /* 0x0002800e01007387 */ /* 0x000fe20000100800 */
[----:B------:R-:W-:-:S03]  /*b210*/  ISETP.GE.AND P2, PT, R41, RZ, PT ;  /* 0x000000ff2900720c */ /* 0x000fc60003f46270 */
[----:B------:R0:W-:Y:S04]  /*b220*/  STL [R1+0x288], R5 ;  /* 0x0002880501007387 */ /* 0x0001e80000100800 */
[----:B------:R-:W4:Y:S04]  /*b230*/  LDL.LU R42, [R1+0x130] ;  /* 0x00013000012a7983 */ /* 0x000f280000300800 */
[----:B------:R-:W4:Y:S01]  /*b240*/  LDL.LU R41, [R1+0x134] ;  /* 0x0001340001297983 */ /* 0x000f220000300800 */
[----:B------:R-:W-:-:S04]  /*b250*/  IMAD.HI.U32 R6, R8, R9, RZ ;  /* 0x0000000908067227 */ /* 0x000fc800078e00ff */
[----:B------:R-:W-:-:S04]  /*b260*/  IMAD.MOV R6, RZ, RZ, -R6 ;  /* 0x000000ffff067224 */ /* 0x000fc800078e0a06 */
[----:B------:R-:W-:-:S05]  /*b270*/  IMAD R9, R0, R6, R9 ;  /* 0x0000000600097224 */ /* 0x000fca00078e0209 */
[----:B------:R-:W-:Y:S01]  /*b280*/  ISETP.GT.U32.AND P5, PT, R0, R9, PT ;  /* 0x000000090000720c */ /* 0x000fe20003fa4070 */
[----:B------:R-:W-:-:S04]  /*b290*/  IMAD.HI.U32 R20, R8, R10, RZ ;  /* 0x0000000a08147227 */ /* 0x000fc800078e00ff */
[----:B------:R-:W-:Y:S02]  /*b2a0*/  IMAD.MOV R20, RZ, RZ, -R20 ;  /* 0x000000ffff147224 */ /* 0x000fe400078e0a14 */
[----:B------:R-:W-:-:S06]  /*b2b0*/  IMAD.HI.U32 R11, R8, R2, RZ ;  /* 0x00000002080b7227 */ /* 0x000fcc00078e00ff */
[----:B------:R-:W-:Y:S02]  /*b2c0*/  @!P5 IMAD.IADD R9, R9, 0x1, -R0 ;  /* 0x000000010909d824 */ /* 0x000fe400078e0a00 */
[----:B------:R-:W-:-:S03]  /*b2d0*/  IMAD R10, R0, R20, R10 ;  /* 0x00000014000a7224 */ /* 0x000fc600078e020a */
[C---:B------:R-:W-:Y:S01]  /*b2e0*/  ISETP.GT.U32.AND P3, PT, R0.reuse, R9, PT ;  /* 0x000000090000720c */ /* 0x040fe20003f64070 */
[----:B------:R-:W-:Y:S01]  /*b2f0*/  IMAD.MOV R11, RZ, RZ, -R11 ;  /* 0x000000ffff0b7224 */ /* 0x000fe200078e0a0b */
[----:B-----5:R-:W-:Y:S02]  /*b300*/  IABS R6, R13 ;  /* 0x0000000d00067213 */ /* 0x020fe40000000000 */
[C---:B------:R-:W-:Y:S01]  /*b310*/  ISETP.GT.U32.AND P5, PT, R0.reuse, R10, PT ;  /* 0x0000000a0000720c */ /* 0x040fe20003fa4070 */
[----:B------:R-:W-:Y:S02]  /*b320*/  IMAD R2, R0, R11, R2 ;  /* 0x0000000b00027224 */ /* 0x000fe400078e0202 */
[----:B------:R-:W-:-:S04]  /*b330*/  IMAD.HI.U32 R4, R8, R6, RZ ;  /* 0x0000000608047227 */ /* 0x000fc800078e00ff */
[----:B------:R-:W-:Y:S01]  /*b340*/  IMAD.HI.U32 R11, R8, R7, RZ ;  /* 0x00000007080b7227 */ /* 0x000fe200078e00ff */
[----:B------:R-:W-:-:S03]  /*b350*/  ISETP.GT.U32.AND P6, PT, R0, R2, PT ;  /* 0x000000020000720c */ /* 0x000fc60003fc4070 */
[----:B------:R-:W-:Y:S02]  /*b360*/  IMAD.MOV R4, RZ, RZ, -R4 ;  /* 0x000000ffff047224 */ /* 0x000fe400078e0a04 */
[----:B------:R-:W-:Y:S02]  /*b370*/  @!P3 IMAD.IADD R9, R9, 0x1, -R0 ;  /* 0x000000010909b824 */ /* 0x000fe400078e0a00 */
[----:B------:R-:W-:Y:S01]  /*b380*/  IMAD.MOV R11, RZ, RZ, -R11 ;  /* 0x000000ffff0b7224 */ /* 0x000fe200078e0a0b */
[----:B0-----:R-:W-:Y:S01]  /*b390*/  IABS R5, R12 ;  /* 0x0000000c00057213 */ /* 0x001fe20000000000 */
[----:B------:R-:W-:Y:S02]  /*b3a0*/  IMAD R6, R0, R4, R6 ;  /* 0x0000000400067224 */ /* 0x000fe400078e0206 */
[----:B------:R-:W-:Y:S02]  /*b3b0*/  @!P5 IMAD.IADD R10, R10, 0x1, -R0 ;  /* 0x000000010a0ad824 */ /* 0x000fe400078e0a00 */
[----:B------:R-:W-:-:S02]  /*b3c0*/  IMAD.MOV.U32 R14, RZ, RZ, R9 ;  /* 0x000000ffff0e7224 */ /* 0x000fc400078e0009 */
[C---:B------:R-:W-:Y:S01]  /*b3d0*/  IMAD R7, R0.reuse, R11, R7 ;  /* 0x0000000b00077224 */ /* 0x040fe200078e0207 */
[C---:B------:R-:W-:Y:S01]  /*b3e0*/  ISETP.GT.U32.AND P5, PT, R0.reuse, R10, PT ;  /* 0x0000000a0000720c */ /* 0x040fe20003fa4070 */
[----:B------:R-:W-:Y:S01]  /*b3f0*/  @!P4 IMAD.MOV R14, RZ, RZ, -R14 ;  /* 0x000000ffff0ec224 */ /* 0x000fe200078e0a0e */
[----:B------:R-:W-:Y:S01]  /*b400*/  ISETP.GT.U32.AND P4, PT, R0, R6, PT ;  /* 0x000000060000720c */ /* 0x000fe20003f84070 */
[----:B------:R-:W-:Y:S01]  /*b410*/  IMAD.HI.U32 R11, R8, R5, RZ ;  /* 0x00000005080b7227 */ /* 0x000fe200078e00ff */
[----:B------:R-:W-:-:S03]  /*b420*/  ISETP.GT.U32.AND P3, PT, R0, R7, PT ;  /* 0x000000070000720c */ /* 0x000fc60003f64070 */
[----:B------:R-:W-:Y:S02]  /*b430*/  @!P6 IMAD.IADD R2, R2, 0x1, -R0 ;  /* 0x000000010202e824 */ /* 0x000fe400078e0a00 */
[----:B------:R-:W-:-:S03]  /*b440*/  IMAD.MOV R11, RZ, RZ, -R11 ;  /* 0x000000ffff0b7224 */ /* 0x000fc600078e0a0b */
[C---:B------:R-:W-:Y:S01]  /*b450*/  ISETP.GT.U32.AND P6, PT, R0.reuse, R2, PT ;  /* 0x000000020000720c */ /* 0x040fe20003fc4070 */
[----:B------:R-:W-:Y:S02]  /*b460*/  IMAD R5, R0, R11, R5 ;  /* 0x0000000b00057224 */ /* 0x000fe400078e0205 */
[--C-:B------:R-:W-:Y:S02]  /*b470*/  @!P5 IMAD.IADD R10, R10, 0x1, -R0.reuse ;  /* 0x000000010a0ad824 */ /* 0x100fe400078e0a00 */
[--C-:B------:R-:W-:Y:S01]  /*b480*/  @!P4 IMAD.IADD R6, R6, 0x1, -R0.reuse ;  /* 0x000000010606c824 */ /* 0x100fe200078e0a00 */
[C---:B------:R-:W-:Y:S01]  /*b490*/  ISETP.GT.U32.AND P5, PT, R0.reuse, R5, PT ;  /* 0x000000050000720c */ /* 0x040fe20003fa4070 */
[----:B------:R-:W-:Y:S01]  /*b4a0*/  @!P3 IMAD.IADD R7, R7, 0x1, -R0 ;  /* 0x000000010707b824 */ /* 0x000fe200078e0a00 */
[----:B------:R0:W-:Y:S02]  /*b4b0*/  STL [R1+0x284], R14 ;  /* 0x0002840e01007387 */ /* 0x0001e40000100800 */
[----:B------:R-:W-:-:S02]  /*b4c0*/  ISETP.GT.U32.AND P4, PT, R0, R6, PT ;  /* 0x000000060000720c */ /* 0x000fc40003f84070 */
[----:B------:R-:W-:Y:S01]  /*b4d0*/  ISETP.GT.U32.AND P3, PT, R0, R7, PT ;  /* 0x000000070000720c */ /* 0x000fe20003f64070 */
[----:B------:R-:W-:Y:S01]  /*b4e0*/  @!P6 IMAD.IADD R2, R2, 0x1, -R0 ;  /* 0x000000010202e824 */ /* 0x000fe200078e0a00 */
[----:B--2---:R-:W-:Y:S01]  /*b4f0*/  IABS R4, R44 ;  /* 0x0000002c00047213 */ /* 0x004fe20000000000 */
[----:B0-----:R-:W-:-:S04]  /*b500*/  IMAD.MOV.U32 R14, RZ, RZ, R10 ;  /* 0x000000ffff0e7224 */ /* 0x001fc800078e000a */
[----:B------:R-:W-:-:S04]  /*b510*/  IMAD.HI.U32 R9, R8, R4, RZ ;  /* 0x0000000408097227 */ /* 0x000fc800078e00ff */
[----:B------:R-:W-:Y:S02]  /*b520*/  IMAD.MOV R9, RZ, RZ, -R9 ;  /* 0x000000ffff097224 */ /* 0x000fe400078e0a09 */
[----:B------:R-:W-:Y:S01]  /*b530*/  @!P1 IMAD.MOV R14, RZ, RZ, -R14 ;  /* 0x000000ffff0e9224 */ /* 0x000fe200078e0a0e */
[----:B------:R-:W-:Y:S01]  /*b540*/  ISETP.GE.AND P1, PT, R13, RZ, PT ;  /* 0x000000ff0d00720c */ /* 0x000fe20003f26270 */
[----:B------:R-:W-:Y:S02]  /*b550*/  IMAD R4, R0, R9, R4 ;  /* 0x0000000900047224 */ /* 0x000fe400078e0204 */
[----:B------:R-:W-:Y:S02]  /*b560*/  @!P5 IMAD.IADD R5, R5, 0x1, -R0 ;  /* 0x000000010505d824 */ /* 0x000fe400078e0a00 */
[----:B------:R-:W-:Y:S02]  /*b570*/  IMAD.MOV.U32 R10, RZ, RZ, R2 ;  /* 0x000000ffff0a7224 */ /* 0x000fe400078e0002 */
[----:B------:R-:W-:-:S02]  /*b580*/  @!P4 IMAD.IADD R6, R6, 0x1, -R0 ;  /* 0x000000010606c824 */ /* 0x000fc400078e0a00 */
[----:B------:R-:W-:Y:S01]  /*b590*/  @!P0 IMAD.MOV R10, RZ, RZ, -R10 ;  /* 0x000000ffff0a8224 */ /* 0x000fe200078e0a0a */
[----:B------:R-:W-:Y:S01]  /*b5a0*/  ISETP.GT.U32.AND P0, PT, R0, R5, PT ;  /* 0x000000050000720c */ /* 0x000fe20003f04070 */
[----:B------:R-:W-:Y:S01]  /*b5b0*/  @!P3 IMAD.IADD R7, R7, 0x1, -R0 ;  /* 0x000000010707b824 */ /* 0x000fe200078e0a00 */
[----:B------:R0:W-:Y:S03]  /*b5c0*/  STL [R1+0x268], R14 ;  /* 0x0002680e01007387 */ /* 0x0001e60000100800 */
[----:B------:R-:W-:Y:S01]  /*b5d0*/  @!P2 IMAD.MOV R7, RZ, RZ, -R7 ;  /* 0x000000ffff07a224 */ /* 0x000fe200078e0a07 */
[----:B------:R-:W-:Y:S01]  /*b5e0*/  STL [R1+0x278], R10 ;  /* 0x0002780a01007387 */ /* 0x000fe20000100800 */
[----:B------:R-:W-:-:S03]  /*b5f0*/  ISETP.GE.AND P3, PT, R12, RZ, PT ;  /* 0x000000ff0c00720c */ /* 0x000fc60003f66270 */
[----:B------:R-:W-:Y:S04]  /*b600*/  STL [R1+0x26c], R7 ;  /* 0x00026c0701007387 */ /* 0x000fe80000100800 */
[----:B------:R-:W2:Y:S01]  /*b610*/  LDL.LU R12, [R1+0x140] ;  /* 0x00014000010c7983 */ /* 0x000ea20000300800 */
[----:B------:R-:W-:Y:S01]  /*b620*/  @!P0 IMAD.IADD R5, R5, 0x1, -R0 ;  /* 0x0000000105058824 */ /* 0x000fe200078e0a00 */
[----:B---3--:R-:W-:-:S05]  /*b630*/  IABS R22, R43 ;  /* 0x0000002b00167213 */ /* 0x008fca0000000000 */
[----:B------:R-:W-:-:S04]  /*b640*/  IMAD.HI.U32 R9, R8, R22, RZ ;  /* 0x0000001608097227 */ /* 0x000fc800078e00ff */
[----:B------:R-:W-:-:S04]  /*b650*/  IMAD.MOV R9, RZ, RZ, -R9 ;  /* 0x000000ffff097224 */ /* 0x000fc800078e0a09 */
[----:B------:R-:W-:Y:S02]  /*b660*/  IMAD R22, R0, R9, R22 ;  /* 0x0000000900167224 */ /* 0x000fe400078e0216 */
[----:B------:R-:W-:-:S04]  /*b670*/  IMAD.MOV.U32 R9, RZ, RZ, R6 ;  /* 0x000000ffff097224 */ /* 0x000fc800078e0006 */
[----:B------:R-:W-:Y:S01]  /*b680*/  @!P1 IMAD.MOV R9, RZ, RZ, -R9 ;  /* 0x000000ffff099224 */ /* 0x000fe200078e0a09 */
[----:B----4-:R-:W-:Y:S02]  /*b690*/  IABS R21, R42 ;  /* 0x0000002a00157213 */ /* 0x010fe40000000000 */
[----:B------:R-:W-:Y:S02]  /*b6a0*/  ISETP.GE.AND P1, PT, R42, RZ, PT ;  /* 0x000000ff2a00720c */ /* 0x000fe40003f26270 */
[----:B------:R1:W-:Y:S01]  /*b6b0*/  STL [R1+0x274], R9 ;  /* 0x0002740901007387 */ /* 0x0003e20000100800 */
[----:B------:R-:W-:Y:S02]  /*b6c0*/  IABS R20, R41 ;  /* 0x0000002900147213 */ /* 0x000fe40000000000 */
[----:B------:R-:W-:Y:S01]  /*b6d0*/  ISETP.GE.AND P0, PT, R41, RZ, PT ;  /* 0x000000ff2900720c */ /* 0x000fe20003f06270 */
[----:B------:R-:W1:Y:S04]  /*b6e0*/  LDL.LU R42, [R1+0x144] ;  /* 0x00014400012a7983 */ /* 0x000e680000300800 */
[----:B------:R-:W3:Y:S04]  /*b6f0*/  LDL.LU R15, [R1+0x148] ;  /* 0x00014800010f7983 */ /* 0x000ee80000300800 */
[----:B------:R-:W4:Y:S01]  /*b700*/  LDL.LU R41, [R1+0x138] ;  /* 0x0001380001297983 */ /* 0x000f220000300800 */
[----:B------:R-:W-:Y:S01]  /*b710*/  @!P3 IMAD.MOV R5, RZ, RZ, -R5 ;  /* 0x000000ffff05b224 */ /* 0x000fe200078e0a05 */
[----:B------:R-:W-:-:S02]  /*b720*/  ISETP.GE.AND P5, PT, R44, RZ, PT ;  /* 0x000000ff2c00720c */ /* 0x000fc40003fa6270 */
[----:B------:R-:W-:-:S13]  /*b730*/  ISETP.GT.U32.AND P6, PT, R0, R4, PT ;  /* 0x000000040000720c */ /* 0x000fda0003fc4070 */
[----:B------:R-:W-:-:S05]  /*b740*/  @!P6 IMAD.IADD R4, R4, 0x1, -R0 ;  /* 0x000000010404e824 */ /* 0x000fca00078e0a00 */
[----:B------:R-:W-:-:S13]  /*b750*/  ISETP.GT.U32.AND P6, PT, R0, R4, PT ;  /* 0x000000040000720c */ /* 0x000fda0003fc4070 */
[----:B------:R-:W-:-:S04]  /*b760*/  @!P6 IMAD.IADD R4, R4, 0x1, -R0 ;  /* 0x000000010404e824 */ /* 0x000fc800078e0a00 */
[----:B------:R-:W-:-:S04]  /*b770*/  IMAD.MOV.U32 R6, RZ, RZ, R4 ;  /* 0x000000ffff067224 */ /* 0x000fc800078e0004 */
[----:B------:R-:W-:Y:S01]  /*b780*/  @!P5 IMAD.MOV R6, RZ, RZ, -R6 ;  /* 0x000000ffff06d224 */ /* 0x000fe200078e0a06 */
[----:B------:R-:W-:Y:S02]  /*b790*/  ISETP.GE.AND P2, PT, R43, RZ, PT ;  /* 0x000000ff2b00720c */ /* 0x000fe40003f46270 */
[----:B----4-:R-:W-:Y:S02]  /*b7a0*/  IABS R19, R41 ;  /* 0x0000002900137213 */ /* 0x010fe40000000000 */
[----:B------:R-:W-:Y:S02]  /*b7b0*/  ISETP.GE.AND P3, PT, R41, RZ, PT ;  /* 0x000000ff2900720c */ /* 0x000fe40003f66270 */
[----:B------:R-:W4:Y:S04]  /*b7c0*/  LDL.LU R41, [R1+0x13c] ;  /* 0x00013c0001297983 */ /* 0x000f280000300800 */
[----:B------:R-:W-:Y:S04]  /*b7d0*/  STL [R1+0x270], R5 ;  /* 0x0002700501007387 */ /* 0x000fe80000100800 */
[----:B------:R-:W5:Y:S04]  /*b7e0*/  LDL.LU R44, [R1+0x14c] ;  /* 0x00014c00012c7983 */ /* 0x000f680000300800 */
[----:B------:R-:W-:Y:S04]  /*b7f0*/  STL [R1+0x3e0], R6 ;  /* 0x0003e00601007387 */ /* 0x000fe80000100800 */
[----:B------:R-:W5:Y:S01]  /*b800*/  LDL.LU R43, [R1+0x150] ;  /* 0x00015000012b7983 */ /* 0x000f620000300800 */
[----:B------:R-:W-:Y:S01]  /*b810*/  ISETP.GT.U32.AND P4, PT, R0, R22, PT ;  /* 0x000000160000720c */ /* 0x000fe20003f84070 */
[----:B------:R-:W-:-:S02]  /*b820*/  IMAD.HI.U32 R2, R8, R21, RZ ;  /* 0x0000001508027227 */ /* 0x000fc400078e00ff */
[----:B0-----:R-:W5:Y:S02]  /*b830*/  LDL.LU R14, [R1+0x154] ;  /* 0x00015400010e7983 */ /* 0x001f640000300800 */
[----:B------:R-:W-:Y:S02]  /*b840*/  IMAD.MOV R2, RZ, RZ, -R2 ;  /* 0x000000ffff027224 */ /* 0x000fe400078e0a02 */
[----:B------:R-:W5:Y:S06]  /*b850*/  LDL.LU R13, [R1+0x158] ;  /* 0x00015800010d7983 */ /* 0x000f6c0000300800 */
[----:B------:R-:W-:-:S02]  /*b860*/  @!P4 IMAD.IADD R22, R22, 0x1, -R0 ;  /* 0x000000011616c824 */ /* 0x000fc400078e0a00 */
[----:B------:R-:W-:Y:S02]  /*b870*/  IMAD R21, R0, R2, R21 ;  /* 0x0000000200157224 */ /* 0x000fe400078e0215 */
[----:B------:R-:W-:Y:S01]  /*b880*/  IMAD.HI.U32 R2, R8, R20, RZ ;  /* 0x0000001408027227 */ /* 0x000fe200078e00ff */
[----:B------:R-:W-:-:S03]  /*b890*/  ISETP.GT.U32.AND P4, PT, R0, R22, PT ;  /* 0x000000160000720c */ /* 0x000fc60003f84070 */
[----:B------:R-:W-:-:S04]  /*b8a0*/  IMAD.MOV R2, RZ, RZ, -R2 ;  /* 0x000000ffff027224 */ /* 0x000fc800078e0a02 */
[C---:B------:R-:W-:Y:S01]  /*b8b0*/  IMAD R20, R0.reuse, R2, R20 ;  /* 0x0000000200147224 */ /* 0x040fe200078e0214 */
[----:B------:R-:W-:-:S05]  /*b8c0*/  ISETP.GT.U32.AND P6, PT, R0, R21, PT ;  /* 0x000000150000720c */ /* 0x000fca0003fc4070 */
[----:B------:R-:W-:Y:S01]  /*b8d0*/  @!P4 IMAD.IADD R22, R22, 0x1, -R0 ;  /* 0x000000011616c824 */ /* 0x000fe200078e0a00 */
[----:B------:R-:W-:-:S07]  /*b8e0*/  ISETP.GT.U32.AND P4, PT, R0, R20, PT ;  /* 0x000000140000720c */ /* 0x000fce0003f84070 */
[----:B------:R-:W-:-:S06]  /*b8f0*/  @!P6 IMAD.IADD R21, R21, 0x1, -R0 ;  /* 0x000000011515e824 */ /* 0x000fcc00078e0a00 */
[----:B------:R-:W-:Y:S01]  /*b900*/  @!P4 IMAD.IADD R20, R20, 0x1, -R0 ;  /* 0x000000011414c824 */ /* 0x000fe200078e0a00 */
[----:B------:R-:W-:-:S04]  /*b910*/  ISETP.GT.U32.AND P6, PT, R0, R21, PT ;  /* 0x000000150000720c */ /* 0x000fc80003fc4070 */
[----:B------:R-:W-:Y:S01]  /*b920*/  ISETP.GT.U32.AND P4, PT, R0, R20, PT ;  /* 0x000000140000720c */ /* 0x000fe20003f84070 */
[----:B------:R-:W-:-:S04]  /*b930*/  IMAD.HI.U32 R2, R8, R19, RZ ;  /* 0x0000001308027227 */ /* 0x000fc800078e00ff */
[----:B------:R-:W-:-:S04]  /*b940*/  IMAD.MOV R2, RZ, RZ, -R2 ;  /* 0x000000ffff027224 */ /* 0x000fc800078e0a02 */
[----:B------:R-:W-:-:S04]  /*b950*/  @!P6 IMAD.IADD R21, R21, 0x1, -R0 ;  /* 0x000000011515e824 */ /* 0x000fc800078e0a00 */
[----:B------:R-:W-:Y:S02]  /*b960*/  @!P4 IMAD.IADD R20, R20, 0x1, -R0 ;  /* 0x000000011414c824 */ /* 0x000fe400078e0a00 */
[----:B------:R-:W-:Y:S02]  /*b970*/  IMAD.MOV.U32 R18, RZ, RZ, R22 ;  /* 0x000000ffff127224 */ /* 0x000fe400078e0016 */
[----:B------:R-:W-:Y:S02]  /*b980*/  IMAD.MOV.U32 R17, RZ, RZ, R21 ;  /* 0x000000ffff117224 */ /* 0x000fe400078e0015 */
[----:B------:R-:W-:Y:S02]  /*b990*/  IMAD.MOV.U32 R16, RZ, RZ, R20 ;  /* 0x000000ffff107224 */ /* 0x000fe400078e0014 */
[----:B------:R-:W-:Y:S02]  /*b9a0*/  IMAD R19, R0, R2, R19 ;  /* 0x0000000200137224 */ /* 0x000fe400078e0213 */
[----:B------:R-:W-:-:S02]  /*b9b0*/  @!P2 IMAD.MOV R18, RZ, RZ, -R18 ;  /* 0x000000ffff12a224 */ /* 0x000fc400078e0a12 */
[----:B------:R-:W-:Y:S02]  /*b9c0*/  @!P1 IMAD.MOV R17, RZ, RZ, -R17 ;  /* 0x000000ffff119224 */ /* 0x000fe400078e0a11 */
[----:B------:R-:W-:Y:S01]  /*b9d0*/  @!P0 IMAD.MOV R16, RZ, RZ, -R16 ;  /* 0x000000ffff108224 */ /* 0x000fe200078e0a10 */
[----:B------:R-:W-:Y:S01]  /*b9e0*/  ISETP.GT.U32.AND P6, PT, R0, R19, PT ;  /* 0x000000130000720c */ /* 0x000fe20003fc4070 */
[----:B------:R-:W-:Y:S01]  /*b9f0*/  STL [R1+0x260], R18 ;  /* 0x0002601201007387 */ /* 0x000fe20000100800 */
[----:B-1----:R-:W-:-:S03]  /*ba00*/  IABS R9, R42 ;  /* 0x0000002a00097213 */ /* 0x002fc60000000000 */
[----:B------:R-:W-:Y:S04]  /*ba10*/  STL [R1+0x25c], R17 ;  /* 0x00025c1101007387 */ /* 0x000fe80000100800 */
[----:B------:R0:W-:Y:S01]  /*ba20*/  STL [R1+0x258], R16 ;  /* 0x0002581001007387 */ /* 0x0001e20000100800 */
[----:B---3--:R-:W-:-:S03]  /*ba30*/  IABS R7, R15 ;  /* 0x0000000f00077213 */ /* 0x008fc60000000000 */
[----:B------:R-:W-:Y:S02]  /*ba40*/  @!P6 IMAD.IADD R19, R19, 0x1, -R0 ;  /* 0x000000011313e824 */ /* 0x000fe400078e0a00 */
[----:B------:R-:W-:-:S03]  /*ba50*/  IMAD.HI.U32 R4, R8, R7, RZ ;  /* 0x0000000708047227 */ /* 0x000fc600078e00ff */
[----:B------:R-:W-:Y:S01]  /*ba60*/  ISETP.GT.U32.AND P6, PT, R0, R19, PT ;  /* 0x000000130000720c */ /* 0x000fe20003fc4070 */
[----:B------:R-:W-:-:S04]  /*ba70*/  IMAD.MOV R4, RZ, RZ, -R4 ;  /* 0x000000ffff047224 */ /* 0x000fc800078e0a04 */
[----:B------:R-:W-:Y:S01]  /*ba80*/  IMAD R7, R0, R4, R7 ;  /* 0x0000000400077224 */ /* 0x000fe200078e0207 */
[----:B--2---:R-:W-:Y:S02]  /*ba90*/  IABS R10, R12 ;  /* 0x0000000c000a7213 */ /* 0x004fe40000000000 */
[----:B------:R-:W-:-:S05]  /*baa0*/  ISETP.GE.AND P0, PT, R12, RZ, PT ;  /* 0x000000ff0c00720c */ /* 0x000fca0003f06270 */
[----:B------:R-:W-:Y:S01]  /*bab0*/  @!P6 IMAD.IADD R19, R19, 0x1, -R0 ;  /* 0x000000011313e824 */ /* 0x000fe200078e0a00 */
[----:B------:R-:W-:-:S03]  /*bac0*/  ISETP.GT.U32.AND P6, PT, R0, R7, PT ;  /* 0x000000070000720c */ /* 0x000fc60003fc4070 */
[----:B0-----:R-:W-:-:S04]  /*bad0*/  IMAD.MOV.U32 R16, RZ, RZ, R19 ;  /* 0x000000ffff107224 */ /* 0x001fc800078e0013 */
[----:B------:R-:W-:-:S06]  /*bae0*/  @!P3 IMAD.MOV R16, RZ, RZ, -R16 ;  /* 0x000000ffff10b224 */ /* 0x000fcc00078e0a10 */
[----:B------:R-:W-:-:S05]  /*baf0*/  @!P6 IMAD.IADD R7, R7, 0x1, -R0 ;  /* 0x000000010707e824 */ /* 0x000fca00078e0a00 */
[----:B------:R-:W-:-:S13]  /*bb00*/  ISETP.GT.U32.AND P3, PT, R0, R7, PT ;  /* 0x000000070000720c */ /* 0x000fda0003f64070 */
[----:B------:R-:W-:Y:S02]  /*bb10*/  @!P3 IMAD.IADD R7, R7, 0x1, -R0 ;  /* 0x000000010707b824 */ /* 0x000fe400078e0a00 */
[----:B------:R-:W-:Y:S01]  /*bb20*/  IMAD.HI.U32 R6, R8, R9, RZ ;  /* 0x0000000908067227 */ /* 0x000fe200078e00ff */
[----:B----4-:R-:W-:-:S05]  /*bb30*/  IABS R11, R41 ;  /* 0x00000029000b7213 */ /* 0x010fca0000000000 */
[----:B------:R-:W-:-:S04]  /*bb40*/  IMAD.HI.U32 R5, R8, R11, RZ ;  /* 0x0000000b08057227 */ /* 0x000fc800078e00ff */
[----:B------:R-:W-:-:S04]  /*bb50*/  IMAD.MOV R5, RZ, RZ, -R5 ;  /* 0x000000ffff057224 */ /* 0x000fc800078e0a05 */
[----:B------:R-:W-:-:S05]  /*bb60*/  IMAD R5, R0, R5, R11 ;  /* 0x0000000500057224 */ /* 0x000fca00078e020b */
[----:B------:R-:W-:Y:S02]  /*bb70*/  ISETP.GT.U32.AND P4, PT, R0, R5, PT ;  /* 0x000000050000720c */ /* 0x000fe40003f84070 */
[----:B------:R-:W-:Y:S01]  /*bb80*/  ISETP.GE.AND P5, PT, R41, RZ, PT ;  /* 0x000000ff2900720c */ /* 0x000fe20003fa6270 */
[----:B------:R-:W-:-:S10]  /*bb90*/  IMAD.MOV.U32 R41, RZ, RZ, R61 ;  /* 0x000000ffff297224 */ /* 0x000fd400078e003d */
[----:B------:R-:W-:Y:S01]  /*bba0*/  @!P4 IMAD.IADD R5, R5, 0x1, -R0 ;  /* 0x000000010505c824 */ /* 0x000fe200078e0a00 */
[----:B------:R-:W-:Y:S01]  /*bbb0*/  ISETP.GE.AND P4, PT, R42, RZ, PT ;  /* 0x000000ff2a00720c */ /* 0x000fe20003f86270 */
[----:B------:R-:W-:Y:S02]  /*bbc0*/  IMAD.MOV.U32 R42, RZ, RZ, R41 ;  /* 0x000000ffff2a7224 */ /* 0x000fe400078e0029 */
[----:B------:R-:W2:Y:S04]  /*bbd0*/  LDL.LU R41, [R1+0x15c] ;  /* 0x00015c0001297983 */ /* 0x000ea80000300800 */
[----:B------:R-:W3:Y:S01]  /*bbe0*/  LDL.LU R12, [R1+0x160] ;  /* 0x00016000010c7983 */ /* 0x000ee20000300800 */
[----:B------:R-:W-:Y:S02]  /*bbf0*/  IMAD.MOV.U32 R61, RZ, RZ, R31 ;  /* 0x000000ffff3d7224 */ /* 0x000fe400078e001f */
[----:B------:R-:W-:-:S02]  /*bc00*/  IMAD.MOV.U32 R31, RZ, RZ, R23 ;  /* 0x000000ffff1f7224 */ /* 0x000fc400078e0017 */
[----:B------:R-:W-:Y:S01]  /*bc10*/  IMAD.HI.U32 R23, R8, R10, RZ ;  /* 0x0000000a08177227 */ /* 0x000fe200078e00ff */
[----:B-----5:R-:W-:Y:S01]  /*bc20*/  IABS R2, R44 ;  /* 0x0000002c00027213 */ /* 0x020fe20000000000 */
[----:B------:R-:W-:Y:S01]  /*bc30*/  STL [R1+0x254], R16 ;  /* 0x0002541001007387 */ /* 0x000fe20000100800 */
[----:B------:R-:W-:Y:S01]  /*bc40*/  ISETP.GE.AND P3, PT, R44, RZ, PT ;  /* 0x000000ff2c00720c */ /* 0x000fe20003f66270 */
[----:B------:R-:W-:Y:S02]  /*bc50*/  IMAD.MOV R23, RZ, RZ, -R23 ;  /* 0x000000ffff177224 */ /* 0x000fe400078e0a17 */
[----:B------:R-:W4:Y:S02]  /*bc60*/  LDL.LU R44, [R1+0x164] ;  /* 0x00016400012c7983 */ /* 0x000f240000300800 */
[----:B------:R-:W-:-:S05]  /*bc70*/  IMAD R10, R0, R23, R10 ;  /* 0x00000017000a7224 */ /* 0x000fca00078e020a */
[----:B------:R-:W-:Y:S01]  /*bc80*/  ISETP.GT.U32.AND P2, PT, R0, R10, PT ;  /* 0x0000000a0000720c */ /* 0x000fe20003f44070 */
[----:B------:R-:W-:-:S04]  /*bc90*/  IMAD.HI.U32 R4, R8, R2, RZ ;  /* 0x0000000208047227 */ /* 0x000fc800078e00ff */
[----:B------:R-:W-:-:S08]  /*bca0*/  IMAD.MOV R4, RZ, RZ, -R4 ;  /* 0x000000ffff047224 */ /* 0x000fd000078e0a04 */
[----:B------:R-:W-:Y:S01]  /*bcb0*/  @!P2 IMAD.IADD R10, R10, 0x1, -R0 ;  /* 0x000000010a0aa824 */ /* 0x000fe200078e0a00 */
[C---:B------:R-:W-:Y:S01]  /*bcc0*/  ISETP.GT.U32.AND P2, PT, R0.reuse, R5, PT ;  /* 0x000000050000720c */ /* 0x040fe20003f44070 */
[----:B------:R-:W-:Y:S02]  /*bcd0*/  IMAD R11, R0, R4, R2 ;  /* 0x00000004000b7224 */ /* 0x000fe400078e0202 */
[----:B------:R-:W-:-:S10]  /*bce0*/  IMAD.MOV R6, RZ, RZ, -R6 ;  /* 0x000000ffff067224 */ /* 0x000fd400078e0a06 */
[----:B------:R-:W-:Y:S01]  /*bcf0*/  @!P2 IMAD.IADD R5, R5, 0x1, -R0 ;  /* 0x000000010505a824 */ /* 0x000fe200078e0a00 */
[C---:B------:R-:W-:Y:S01]  /*bd00*/  ISETP.GT.U32.AND P2, PT, R0.reuse, R11, PT ;  /* 0x0000000b0000720c */ /* 0x040fe20003f44070 */
[----:B------:R-:W-:Y:S01]  /*bd10*/  IMAD R6, R0, R6, R9 ;  /* 0x0000000600067224 */ /* 0x000fe200078e0209 */
[----:B------:R-:W-:-:S11]  /*bd20*/  IABS R9, R43 ;  /* 0x0000002b00097213 */ /* 0x000fd60000000000 */
[----:B------:R-:W-:Y:S01]  /*bd30*/  @!P2 IMAD.IADD R11, R11, 0x1, -R0 ;  /* 0x000000010b0ba824 */ /* 0x000fe200078e0a00 */
[----:B------:R-:W-:Y:S02]  /*bd40*/  ISETP.GE.AND P2, PT, R43, RZ, PT ;  /* 0x000000ff2b00720c */ /* 0x000fe40003f46270 */
[----:B------:R-:W5:Y:S01]  /*bd50*/  LDL.LU R43, [R1+0x168] ;  /* 0x00016800012b7983 */ /* 0x000f620000300800 */
[----:B------:R-:W-:Y:S01]  /*bd60*/  ISETP.GT.U32.AND P1, PT, R0, R6, PT ;  /* 0x000000060000720c */ /* 0x000fe20003f24070 */
[----:B------:R-:W-:-:S12]  /*bd70*/  IMAD.HI.U32 R19, R8, R9, RZ ;  /* 0x0000000908137227 */ /* 0x000fd800078e00ff */
[----:B------:R-:W-:-:S05]  /*bd80*/  @!P1 IMAD.IADD R6, R6, 0x1, -R0 ;  /* 0x0000000106069824 */ /* 0x000fca00078e0a00 */
[----:B------:R-:W-:Y:S01]  /*bd90*/  ISETP.GT.U32.AND P6, PT, R0, R6, PT ;  /* 0x000000060000720c */ /* 0x000fe20003fc4070 */
[----:B------:R-:W-:-:S04]  /*bda0*/  IMAD.MOV R19, RZ, RZ, -R19 ;  /* 0x000000ffff137224 */ /* 0x000fc800078e0a13 */
[C---:B------:R-:W-:Y:S01]  /*bdb0*/  IMAD R9, R0.reuse, R19, R9 ;  /* 0x0000001300097224 */ /* 0x040fe200078e0209 */
[----:B------:R-:W-:Y:S02]  /*bdc0*/  ISETP.GT.U32.AND P1, PT, R0, R10, PT ;  /* 0x0000000a0000720c */ /* 0x000fe40003f24070 */
[----:B------:R-:W-:-:S05]  /*bdd0*/  IABS R4, R14 ;  /* 0x0000000e00047213 */ /* 0x000fca0000000000 */
[----:B------:R-:W-:Y:S01]  /*bde0*/  @!P6 IMAD.IADD R6, R6, 0x1, -R0 ;  /* 0x000000010606e824 */ /* 0x000fe200078e0a00 */
[----:B------:R-:W-:Y:S01]  /*bdf0*/  ISETP.GT.U32.AND P6, PT, R0, R9, PT ;  /* 0x000000090000720c */ /* 0x000fe20003fc4070 */
[----:B------:R-:W-:-:S04]  /*be00*/  IMAD.HI.U32 R19, R8, R4, RZ ;  /* 0x0000000408137227 */ /* 0x000fc800078e00ff */
[----:B------:R-:W-:Y:S01]  /*be10*/  @!P5 IMAD.MOV R5, RZ, RZ, -R5 ;  /* 0x000000ffff05d224 */ /* 0x000fe200078e0a05 */
[----:B------:R-:W-:Y:S01]  /*be20*/  ISETP.GT.U32.AND P5, PT, R0, R11, PT ;  /* 0x0000000b0000720c */ /* 0x000fe20003fa4070 */
[----:B------:R-:W-:Y:S01]  /*be30*/  IMAD.MOV R19, RZ, RZ, -R19 ;  /* 0x000000ffff137224 */ /* 0x000fe200078e0a13 */
[----:B------:R-:W-:Y:S01]  /*be40*/  IABS R2, R13 ;  /* 0x0000000d00027213 */ /* 0x000fe20000000000 */
[----:B------:R-:W-:Y:S01]  /*be50*/  @!P1 IMAD.IADD R10, R10, 0x1, -R0 ;  /* 0x000000010a0a9824 */ /* 0x000fe200078e0a00 */
[----:B------:R-:W-:Y:S01]  /*be60*/  ISETP.GE.AND P1, PT, R15, RZ, PT ;  /* 0x000000ff0f00720c */ /* 0x000fe20003f26270 */
[----:B------:R-:W-:Y:S02]  /*be70*/  IMAD R4, R0, R19, R4 ;  /* 0x0000001300047224 */ /* 0x000fe400078e0204 */
[----:B------:R-:W-:Y:S02]  /*be80*/  @!P6 IMAD.IADD R9, R9, 0x1, -R0 ;  /* 0x000000010909e824 */ /* 0x000fe400078e0a00 */
[----:B------:R-:W-:-:S03]  /*be90*/  IMAD.HI.U32 R21, R8, R2, RZ ;  /* 0x0000000208157227 */ /* 0x000fc600078e00ff */
[C---:B------:R-:W-:Y:S01]  /*bea0*/  ISETP.GT.U32.AND P6, PT, R0.reuse, R9, PT ;  /* 0x000000090000720c */ /* 0x040fe20003fc4070 */
[----:B------:R-:W-:Y:S01]  /*beb0*/  @!P0 IMAD.MOV R10, RZ, RZ, -R10 ;  /* 0x000000ffff0a8224 */ /* 0x000fe200078e0a0a */
[----:B------:R-:W-:Y:S01]  /*bec0*/  ISETP.GT.U32.AND P0, PT, R0, R4, PT ;  /* 0x000000040000720c */ /* 0x000fe20003f04070 */
[----:B------:R-:W-:Y:S01]  /*bed0*/  @!P5 IMAD.IADD R11, R11, 0x1, -R0 ;  /* 0x000000010b0bd824 */ /* 0x000fe200078e0a00 */
[----:B------:R-:W-:Y:S01]  /*bee0*/  STL [R1+0x24c], R5 ;  /* 0x00024c0501007387 */ /* 0x000fe20000100800 */
[----:B------:R-:W-:-:S03]  /*bef0*/  IMAD.MOV R21, RZ, RZ, -R21 ;  /* 0x000000ffff157224 */ /* 0x000fc600078e0a15 */
[----:B------:R0:W-:Y:S01]  /*bf00*/  STL [R1+0x248], R10 ;  /* 0x0002480a01007387 */ /* 0x0001e20000100800 */
[C---:B------:R-:W-:Y:S02]  /*bf10*/  IMAD R2, R0.reuse, R21, R2 ;  /* 0x0000001500027224 */ /* 0x040fe400078e0202 */
[----:B------:R-:W-:Y:S02]  /*bf20*/  @!P4 IMAD.MOV R6, RZ, RZ, -R6 ;  /* 0x000000ffff06c224 */ /* 0x000fe400078e0a06 */
[----:B------:R-:W-:Y:S02]  /*bf30*/  @!P1 IMAD.MOV R7, RZ, RZ, -R7 ;  /* 0x000000ffff079224 */ /* 0x000fe400078e0a07 */
[----:B0-----:R-:W-:Y:S01]  /*bf40*/  IMAD.MOV.U32 R10, RZ, RZ, R11 ;  /* 0x000000ffff0a7224 */ /* 0x001fe200078e000b */
[----:B------:R-:W-:Y:S01]  /*bf50*/  STL [R1+0x244], R6 ;  /* 0x0002440601007387 */ /* 0x000fe20000100800 */
[----:B------:R-:W-:Y:S02]  /*bf60*/  @!P6 IMAD.IADD R9, R9, 0x1, -R0 ;  /* 0x000000010909e824 */ /* 0x000fe400078e0a00 */
[----:B------:R-:W-:Y:S01]  /*bf70*/  @!P3 IMAD.MOV R10, RZ, RZ, -R10 ;  /* 0x000000ffff0ab224 */ /* 0x000fe200078e0a0a */
[----:B------:R-:W-:Y:S01]  /*bf80*/  ISETP.GT.U32.AND P4, PT, R0, R2, PT ;  /* 0x000000020000720c */ /* 0x000fe20003f84070 */
[----:B------:R4:W-:Y:S01]  /*bf90*/  STL [R1+0x22c], R7 ;  /* 0x00022c0701007387 */ /* 0x0009e20000100800 */
[----:B------:R-:W-:-:S02]  /*bfa0*/  @!P0 IMAD.IADD R4, R4, 0x1, -R0 ;  /* 0x0000000104048824 */ /* 0x000fc400078e0a00 */
[----:B------:R-:W-:Y:S01]  /*bfb0*/  IMAD.MOV.U32 R11, RZ, RZ, R9 ;  /* 0x000000ffff0b7224 */ /* 0x000fe200078e0009 */
[----:B------:R0:W-:Y:S03]  /*bfc0*/  STL [R1+0x230], R10 ;  /* 0x0002300a01007387 */ /* 0x0001e60000100800 */
[----:B------:R-:W-:Y:S01]  /*bfd0*/  @!P2 IMAD.MOV R11, RZ, RZ, -R11 ;  /* 0x000000ffff0ba224 */ /* 0x000fe200078e0a0b */
[----:B------:R-:W-:-:S04]  /*bfe0*/  ISETP.GE.AND P1, PT, R14, RZ, PT ;  /* 0x000000ff0e00720c */ /* 0x000fc80003f26270 */
[----:B------:R-:W-:Y:S01]  /*bff0*/  @!P4 IMAD.IADD R2, R2, 0x1, -R0 ;  /* 0x000000010202c824 */ /* 0x000fe200078e0a00 */
[C---:B------:R-:W-:Y:S02]  /*c000*/  ISETP.GT.U32.AND P4, PT, R0.reuse, R4, PT ;  /* 0x000000040000720c */ /* 0x040fe40003f84070 */
[----:B------:R-:W-:Y:S02]  /*c010*/  ISETP.GE.AND P5, PT, R13, RZ, PT ;  /* 0x000000ff0d00720c */ /* 0x000fe40003fa6270 */
[----:B------:R-:W-:-:S09]  /*c020*/  ISETP.GT.U32.AND P3, PT, R0, R2, PT ;  /* 0x000000020000720c */ /* 0x000fd20003f64070 */
[----:B------:R-:W-:-:S04]  /*c030*/  @!P4 IMAD.IADD R4, R4, 0x1, -R0 ;  /* 0x000000010404c824 */ /* 0x000fc800078e0a00 */
[----:B------:R-:W-:Y:S02]  /*c040*/  @!P3 IMAD.IADD R2, R2, 0x1, -R0 ;  /* 0x000000010202b824 */ /* 0x000fe400078e0a00 */
[----:B------:R-:W-:Y:S02]  /*c050*/  @!P1 IMAD.MOV R4, RZ, RZ, -R4 ;  /* 0x000000ffff049224 */ /* 0x000fe400078e0a04 */
[----:B------:R-:W-:Y:S01]  /*c060*/  @!P5 IMAD.MOV R2, RZ, RZ, -R2 ;  /* 0x000000ffff02d224 */ /* 0x000fe200078e0a02 */
[----:B--2---:R-:W-:Y:S02]  /*c070*/  IABS R20, R41 ;  /* 0x0000002900147213 */ /* 0x004fe40000000000 */
[----:B------:R-:W-:Y:S02]  /*c080*/  ISETP.GE.AND P0, PT, R41, RZ, PT ;  /* 0x000000ff2900720c */ /* 0x000fe40003f06270 */
[----:B------:R-:W2:Y:S01]  /*c090*/  LDL.LU R41, [R1+0x170] ;  /* 0x0001700001297983 */ /* 0x000ea20000300800 */
[----:B------:R-:W-:-:S04]  /*c0a0*/  IMAD.HI.U32 R5, R8, R20, RZ ;  /* 0x0000001408057227 */ /* 0x000fc800078e00ff */
[----:B------:R-:W-:Y:S01]  /*c0b0*/  IMAD.MOV R5, RZ, RZ, -R5 ;  /* 0x000000ffff057224 */ /* 0x000fe200078e0a05 */
[----:B------:R1:W-:Y:S03]  /*c0c0*/  STL [R1+0x240], R11 ;  /* 0x0002400b01007387 */ /* 0x0003e60000100800 */
[C---:B------:R-:W-:Y:S01]  /*c0d0*/  IMAD R5, R0.reuse, R5, R20 ;  /* 0x0000000500057224 */ /* 0x040fe200078e0214 */
[----:B------:R-:W2:Y:S04]  /*c0e0*/  LDL.LU R14, [R1+0x174] ;  /* 0x00017400010e7983 */ /* 0x000ea80000300800 */
[----:B------:R-:W-:Y:S01]  /*c0f0*/  ISETP.GT.U32.AND P6, PT, R0, R5, PT ;  /* 0x000000050000720c */ /* 0x000fe20003fc4070 */
[----:B------:R-:W2:Y:S01]  /*c100*/  LDL.LU R13, [R1+0x178] ;  /* 0x00017800010d7983 */ /* 0x000ea20000300800 */
[----:B---3--:R-:W-:-:S02]  /*c110*/  IABS R19, R12 ;  /* 0x0000000c00137213 */ /* 0x008fc40000000000 */
[----:B------:R-:W-:Y:S02]  /*c120*/  ISETP.GE.AND P4, PT, R12, RZ, PT ;  /* 0x000000ff0c00720c */ /* 0x000fe40003f86270 */
[----:B------:R-:W3:Y:S01]  /*c130*/  LDL.LU R12, [R1+0x17c] ;  /* 0x00017c00010c7983 */ /* 0x000ee20000300800 */
[----:B----4-:R-:W-:-:S03]  /*c140*/  IABS R7, R44 ;  /* 0x0000002c00077213 */ /* 0x010fc60000000000 */
[----:B------:R-:W4:Y:S03]  /*c150*/  LDL.LU R47, [R1+0x180] ;  /* 0x00018000012f7983 */ /* 0x000f260000300800 */
[----:B------:R-:W-:-:S05]  /*c160*/  @!P6 IMAD.IADD R5, R5, 0x1, -R0 ;  /* 0x000000010505e824 */ /* 0x000fca00078e0a00 */
[----:B------:R-:W-:Y:S01]  /*c170*/  ISETP.GT.U32.AND P6, PT, R0, R5, PT ;  /* 0x000000050000720c */ /* 0x000fe20003fc4070 */
[----:B------:R-:W-:-:S12]  /*c180*/  STL [R1+0x234], R4 ;  /* 0x0002340401007387 */ /* 0x000fd80000100800 */
[----:B------:R-:W-:-:S04]  /*c190*/  @!P6 IMAD.IADD R5, R5, 0x1, -R0 ;  /* 0x000000010505e824 */ /* 0x000fc800078e0a00 */
[----:B------:R-:W-:-:S04]  /*c1a0*/  IMAD.MOV.U32 R15, RZ, RZ, R5 ;  /* 0x000000ffff0f7224 */ /* 0x000fc800078e0005 */
[----:B------:R-:W-:Y:S01]  /*c1b0*/  @!P0 IMAD.MOV R15, RZ, RZ, -R15 ;  /* 0x000000ffff0f8224 */ /* 0x000fe200078e0a0f */
[----:B------:R-:W-:Y:S01]  /*c1c0*/  STL [R1+0x238], R2 ;  /* 0x0002380201007387 */ /* 0x000fe20000100800 */
[----:B------:R-:W-:-:S03]  /*c1d0*/  ISETP.GE.AND P3, PT, R44, RZ, PT ;  /* 0x000000ff2c00720c */ /* 0x000fc60003f66270 */
[----:B------:R1:W-:Y:S04]  /*c1e0*/  STL [R1+0x23c], R15 ;  /* 0x00023c0f01007387 */ /* 0x0003e80000100800 */
[----:B------:R-:W4:Y:S01]  /*c1f0*/  LDL.LU R44, [R1+0x184] ;  /* 0x00018400012c7983 */ /* 0x000f220000300800 */
[----:B------:R-:W-:-:S04]  /*c200*/  IMAD.HI.U32 R6, R8, R19, RZ ;  /* 0x0000001308067227 */ /* 0x000fc800078e00ff */
[----:B------:R-:W-:Y:S01]  /*c210*/  IMAD.MOV R6, RZ, RZ, -R6 ;  /* 0x000000ffff067224 */ /* 0x000fe200078e0a06 */
[----:B-----5:R-:W-:-:S03]  /*c220*/  ISETP.GE.AND P1, PT, R43, RZ, PT ;  /* 0x000000ff2b00720c */ /* 0x020fc60003f26270 */
[----:B0-----:R-:W-:Y:S01]  /*c230*/  IMAD R10, R0, R6, R19 ;  /* 0x00000006000a7224 */ /* 0x001fe200078e0213 */
[----:B------:R-:W-:Y:S02]  /*c240*/  IABS R6, R43 ;  /* 0x0000002b00067213 */ /* 0x000fe40000000000 */
[----:B------:R-:W5:Y:S01]  /*c250*/  LDL.LU R43, [R1+0x188] ;  /* 0x00018800012b7983 */ /* 0x000f620000300800 */
[----:B------:R-:W-:Y:S01]  /*c260*/  IMAD.HI.U32 R9, R8, R7, RZ ;  /* 0x0000000708097227 */ /* 0x000fe200078e00ff */
[----:B------:R-:W-:-:S03]  /*c270*/  ISETP.GT.U32.AND P2, PT, R0, R10, PT ;  /* 0x0000000a0000720c */ /* 0x000fc60003f44070 */
[----:B------:R-:W-:Y:S02]  /*c280*/  IMAD.MOV R9, RZ, RZ, -R9 ;  /* 0x000000ffff097224 */ /* 0x000fe400078e0a09 */
[----:B-1----:R-:W-:-:S04]  /*c290*/  IMAD.HI.U32 R11, R8, R6, RZ ;  /* 0x00000006080b7227 */ /* 0x002fc800078e00ff */
[----:B------:R-:W-:Y:S02]  /*c2a0*/  IMAD R7, R0, R9, R7 ;  /* 0x0000000900077224 */ /* 0x000fe400078e0207 */
[----:B------:R-:W-:-:S03]  /*c2b0*/  IMAD.MOV R11, RZ, RZ, -R11 ;  /* 0x000000ffff0b7224 */ /* 0x000fc600078e0a0b */
[C---:B------:R-:W-:Y:S01]  /*c2c0*/  ISETP.GT.U32.AND P6, PT, R0.reuse, R7, PT ;  /* 0x000000070000720c */ /* 0x040fe20003fc4070 */
[----:B------:R-:W-:Y:S02]  /*c2d0*/  IMAD R6, R0, R11, R6 ;  /* 0x0000000b00067224 */ /* 0x000fe400078e0206 */
[--C-:B------:R-:W-:Y:S01]  /*c2e0*/  @!P2 IMAD.IADD R10, R10, 0x1, -R0.reuse ;  /* 0x000000010a0aa824 */ /* 0x100fe200078e0a00 */
[----:B------:R-:W-:Y:S02]  /*c2f0*/  IABS R9, R42 ;  /* 0x0000002a00097213 */ /* 0x000fe40000000000 */
[----:B------:R-:W-:Y:S02]  /*c300*/  ISETP.GT.U32.AND P5, PT, R0, R6, PT ;  /* 0x000000060000720c */ /* 0x000fe40003fa4070 */
[----:B------:R-:W-:Y:S02]  /*c310*/  ISETP.GE.AND P0, PT, R42, RZ, PT ;  /* 0x000000ff2a00720c */ /* 0x000fe40003f06270 */
[----:B------:R-:W-:Y:S01]  /*c320*/  ISETP.GT.U32.AND P2, PT, R0, R10, PT ;  /* 0x0000000a0000720c */ /* 0x000fe20003f44070 */
[----:B------:R-:W5:Y:S02]  /*c330*/  LDL.LU R42, [R1+0x190] ;  /* 0x00019000012a7983 */ /* 0x000f640000300800 */
[----:B------:R-:W-:-:S02]  /*c340*/  @!P6 IMAD.IADD R7, R7, 0x1, -R0 ;  /* 0x000000010707e824 */ /* 0x000fc400078e0a00 */
[----:B------:R-:W5:Y:S03]  /*c350*/  LDL.LU R46, [R1+0x194] ;  /* 0x00019400012e7983 */ /* 0x000f660000300800 */
[----:B------:R-:W-:Y:S01]  /*c360*/  ISETP.GT.U32.AND P6, PT, R0, R7, PT ;  /* 0x000000070000720c */ /* 0x000fe20003fc4070 */
[----:B------:R-:W-:-:S04]  /*c370*/  @!P5 IMAD.IADD R6, R6, 0x1, -R0 ;  /* 0x000000010606d824 */ /* 0x000fc800078e0a00 */
[----:B------:R-:W-:Y:S01]  /*c380*/  @!P2 IMAD.IADD R10, R10, 0x1, -R0 ;  /* 0x000000010a0aa824 */ /* 0x000fe200078e0a00 */
[----:B------:R-:W-:-:S03]  /*c390*/  ISETP.GT.U32.AND P5, PT, R0, R6, PT ;  /* 0x000000060000720c */ /* 0x000fc60003fa4070 */
[----:B------:R-:W-:-:S04]  /*c3a0*/  IMAD.MOV.U32 R15, RZ, RZ, R10 ;  /* 0x000000ffff0f7224 */ /* 0x000fc800078e000a */
[----:B------:R-:W-:Y:S02]  /*c3b0*/  @!P4 IMAD.MOV R15, RZ, RZ, -R15 ;  /* 0x000000ffff0fc224 */ /* 0x000fe400078e0a0f */
[----:B------:R-:W-:-:S03]  /*c3c0*/  @!P6 IMAD.IADD R7, R7, 0x1, -R0 ;  /* 0x000000010707e824 */ /* 0x000fc600078e0a00 */
[----:B------:R0:W-:Y:S01]  /*c3d0*/  STL [R1+0x228], R15 ;  /* 0x0002280f01007387 */ /* 0x0001e20000100800 */
[----:B------:R-:W-:-:S04]  /*c3e0*/  @!P5 IMAD.IADD R6, R6, 0x1, -R0 ;  /* 0x000000010606d824 */ /* 0x000fc800078e0a00 */
[----:B------:R-:W-:Y:S02]  /*c3f0*/  @!P1 IMAD.MOV R6, RZ, RZ, -R6 ;  /* 0x000000ffff069224 */ /* 0x000fe400078e0a06 */
[----:B0-----:R-:W-:-:S04]  /*c400*/  IMAD.MOV.U32 R15, RZ, RZ, R7 ;  /* 0x000000ffff0f7224 */ /* 0x001fc800078e0007 */
[----:B------:R-:W-:-:S05]  /*c410*/  @!P3 IMAD.MOV R15, RZ, RZ, -R15 ;  /* 0x000000ffff0fb224 */ /* 0x000fca00078e0a0f */
[----:B------:R0:W-:Y:S04]  /*c420*/  STL [R1+0x224], R15 ;  /* 0x0002240f01007387 */ /* 0x0001e80000100800 */
[----:B------:R1:W-:Y:S04]  /*c430*/  STL [R1+0x220], R6 ;  /* 0x0002200601007387 */ /* 0x0003e80000100800 */
[----:B------:R-:W5:Y:S04]  /*c440*/  LDL.LU R45, [R1+0x198] ;  /* 0x00019800012d7983 */ /* 0x000f680000300800 */
[----:B0-----:R-:W5:Y:S01]  /*c450*/  LDL.LU R15, [R1+0x19c] ;  /* 0x00019c00010f7983 */ /* 0x001f620000300800 */
[----:B------:R-:W-:-:S04]  /*c460*/  IMAD.HI.U32 R5, R8, R9, RZ ;  /* 0x0000000908057227 */ /* 0x000fc800078e00ff */
[----:B------:R-:W-:-:S04]  /*c470*/  IMAD.MOV R5, RZ, RZ, -R5 ;  /* 0x000000ffff057224 */ /* 0x000fc800078e0a05 */
[----:B------:R-:W-:-:S05]  /*c480*/  IMAD R9, R0, R5, R9 ;  /* 0x0000000500097224 */ /* 0x000fca00078e0209 */
[----:B------:R-:W-:-:S13]  /*c490*/  ISETP.GT.U32.AND P6, PT, R0, R9, PT ;  /* 0x000000090000720c */ /* 0x000fda0003fc4070 */
[----:B------:R-:W-:Y:S01]  /*c4a0*/  @!P6 IMAD.IADD R9, R9, 0x1, -R0 ;  /* 0x000000010909e824 */ /* 0x000fe200078e0a00 */
[----:B--2---:R-:W-:-:S05]  /*c4b0*/  IABS R4, R41 ;  /* 0x0000002900047213 */ /* 0x004fca0000000000 */
[----:B------:R-:W-:Y:S01]  /*c4c0*/  IMAD.HI.U32 R19, R8, R4, RZ ;  /* 0x0000000408137227 */ /* 0x000fe200078e00ff */
[----:B------:R-:W-:-:S03]  /*c4d0*/  ISETP.GE.AND P2, PT, R41, RZ, PT ;  /* 0x000000ff2900720c */ /* 0x000fc60003f46270 */
[----:B------:R-:W-:Y:S01]  /*c4e0*/  IMAD.MOV R19, RZ, RZ, -R19 ;  /* 0x000000ffff137224 */ /* 0x000fe200078e0a13 */
[----:B------:R-:W-:Y:S01]  /*c4f0*/  IABS R2, R14 ;  /* 0x0000000e00027213 */ /* 0x000fe20000000000 */
[----:B------:R-:W-:Y:S02]  /*c500*/  IMAD.MOV.U32 R41, RZ, RZ, R61 ;  /* 0x000000ffff297224 */ /* 0x000fe400078e003d */
[----:B------:R-:W-:Y:S02]  /*c510*/  IMAD R4, R0, R19, R4 ;  /* 0x0000001300047224 */ /* 0x000fe400078e0204 */
[----:B------:R-:W-:Y:S02]  /*c520*/  IMAD.MOV.U32 R61, RZ, RZ, R40 ;  /* 0x000000ffff3d7224 */ /* 0x000fe400078e0028 */
[----:B------:R-:W-:Y:S02]  /*c530*/  IMAD.MOV.U32 R40, RZ, RZ, R38 ;  /* 0x000000ffff287224 */ /* 0x000fe400078e0026 */
[----:B------:R-:W-:Y:S01]  /*c540*/  IMAD.HI.U32 R11, R8, R2, RZ ;  /* 0x00000002080b7227 */ /* 0x000fe200078e00ff */
[----:B------:R-:W-:-:S03]  /*c550*/  ISETP.GT.U32.AND P5, PT, R0, R4, PT ;  /* 0x000000040000720c */ /* 0x000fc60003fa4070 */
[----:B------:R-:W-:Y:S02]  /*c560*/  IMAD.MOV.U32 R38, RZ, RZ, R36 ;  /* 0x000000ffff267224 */ /* 0x000fe400078e0024 */
[----:B------:R-:W-:Y:S02]  /*c570*/  IMAD.MOV.U32 R36, RZ, RZ, R35 ;  /* 0x000000ffff247224 */ /* 0x000fe400078e0023 */
[----:B------:R-:W-:Y:S01]  /*c580*/  IMAD.MOV.U32 R35, RZ, RZ, R24 ;  /* 0x000000ffff237224 */ /* 0x000fe200078e0018 */
[----:B------:R-:W-:Y:S01]  /*c590*/  IABS R24, R13 ;  /* 0x0000000d00187213 */ /* 0x000fe20000000000 */
[----:B------:R-:W-:Y:S01]  /*c5a0*/  IMAD.MOV R11, RZ, RZ, -R11 ;  /* 0x000000ffff0b7224 */ /* 0x000fe200078e0a0b */
[----:B---3--:R-:W-:-:S03]  /*c5b0*/  IABS R22, R12 ;  /* 0x0000000c00167213 */ /* 0x008fc60000000000 */
[----:B------:R-:W-:Y:S02]  /*c5c0*/  IMAD R2, R0, R11, R2 ;  /* 0x0000000b00027224 */ /* 0x000fe400078e0202 */
[----:B------:R-:W-:-:S04]  /*c5d0*/  IMAD.HI.U32 R11, R8, R24, RZ ;  /* 0x00000018080b7227 */ /* 0x000fc800078e00ff */
[----:B------:R-:W-:Y:S02]  /*c5e0*/  IMAD.MOV R11, RZ, RZ, -R11 ;  /* 0x000000ffff0b7224 */ /* 0x000fe400078e0a0b */
[----:B------:R-:W-:-:S04]  /*c5f0*/  IMAD.HI.U32 R21, R8, R22, RZ ;  /* 0x0000001608157227 */ /* 0x000fc800078e00ff */
[----:B------:R-:W-:Y:S02]  /*c600*/  @!P5 IMAD.IADD R4, R4, 0x1, -R0 ;  /* 0x000000010404d824 */ /* 0x000fe400078e0a00 */
[C---:B------:R-:W-:Y:S01]  /*c610*/  IMAD R24, R0.reuse, R11, R24 ;  /* 0x0000000b00187224 */ /* 0x040fe200078e0218 */
[C---:B------:R-:W-:Y:S01]  /*c620*/  ISETP.GT.U32.AND P5, PT, R0.reuse, R9, PT ;  /* 0x000000090000720c */ /* 0x040fe20003fa4070 */
[----:B------:R-:W-:Y:S01]  /*c630*/  IMAD.MOV R21, RZ, RZ, -R21 ;  /* 0x000000ffff157224 */ /* 0x000fe200078e0a15 */
[C---:B------:R-:W-:Y:S02]  /*c640*/  ISETP.GT.U32.AND P4, PT, R0.reuse, R4, PT ;  /* 0x000000040000720c */ /* 0x040fe40003f84070 */
[C---:B------:R-:W-:Y:S01]  /*c650*/  ISETP.GT.U32.AND P3, PT, R0.reuse, R24, PT ;  /* 0x000000180000720c */ /* 0x040fe20003f64070 */
[C---:B------:R-:W-:Y:S01]  /*c660*/  IMAD R22, R0.reuse, R21, R22 ;  /* 0x0000001500167224 */ /* 0x040fe200078e0216 */
[----:B------:R-:W-:-:S04]  /*c670*/  ISETP.GT.U32.AND P6, PT, R0, R2, PT ;  /* 0x000000020000720c */ /* 0x000fc80003fc4070 */
[----:B------:R-:W-:-:S03]  /*c680*/  ISETP.GT.U32.AND P1, PT, R0, R22, PT ;  /* 0x000000160000720c */ /* 0x000fc60003f24070 */
[--C-:B------:R-:W-:Y:S01]  /*c690*/  @!P5 IMAD.IADD R9, R9, 0x1, -R0.reuse ;  /* 0x000000010909d824 */ /* 0x100fe200078e0a00 */
[----:B------:R-:W-:Y:S01]  /*c6a0*/  ISETP.GE.AND P5, PT, R14, RZ, PT ;  /* 0x000000ff0e00720c */ /* 0x000fe20003fa6270 */
[--C-:B------:R-:W-:Y:S01]  /*c6b0*/  @!P4 IMAD.IADD R4, R4, 0x1, -R0.reuse ;  /* 0x000000010404c824 */ /* 0x100fe200078e0a00 */
[----:B------:R-:W2:Y:S01]  /*c6c0*/  LDL.LU R14, [R1+0x1a0] ;  /* 0x0001a000010e7983 */ /* 0x000ea20000300800 */
[----:B------:R-:W-:Y:S01]  /*c6d0*/  @!P3 IMAD.IADD R24, R24, 0x1, -R0 ;  /* 0x000000011818b824 */ /* 0x000fe200078e0a00 */
[----:B------:R-:W-:Y:S01]  /*c6e0*/  ISETP.GE.AND P3, PT, R13, RZ, PT ;  /* 0x000000ff0d00720c */ /* 0x000fe20003f66270 */
[----:B------:R-:W-:Y:S01]  /*c6f0*/  @!P0 IMAD.MOV R9, RZ, RZ, -R9 ;  /* 0x000000ffff098224 */ /* 0x000fe200078e0a09 */
[----:B------:R-:W3:Y:S01]  /*c700*/  LDL.LU R13, [R1+0x1a4] ;  /* 0x0001a400010d7983 */ /* 0x000ee20000300800 */
[----:B------:R-:W-:Y:S01]  /*c710*/  @!P2 IMAD.MOV R4, RZ, RZ, -R4 ;  /* 0x000000ffff04a224 */ /* 0x000fe200078e0a04 */
[----:B----4-:R-:W-:Y:S01]  /*c720*/  IABS R11, R44 ;  /* 0x0000002c000b7213 */ /* 0x010fe20000000000 */
[--C-:B------:R-:W-:Y:S01]  /*c730*/  @!P6 IMAD.IADD R2, R2, 0x1, -R0.reuse ;  /* 0x000000010202e824 */ /* 0x100fe200078e0a00 */
[----:B------:R-:W-:Y:S01]  /*c740*/  STL [R1+0x21c], R9 ;  /* 0x00021c0901007387 */ /* 0x000fe20000100800 */
[----:B------:R-:W-:Y:S01]  /*c750*/  @!P1 IMAD.IADD R22, R22, 0x1, -R0 ;  /* 0x0000000116169824 */ /* 0x000fe200078e0a00 */
[----:B------:R-:W-:-:S02]  /*c760*/  ISETP.GE.AND P1, PT, R12, RZ, PT ;  /* 0x000000ff0c00720c */ /* 0x000fc40003f26270 */
[----:B------:R0:W-:Y:S01]  /*c770*/  STL [R1+0x218], R4 ;  /* 0x0002180401007387 */ /* 0x0001e20000100800 */
[----:B------:R-:W-:-:S03]  /*c780*/  ISETP.GT.U32.AND P6, PT, R0, R2, PT ;  /* 0x000000020000720c */ /* 0x000fc60003fc4070 */
[----:B------:R-:W4:Y:S01]  /*c790*/  LDL.LU R12, [R1+0x1a8] ;  /* 0x0001a800010c7983 */ /* 0x000f220000300800 */
[----:B------:R-:W-:-:S04]  /*c7a0*/  IMAD.HI.U32 R10, R8, R11, RZ ;  /* 0x0000000b080a7227 */ /* 0x000fc800078e00ff */
[----:B------:R-:W-:-:S04]  /*c7b0*/  IMAD.MOV R7, RZ, RZ, -R10 ;  /* 0x000000ffff077224 */ /* 0x000fc800078e0a0a */
[----:B------:R-:W-:Y:S02]  /*c7c0*/  IMAD R7, R0, R7, R11 ;  /* 0x0000000700077224 */ /* 0x000fe400078e020b */
[----:B------:R-:W-:-:S03]  /*c7d0*/  @!P6 IMAD.IADD R2, R2, 0x1, -R0 ;  /* 0x000000010202e824 */ /* 0x000fc600078e0a00 */
[C---:B------:R-:W-:Y:S02]  /*c7e0*/  ISETP.GT.U32.AND P6, PT, R0.reuse, R7, PT ;  /* 0x000000070000720c */ /* 0x040fe40003fc4070 */
[----:B------:R-:W-:Y:S01]  /*c7f0*/  ISETP.GT.U32.AND P0, PT, R0, R22, PT ;  /* 0x000000160000720c */ /* 0x000fe20003f04070 */
[----:B------:R-:W-:-:S05]  /*c800*/  @!P5 IMAD.MOV R2, RZ, RZ, -R2 ;  /* 0x000000ffff02d224 */ /* 0x000fca00078e0a02 */
[----:B------:R0:W-:Y:S05]  /*c810*/  STL [R1+0x214], R2 ;  /* 0x0002140201007387 */ /* 0x0001ea0000100800 */
[--C-:B------:R-:W-:Y:S02]  /*c820*/  @!P6 IMAD.IADD R7, R7, 0x1, -R0.reuse ;  /* 0x000000010707e824 */ /* 0x100fe400078e0a00 */
[----:B------:R-:W-:Y:S01]  /*c830*/  @!P0 IMAD.IADD R22, R22, 0x1, -R0 ;  /* 0x0000000116168824 */ /* 0x000fe200078e0a00 */
[----:B------:R-:W-:Y:S02]  /*c840*/  ISETP.GE.AND P0, PT, R44, RZ, PT ;  /* 0x000000ff2c00720c */ /* 0x000fe40003f06270 */
[----:B------:R-:W-:Y:S01]  /*c850*/  ISETP.GT.U32.AND P2, PT, R0, R7, PT ;  /* 0x000000070000720c */ /* 0x000fe20003f44070 */
[----:B------:R-:W4:Y:S01]  /*c860*/  LDL.LU R44, [R1+0x1ac] ;  /* 0x0001ac00012c7983 */ /* 0x000f220000300800 */
[----:B-----5:R-:W-:-:S11]  /*c870*/  IABS R19, R43 ;  /* 0x0000002b00137213 */ /* 0x020fd60000000000 */
[----:B------:R-:W-:Y:S01]  /*c880*/  @!P2 IMAD.IADD R7, R7, 0x1, -R0 ;  /* 0x000000010707a824 */ /* 0x000fe200078e0a00 */
[----:B------:R-:W-:Y:S02]  /*c890*/  ISETP.GE.AND P2, PT, R43, RZ, PT ;  /* 0x000000ff2b00720c */ /* 0x000fe40003f46270 */
[----:B------:R-:W5:Y:S01]  /*c8a0*/  LDL.LU R43, [R1+0x1b0] ;  /* 0x0001b000012b7983 */ /* 0x000f620000300800 */
[----:B------:R-:W-:-:S05]  /*c8b0*/  IABS R5, R47 ;  /* 0x0000002f00057213 */ /* 0x000fca0000000000 */
[----:B------:R-:W-:-:S04]  /*c8c0*/  IMAD.HI.U32 R20, R8, R5, RZ ;  /* 0x0000000508147227 */ /* 0x000fc800078e00ff */
[----:B------:R-:W-:-:S04]  /*c8d0*/  IMAD.MOV R20, RZ, RZ, -R20 ;  /* 0x000000ffff147224 */ /* 0x000fc800078e0a14 */
[----:B------:R-:W-:-:S05]  /*c8e0*/  IMAD R5, R0, R20, R5 ;  /* 0x0000001400057224 */ /* 0x000fca00078e0205 */
[----:B------:R-:W-:Y:S02]  /*c8f0*/  ISETP.GT.U32.AND P4, PT, R0, R5, PT ;  /* 0x000000050000720c */ /* 0x000fe40003f84070 */
[----:B------:R-:W-:Y:S01]  /*c900*/  IABS R10, R42 ;  /* 0x0000002a000a7213 */ /* 0x000fe20000000000 */
[----:B-1----:R-:W-:-:S04]  /*c910*/  IMAD.HI.U32 R6, R8, R19, RZ ;  /* 0x0000001308067227 */ /* 0x002fc800078e00ff */
[----:B------:R-:W-:-:S06]  /*c920*/  IMAD.HI.U32 R11, R8, R10, RZ ;  /* 0x0000000a080b7227 */ /* 0x000fcc00078e00ff */
[----:B------:R-:W-:-:S05]  /*c930*/  @!P4 IMAD.IADD R5, R5, 0x1, -R0 ;  /* 0x000000010505c824 */ /* 0x000fca00078e0a00 */
[C---:B------:R-:W-:Y:S01]  /*c940*/  ISETP.GT.U32.AND P6, PT, R0.reuse, R5, PT ;  /* 0x000000050000720c */ /* 0x040fe20003fc4070 */
[----:B------:R-:W-:Y:S02]  /*c950*/  IMAD.MOV R6, RZ, RZ, -R6 ;  /* 0x000000ffff067224 */ /* 0x000fe400078e0a06 */
[----:B------:R-:W-:Y:S02]  /*c960*/  IMAD.MOV R11, RZ, RZ, -R11 ;  /* 0x000000ffff0b7224 */ /* 0x000fe400078e0a0b */
[C---:B------:R-:W-:Y:S01]  /*c970*/  IMAD R6, R0.reuse, R6, R19 ;  /* 0x0000000600067224 */ /* 0x040fe200078e0213 */
[----:B------:R-:W-:Y:S01]  /*c980*/  IABS R19, R46 ;  /* 0x0000002e00137213 */ /* 0x000fe20000000000 */
[----:B0-----:R-:W-:-:S04]  /*c990*/  IMAD R4, R0, R11, R10 ;  /* 0x0000000b00047224 */ /* 0x001fc800078e020a */
[----:B------:R-:W-:-:S04]  /*c9a0*/  IMAD.HI.U32 R2, R8, R19, RZ ;  /* 0x0000001308027227 */ /* 0x000fc800078e00ff */
[----:B------:R-:W-:Y:S01]  /*c9b0*/  @!P6 IMAD.IADD R5, R5, 0x1, -R0 ;  /* 0x000000010505e824 */ /* 0x000fe200078e0a00 */
[C---:B------:R-:W-:Y:S01]  /*c9c0*/  ISETP.GT.U32.AND P6, PT, R0.reuse, R4, PT ;  /* 0x000000040000720c */ /* 0x040fe20003fc4070 */
[----:B------:R-:W-:Y:S01]  /*c9d0*/  IMAD.MOV R2, RZ, RZ, -R2 ;  /* 0x000000ffff027224 */ /* 0x000fe200078e0a02 */
[C---:B------:R-:W-:Y:S02]  /*c9e0*/  ISETP.GT.U32.AND P4, PT, R0.reuse, R24, PT ;  /* 0x000000180000720c */ /* 0x040fe40003f84070 */
[C---:B------:R-:W-:Y:S01]  /*c9f0*/  ISETP.GT.U32.AND P5, PT, R0.reuse, R6, PT ;  /* 0x000000060000720c */ /* 0x040fe20003fa4070 */
[----:B------:R-:W-:Y:S01]  /*ca00*/  IMAD R2, R0, R2, R19 ;  /* 0x0000000200027224 */ /* 0x000fe200078e0213 */
[----:B------:R-:W-:-:S07]  /*ca10*/  IABS R10, R45 ;  /* 0x0000002d000a7213 */ /* 0x000fce0000000000 */
[--C-:B------:R-:W-:Y:S01]  /*ca20*/  @!P6 IMAD.IADD R4, R4, 0x1, -R0.reuse ;  /* 0x000000010404e824 */ /* 0x100fe200078e0a00 */
[----:B------:R-:W-:Y:S01]  /*ca30*/  ISETP.GT.U32.AND P6, PT, R0, R2, PT ;  /* 0x000000020000720c */ /* 0x000fe20003fc4070 */
[--C-:B------:R-:W-:Y:S01]  /*ca40*/  @!P4 IMAD.IADD R24, R24, 0x1, -R0.reuse ;  /* 0x000000011818c824 */ /* 0x100fe200078e0a00 */
[----:B------:R-:W-:Y:S01]  /*ca50*/  ISETP.GE.AND P4, PT, R47, RZ, PT ;  /* 0x000000ff2f00720c */ /* 0x000fe20003f86270 */
[----:B------:R-:W-:Y:S01]  /*ca60*/  @!P5 IMAD.IADD R6, R6, 0x1, -R0 ;  /* 0x000000010606d824 */ /* 0x000fe200078e0a00 */
[----:B------:R-:W-:Y:S01]  /*ca70*/  ISETP.GE.AND P5, PT, R42, RZ, PT ;  /* 0x000000ff2a00720c */ /* 0x000fe20003fa6270 */
[----:B------:R-:W-:Y:S01]  /*ca80*/  IMAD.MOV.U32 R16, RZ, RZ, R24 ;  /* 0x000000ffff107224 */ /* 0x000fe200078e0018 */
[----:B------:R-:W-:Y:S01]  /*ca90*/  IABS R23, R15 ;  /* 0x0000000f00177213 */ /* 0x000fe20000000000 */
[----:B------:R-:W-:Y:S02]  /*caa0*/  IMAD.MOV.U32 R42, RZ, RZ, R41 ;  /* 0x000000ffff2a7224 */ /* 0x000fe400078e0029 */
[----:B------:R-:W-:-:S04]  /*cab0*/  IMAD.HI.U32 R9, R8, R10, RZ ;  /* 0x0000000a08097227 */ /* 0x000fc800078e00ff */
[----:B------:R-:W-:Y:S02]  /*cac0*/  IMAD.MOV.U32 R41, RZ, RZ, R61 ;  /* 0x000000ffff297224 */ /* 0x000fe400078e003d */
[----:B------:R-:W-:Y:S02]  /*cad0*/  IMAD.MOV.U32 R61, RZ, RZ, R39 ;  /* 0x000000ffff3d7224 */ /* 0x000fe400078e0027 */
[----:B------:R-:W-:Y:S01]  /*cae0*/  @!P6 IMAD.IADD R2, R2, 0x1, -R0 ;  /* 0x000000010202e824 */ /* 0x000fe200078e0a00 */
[----:B------:R-:W-:Y:S01]  /*caf0*/  ISETP.GT.U32.AND P6, PT, R0, R6, PT ;  /* 0x000000060000720c */ /* 0x000fe20003fc4070 */
[----:B------:R-:W-:Y:S02]  /*cb00*/  @!P3 IMAD.MOV R16, RZ, RZ, -R16 ;  /* 0x000000ffff10b224 */ /* 0x000fe400078e0a10 */
[----:B------:R-:W-:Y:S02]  /*cb10*/  IMAD.MOV.U32 R39, RZ, RZ, R25 ;  /* 0x000000ffff277224 */ /* 0x000fe400078e0019 */
[----:B------:R-:W-:-:S02]  /*cb20*/  IMAD.MOV R9, RZ, RZ, -R9 ;  /* 0x000000ffff097224 */ /* 0x000fc400078e0a09 */
[----:B------:R-:W-:Y:S01]  /*cb30*/  IMAD.HI.U32 R25, R8, R23, RZ ;  /* 0x0000001708197227 */ /* 0x000fe200078e00ff */
[----:B------:R0:W-:Y:S03]  /*cb40*/  STL [R1+0x210], R16 ;  /* 0x0002101001007387 */ /* 0x0001e60000100800 */
[C---:B------:R-:W-:Y:S02]  /*cb50*/  IMAD R10, R0.reuse, R9, R10 ;  /* 0x00000009000a7224 */ /* 0x040fe400078e020a */
[----:B------:R-:W-:Y:S02]  /*cb60*/  IMAD.MOV R25, RZ, RZ, -R25 ;  /* 0x000000ffff197224 */ /* 0x000fe400078e0a19 */
[----:B0-----:R-:W-:Y:S02]  /*cb70*/  IMAD.MOV.U32 R16, RZ, RZ, R5 ;  /* 0x000000ffff107224 */ /* 0x001fe400078e0005 */
[----:B------:R-:W-:-:S02]  /*cb80*/  IMAD R23, R0, R25, R23 ;  /* 0x0000001900177224 */ /* 0x000fc400078e0217 */
[----:B------:R-:W-:Y:S01]  /*cb90*/  @!P4 IMAD.MOV R16, RZ, RZ, -R16 ;  /* 0x000000ffff10c224 */ /* 0x000fe200078e0a10 */
[----:B------:R-:W-:Y:S01]  /*cba0*/  ISETP.GT.U32.AND P4, PT, R0, R10, PT ;  /* 0x0000000a0000720c */ /* 0x000fe20003f84070 */
[----:B------:R-:W-:Y:S01]  /*cbb0*/  @!P6 IMAD.IADD R6, R6, 0x1, -R0 ;  /* 0x000000010606e824 */ /* 0x000fe200078e0a00 */
[C---:B------:R-:W-:Y:S01]  /*cbc0*/  ISETP.GT.U32.AND P6, PT, R0.reuse, R23, PT ;  /* 0x000000170000720c */ /* 0x040fe20003fc4070 */
[----:B------:R-:W-:Y:S01]  /*cbd0*/  IMAD.MOV.U32 R17, RZ, RZ, R22 ;  /* 0x000000ffff117224 */ /* 0x000fe200078e0016 */
[----:B------:R-:W-:-:S03]  /*cbe0*/  ISETP.GT.U32.AND P3, PT, R0, R4, PT ;  /* 0x000000040000720c */ /* 0x000fc60003f64070 */
[----:B------:R-:W-:Y:S01]  /*cbf0*/  @!P1 IMAD.MOV R17, RZ, RZ, -R17 ;  /* 0x000000ffff119224 */ /* 0x000fe200078e0a11 */
[----:B------:R-:W-:-:S05]  /*cc00*/  ISETP.GT.U32.AND P1, PT, R0, R2, PT ;  /* 0x000000020000720c */ /* 0x000fca0003f24070 */
[--C-:B------:R-:W-:Y:S02]  /*cc10*/  @!P4 IMAD.IADD R10, R10, 0x1, -R0.reuse ;  /* 0x000000010a0ac824 */ /* 0x100fe400078e0a00 */
[----:B------:R-:W-:-:S03]  /*cc20*/  @!P6 IMAD.IADD R23, R23, 0x1, -R0 ;  /* 0x000000011717e824 */ /* 0x000fc600078e0a00 */
[----:B------:R-:W-:Y:S01]  /*cc30*/  ISETP.GT.U32.AND P6, PT, R0, R10, PT ;  /* 0x0000000a0000720c */ /* 0x000fe20003fc4070 */
[----:B------:R-:W-:Y:S02]  /*cc40*/  IMAD.MOV.U32 R5, RZ, RZ, R7 ;  /* 0x000000ffff057224 */ /* 0x000fe400078e0007 */
[--C-:B------:R-:W-:Y:S02]  /*cc50*/  @!P3 IMAD.IADD R4, R4, 0x1, -R0.reuse ;  /* 0x000000010404b824 */ /* 0x100fe400078e0a00 */
[----:B------:R-:W-:Y:S01]  /*cc60*/  @!P0 IMAD.MOV R5, RZ, RZ, -R5 ;  /* 0x000000ffff058224 */ /* 0x000fe200078e0a05 */
[----:B------:R-:W-:Y:S01]  /*cc70*/  ISETP.GE.AND P0, PT, R46, RZ, PT ;  /* 0x000000ff2e00720c */ /* 0x000fe20003f06270 */
[----:B------:R-:W-:Y:S01]  /*cc80*/  @!P1 IMAD.IADD R2, R2, 0x1, -R0 ;  /* 0x0000000102029824 */ /* 0x000fe200078e0a00 */
[----:B------:R-:W-:Y:S01]  /*cc90*/  ISETP.GE.AND P1, PT, R45, RZ, PT ;  /* 0x000000ff2d00720c */ /* 0x000fe20003f26270 */
[----:B------:R-:W-:Y:S01]  /*cca0*/  @!P2 IMAD.MOV R6, RZ, RZ, -R6 ;  /* 0x000000ffff06a224 */ /* 0x000fe200078e0a06 */
[----:B------:R-:W-:Y:S01]  /*ccb0*/  STL [R1+0x20c], R17 ;  /* 0x00020c1101007387 */ /* 0x000fe20000100800 */
[----:B------:R-:W-:-:S02]  /*ccc0*/  @!P5 IMAD.MOV R4, RZ, RZ, -R4 ;  /* 0x000000ffff04d224 */ /* 0x000fc400078e0a04 */
[----:B------:R-:W-:Y:S01]  /*ccd0*/  @!P6 IMAD.IADD R10, R10, 0x1, -R0 ;  /* 0x000000010a0ae824 */ /* 0x000fe200078e0a00 */
[----:B------:R-:W-:Y:S04]  /*cce0*/  STL [R1+0x208], R16 ;  /* 0x0002081001007387 */ /* 0x000fe80000100800 */
[----:B------:R-:W-:Y:S04]  /*ccf0*/  STL [R1+0x204], R5 ;  /* 0x0002040501007387 */ /* 0x000fe80000100800 */
[----:B------:R-:W-:Y:S04]  /*cd00*/  STL [R1+0x200], R6 ;  /* 0x0002000601007387 */ /* 0x000fe80000100800 */
[----:B------:R0:W-:Y:S01]  /*cd10*/  STL [R1+0x1fc], R4 ;  /* 0x0001fc0401007387 */ /* 0x0001e20000100800 */
[----:B------:R-:W-:-:S02]  /*cd20*/  @!P0 IMAD.MOV R2, RZ, RZ, -R2 ;  /* 0x000000ffff028224 */ /* 0x000fc400078e0a02 */
[----:B0-----:R-:W-:-:S04]  /*cd30*/  IMAD.MOV.U32 R4, RZ, RZ, R10 ;  /* 0x000000ffff047224 */ /* 0x001fc800078e000a */
[----:B------:R-:W-:Y:S01]  /*cd40*/  @!P1 IMAD.MOV R4, RZ, RZ, -R4 ;  /* 0x000000ffff049224 */ /* 0x000fe200078e0a04 */
[----:B------:R-:W-:Y:S04]  /*cd50*/  STL [R1+0x1f8], R2 ;  /* 0x0001f80201007387 */ /* 0x000fe80000100800 */
[----:B------:R0:W-:Y:S04]  /*cd60*/  STL [R1+0x1f4], R4 ;  /* 0x0001f40401007387 */ /* 0x0001e80000100800 */
[----:B------:R-:W5:Y:S01]  /*cd70*/  LDL.LU R46, [R1+0x1bc] ;  /* 0x0001bc00012e7983 */ /* 0x000f620000300800 */
[----:B------:R-:W-:-:S03]  /*cd80*/  ISETP.GT.U32.AND P2, PT, R0, R23, PT ;  /* 0x000000170000720c */ /* 0x000fc60003f44070 */
[----:B------:R-:W5:Y:S01]  /*cd90*/  LDL.LU R45, [R1+0x1c0] ;  /* 0x0001c000012d7983 */ /* 0x000f620000300800 */
[----:B------:R-:W-:-:S03]  /*cda0*/  ISETP.GE.AND P4, PT, R15, RZ, PT ;  /* 0x000000ff0f00720c */ /* 0x000fc60003f86270 */
[----:B------:R-:W5:Y:S06]  /*cdb0*/  LDL.LU R15, [R1+0x1c4] ;  /* 0x0001c400010f7983 */ /* 0x000f6c0000300800 */
[----:B------:R-:W-:Y:S01]  /*cdc0*/  @!P2 IMAD.IADD R23, R23, 0x1, -R0 ;  /* 0x000000011717a824 */ /* 0x000fe200078e0a00 */
[----:B--2---:R-:W-:Y:S02]  /*cdd0*/  IABS R19, R14 ;  /* 0x0000000e00137213 */ /* 0x004fe40000000000 */
[----:B------:R-:W-:Y:S02]  /*cde0*/  ISETP.GE.AND P0, PT, R14, RZ, PT ;  /* 0x000000ff0e00720c */ /* 0x000fe40003f06270 */
[----:B---3--:R-:W-:Y:S01]  /*cdf0*/  IABS R21, R13 ;  /* 0x0000000d00157213 */ /* 0x008fe20000000000 */
[----:B------:R-:W2:Y:S01]  /*ce00*/  LDL.LU R14, [R1+0x27c] ;  /* 0x00027c00010e7983 */ /* 0x000ea20000300800 */
[----:B------:R-:W-:-:S03]  /*ce10*/  ISETP.GE.AND P2, PT, R13, RZ, PT ;  /* 0x000000ff0d00720c */ /* 0x000fc60003f46270 */
[----:B------:R-:W3:Y:S01]  /*ce20*/  LDL.LU R13, [R1+0x328] ;  /* 0x00032800010d7983 */ /* 0x000ee20000300800 */
[----:B------:R-:W-:-:S04]  /*ce30*/  IMAD.HI.U32 R9, R8, R19, RZ ;  /* 0x0000001308097227 */ /* 0x000fc800078e00ff */
[----:B------:R-:W-:Y:S01]  /*ce40*/  IMAD.HI.U32 R20, R8, R21, RZ ;  /* 0x0000001508147227 */ /* 0x000fe200078e00ff */
[----:B----4-:R-:W-:-:S03]  /*ce50*/  IABS R11, R12 ;  /* 0x0000000c000b7213 */ /* 0x010fc60000000000 */
[----:B------:R-:W-:Y:S02]  /*ce60*/  IMAD.MOV R9, RZ, RZ, -R9 ;  /* 0x000000ffff097224 */ /* 0x000fe400078e0a09 */
[----:B------:R-:W-:Y:S02]  /*ce70*/  IMAD.MOV R20, RZ, RZ, -R20 ;  /* 0x000000ffff147224 */ /* 0x000fe400078e0a14 */
[----:B------:R-:W-:-:S04]  /*ce80*/  IMAD.HI.U32 R5, R8, R11, RZ ;  /* 0x0000000b08057227 */ /* 0x000fc800078e00ff */
[C---:B------:R-:W-:Y:S02]  /*ce90*/  IMAD R9, R0.reuse, R9, R19 ;  /* 0x0000000900097224 */ /* 0x040fe400078e0213 */
[----:B------:R-:W-:Y:S02]  /*cea0*/  IMAD.MOV R5, RZ, RZ, -R5 ;  /* 0x000000ffff057224 */ /* 0x000fe400078e0a05 */
[C---:B------:R-:W-:Y:S01]  /*ceb0*/  IMAD R21, R0.reuse, R20, R21 ;  /* 0x0000001400157224 */ /* 0x040fe200078e0215 */
[C---:B------:R-:W-:Y:S01]  /*cec0*/  ISETP.GT.U32.AND P3, PT, R0.reuse, R9, PT ;  /* 0x000000090000720c */ /* 0x040fe20003f64070 */
[----:B------:R-:W-:-:S03]  /*ced0*/  IMAD R5, R0, R5, R11 ;  /* 0x0000000500057224 */ /* 0x000fc600078e020b */
[C---:B------:R-:W-:Y:S02]  /*cee0*/  ISETP.GT.U32.AND P5, PT, R0.reuse, R21, PT ;  /* 0x000000150000720c */ /* 0x040fe40003fa4070 */
[----:B------:R-:W-:-:S07]  /*cef0*/  ISETP.GT.U32.AND P6, PT, R0, R5, PT ;  /* 0x000000050000720c */ /* 0x000fce0003fc4070 */
[----:B------:R-:W-:-:S04]  /*cf00*/  @!P3 IMAD.IADD R9, R9, 0x1, -R0 ;  /* 0x000000010909b824 */ /* 0x000fc800078e0a00 */
[--C-:B------:R-:W-:Y:S01]  /*cf10*/  @!P5 IMAD.IADD R21, R21, 0x1, -R0.reuse ;  /* 0x000000011515d824 */ /* 0x100fe200078e0a00 */
[----:B------:R-:W-:Y:S01]  /*cf20*/  ISETP.GT.U32.AND P3, PT, R0, R9, PT ;  /* 0x000000090000720c */ /* 0x000fe20003f64070 */
[----:B------:R-:W-:-:S03]  /*cf30*/  @!P6 IMAD.IADD R5, R5, 0x1, -R0 ;  /* 0x000000010505e824 */ /* 0x000fc600078e0a00 */
[----:B------:R-:W-:Y:S02]  /*cf40*/  ISETP.GT.U32.AND P6, PT, R0, R21, PT ;  /* 0x000000150000720c */ /* 0x000fe40003fc4070 */
[----:B------:R-:W-:-:S05]  /*cf50*/  IABS R11, R44 ;  /* 0x0000002c000b7213 */ /* 0x000fca0000000000 */
[----:B------:R-:W-:-:S04]  /*cf60*/  IMAD.HI.U32 R6, R8, R11, RZ ;  /* 0x0000000b08067227 */ /* 0x000fc800078e00ff */
[----:B------:R-:W-:Y:S02]  /*cf70*/  @!P3 IMAD.IADD R9, R9, 0x1, -R0 ;  /* 0x000000010909b824 */ /* 0x000fe400078e0a00 */
[----:B------:R-:W-:Y:S02]  /*cf80*/  IMAD.MOV R6, RZ, RZ, -R6 ;  /* 0x000000ffff067224 */ /* 0x000fe400078e0a06 */
[----:B------:R-:W-:Y:S02]  /*cf90*/  @!P6 IMAD.IADD R21, R21, 0x1, -R0 ;  /* 0x000000011515e824 */ /* 0x000fe400078e0a00 */
[----:B------:R-:W-:Y:S01]  /*cfa0*/  IMAD.MOV.U32 R10, RZ, RZ, R23 ;  /* 0x000000ffff0a7224 */ /* 0x000fe200078e0017 */
[----:B-----5:R-:W-:Y:S01]  /*cfb0*/  IABS R7, R43 ;  /* 0x0000002b00077213 */ /* 0x020fe20000000000 */
[----:B------:R-:W-:Y:S02]  /*cfc0*/  IMAD R6, R0, R6, R11 ;  /* 0x0000000600067224 */ /* 0x000fe400078e020b */
[----:B0-----:R-:W-:-:S02]  /*cfd0*/  IMAD.MOV.U32 R4, RZ, RZ, R9 ;  /* 0x000000ffff047224 */ /* 0x001fc400078e0009 */
[----:B------:R-:W-:Y:S02]  /*cfe0*/  IMAD.MOV.U32 R11, RZ, RZ, R21 ;  /* 0x000000ffff0b7224 */ /* 0x000fe400078e0015 */
[----:B------:R-:W-:Y:S02]  /*cff0*/  @!P4 IMAD.MOV R10, RZ, RZ, -R10 ;  /* 0x000000ffff0ac224 */ /* 0x000fe400078e0a0a */
[----:B------:R-:W-:Y:S02]  /*d000*/  @!P0 IMAD.MOV R4, RZ, RZ, -R4 ;  /* 0x000000ffff048224 */ /* 0x000fe400078e0a04 */
[----:B------:R-:W-:Y:S02]  /*d010*/  @!P2 IMAD.MOV R11, RZ, RZ, -R11 ;  /* 0x000000ffff0ba224 */ /* 0x000fe400078e0a0b */
[----:B------:R-:W-:Y:S01]  /*d020*/  IMAD.HI.U32 R2, R8, R7, RZ ;  /* 0x0000000708027227 */ /* 0x000fe200078e00ff */
[----:B------:R0:W-:Y:S01]  /*d030*/  STL [R1+0x1f0], R10 ;  /* 0x0001f00a01007387 */ /* 0x0001e20000100800 */
[----:B------:R-:W-:-:S02]  /*d040*/  ISETP.GE.AND P3, PT, R12, RZ, PT ;  /* 0x000000ff0c00720c */ /* 0x000fc40003f66270 */
[----:B------:R-:W-:Y:S01]  /*d050*/  IMAD.MOV R2, RZ, RZ, -R2 ;  /* 0x000000ffff027224 */ /* 0x000fe200078e0a02 */
[----:B------:R1:W-:Y:S04]  /*d060*/  STL [R1+0x1ec], R4 ;  /* 0x0001ec0401007387 */ /* 0x0003e80000100800 */
[----:B------:R4:W-:Y:S01]  /*d070*/  STL [R1+0x1e8], R11 ;  /* 0x0001e80b01007387 */ /* 0x0009e20000100800 */
[----:B------:R-:W-:-:S03]  /*d080*/  ISETP.GE.AND P5, PT, R44, RZ, PT ;  /* 0x000000ff2c00720c */ /* 0x000fc60003fa6270 */
[----:B------:R-:W5:Y:S01]  /*d090*/  LDL.LU R12, [R1+0x32c] ;  /* 0x00032c00010c7983 */ /* 0x000f620000300800 */
[C---:B------:R-:W-:Y:S01]  /*d0a0*/  IMAD R19, R0.reuse, R2, R7 ;  /* 0x0000000200137224 */ /* 0x040fe200078e0207 */
[----:B------:R-:W-:Y:S02]  /*d0b0*/  IABS R2, R41 ;  /* 0x0000002900027213 */ /* 0x000fe40000000000 */
[----:B------:R-:W-:Y:S01]  /*d0c0*/  ISETP.GE.AND P0, PT, R43, RZ, PT ;  /* 0x000000ff2b00720c */ /* 0x000fe20003f06270 */
[----:B------:R-:W5:Y:S01]  /*d0d0*/  LDL.LU R44, [R1+0x330] ;  /* 0x00033000012c7983 */ /* 0x000f620000300800 */
[----:B------:R-:W-:Y:S01]  /*d0e0*/  ISETP.GE.AND P2, PT, R41, RZ, PT ;  /* 0x000000ff2900720c */ /* 0x000fe20003f46270 */
[----:B------:R-:W-:Y:S02]  /*d0f0*/  IMAD.MOV.U32 R41, RZ, RZ, R61 ;  /* 0x000000ffff297224 */ /* 0x000fe400078e003d */
[----:B------:R-:W5:Y:S04]  /*d100*/  LDL.LU R43, [R1+0x334] ;  /* 0x00033400012b7983 */ /* 0x000f680000300800 */
[----:B------:R-:W5:Y:S01]  /*d110*/  LDL.LU R61, [R1+0x338] ;  /* 0x00033800013d7983 */ /* 0x000f620000300800 */
[----:B------:R-:W-:-:S02]  /*d120*/  ISETP.GT.U32.AND P4, PT, R0, R6, PT ;  /* 0x000000060000720c */ /* 0x000fc40003f84070 */
[----:B------:R-:W-:Y:S01]  /*d130*/  IABS R7, R42 ;  /* 0x0000002a00077213 */ /* 0x000fe20000000000 */
[----:B------:R-:W-:-:S04]  /*d140*/  IMAD.MOV.U32 R9, RZ, RZ, R2 ;  /* 0x000000ffff097224 */ /* 0x000fc800078e0002 */
[----:B------:R-:W-:-:S06]  /*d150*/  IMAD.HI.U32 R2, R8, R7, RZ ;  /* 0x0000000708027227 */ /* 0x000fcc00078e00ff */
[----:B------:R-:W-:-:S05]  /*d160*/  @!P4 IMAD.IADD R6, R6, 0x1, -R0 ;  /* 0x000000010606c824 */ /* 0x000fca00078e0a00 */
[C---:B------:R-:W-:Y:S01]  /*d170*/  ISETP.GT.U32.AND P4, PT, R0.reuse, R6, PT ;  /* 0x000000060000720c */ /* 0x040fe20003f84070 */
[----:B0-----:R-:W-:Y:S01]  /*d180*/  IMAD.MOV R10, RZ, RZ, -R2 ;  /* 0x000000ffff0a7224 */ /* 0x001fe200078e0a02 */
[----:B------:R-:W-:-:S03]  /*d190*/  ISETP.GT.U32.AND P6, PT, R0, R19, PT ;  /* 0x000000130000720c */ /* 0x000fc60003fc4070 */
[----:B------:R-:W-:-:S08]  /*d1a0*/  IMAD R7, R0, R10, R7 ;  /* 0x0000000a00077224 */ /* 0x000fd000078e0207 */
[--C-:B------:R-:W-:Y:S01]  /*d1b0*/  @!P4 IMAD.IADD R6, R6, 0x1, -R0.reuse ;  /* 0x000000010606c824 */ /* 0x100fe200078e0a00 */
[----:B------:R-:W-:Y:S01]  /*d1c0*/  ISETP.GT.U32.AND P4, PT, R0, R7, PT ;  /* 0x000000070000720c */ /* 0x000fe20003f84070 */
[----:B------:R-:W-:Y:S02]  /*d1d0*/  @!P6 IMAD.IADD R19, R19, 0x1, -R0 ;  /* 0x000000011313e824 */ /* 0x000fe400078e0a00 */
[----:B-1----:R-:W-:-:S03]  /*d1e0*/  IMAD.HI.U32 R4, R8, R9, RZ ;  /* 0x0000000908047227 */ /* 0x002fc600078e00ff */
[C---:B------:R-:W-:Y:S02]  /*d1f0*/  ISETP.GT.U32.AND P6, PT, R0.reuse, R19, PT ;  /* 0x000000130000720c */ /* 0x040fe40003fc4070 */
[----:B------:R-:W-:Y:S01]  /*d200*/  ISETP.GT.U32.AND P1, PT, R0, R5, PT ;  /* 0x000000050000720c */ /* 0x000fe20003f24070 */
[----:B------:R-:W-:-:S04]  /*d210*/  IMAD.MOV R2, RZ, RZ, -R4 ;  /* 0x000000ffff027224 */ /* 0x000fc800078e0a04 */
[----:B------:R-:W-:Y:S02]  /*d220*/  @!P4 IMAD.IADD R7, R7, 0x1, -R0 ;  /* 0x000000010707c824 */ /* 0x000fe400078e0a00 */
[----:B------:R-:W-:-:S04]  /*d230*/  IMAD R9, R0, R2, R9 ;  /* 0x0000000200097224 */ /* 0x000fc800078e0209 */
[--C-:B------:R-:W-:Y:S01]  /*d240*/  @!P6 IMAD.IADD R19, R19, 0x1, -R0.reuse ;  /* 0x000000011313e824 */ /* 0x100fe200078e0a00 */
[----:B------:R-:W-:Y:S01]  /*d250*/  ISETP.GT.U32.AND P6, PT, R0, R9, PT ;  /* 0x000000090000720c */ /* 0x000fe20003fc4070 */
[----:B------:R-:W-:Y:S02]  /*d260*/  @!P1 IMAD.IADD R5, R5, 0x1, -R0 ;  /* 0x0000000105059824 */ /* 0x000fe400078e0a00 */
[----:B------:R-:W-:Y:S02]  /*d270*/  @!P5 IMAD.MOV R6, RZ, RZ, -R6 ;  /* 0x000000ffff06d224 */ /* 0x000fe400078e0a06 */
[----:B------:R-:W-:-:S04]  /*d280*/  IMAD.MOV.U32 R16, RZ, RZ, R5 ;  /* 0x000000ffff107224 */ /* 0x000fc800078e0005 */
[----:B------:R-:W-:Y:S01]  /*d290*/  @!P3 IMAD.MOV R16, RZ, RZ, -R16 ;  /* 0x000000ffff10b224 */ /* 0x000fe200078e0a10 */
[----:B------:R-:W-:-:S03]  /*d2a0*/  ISETP.GT.U32.AND P3, PT, R0, R7, PT ;  /* 0x000000070000720c */ /* 0x000fc60003f64070 */
[----:B------:R-:W-:-:S10]  /*d2b0*/  @!P6 IMAD.IADD R9, R9, 0x1, -R0 ;  /* 0x000000010909e824 */ /* 0x000fd400078e0a00 */
[----:B------:R-:W-:Y:S01]  /*d2c0*/  @!P3 IMAD.IADD R7, R7, 0x1, -R0 ;  /* 0x000000010707b824 */ /* 0x000fe200078e0a00 */
[----:B------:R-:W-:-:S05]  /*d2d0*/  IABS R10, R46 ;  /* 0x0000002e000a7213 */ /* 0x000fca0000000000 */
[----:B------:R-:W-:-:S04]  /*d2e0*/  IMAD.HI.U32 R20, R8, R10, RZ ;  /* 0x0000000a08147227 */ /* 0x000fc800078e00ff */
[----:B------:R-:W-:-:S04]  /*d2f0*/  IMAD.MOV R20, RZ, RZ, -R20 ;  /* 0x000000ffff147224 */ /* 0x000fc800078e0a14 */
[----:B------:R-:W-:-:S05]  /*d300*/  IMAD R10, R0, R20, R10 ;  /* 0x00000014000a7224 */ /* 0x000fca00078e020a */
[----:B------:R-:W-:Y:S02]  /*d310*/  ISETP.GT.U32.AND P4, PT, R0, R10, PT ;  /* 0x0000000a0000720c */ /* 0x000fe40003f84070 */
[----:B----4-:R-:W-:-:S05]  /*d320*/  IABS R11, R45 ;  /* 0x0000002d000b7213 */ /* 0x010fca0000000000 */
[----:B------:R-:W-:Y:S01]  /*d330*/  IMAD.HI.U32 R24, R8, R11, RZ ;  /* 0x0000000b08187227 */ /* 0x000fe200078e00ff */
[----:B------:R-:W-:-:S03]  /*d340*/  IABS R21, R15 ;  /* 0x0000000f00157213 */ /* 0x000fc60000000000 */
[----:B------:R-:W-:Y:S02]  /*d350*/  IMAD.MOV R24, RZ, RZ, -R24 ;  /* 0x000000ffff187224 */ /* 0x000fe400078e0a18 */
[----:B------:R-:W-:Y:S02]  /*d360*/  @!P4 IMAD.IADD R10, R10, 0x1, -R0 ;  /* 0x000000010a0ac824 */ /* 0x000fe400078e0a00 */
[----:B------:R-:W-:-:S03]  /*d370*/  IMAD R11, R0, R24, R11 ;  /* 0x00000018000b7224 */ /* 0x000fc600078e020b */
[----:B------:R-:W-:Y:S01]  /*d380*/  ISETP.GT.U32.AND P5, PT, R0, R10, PT ;  /* 0x0000000a0000720c */ /* 0x000fe20003fa4070 */
[----:B------:R-:W-:Y:S01]  /*d390*/  IMAD.HI.U32 R23, R8, R21, RZ ;  /* 0x0000001508177227 */ /* 0x000fe200078e00ff */
[----:B------:R-:W-:-:S03]  /*d3a0*/  ISETP.GT.U32.AND P6, PT, R0, R11, PT ;  /* 0x0000000b0000720c */ /* 0x000fc60003fc4070 */
[----:B------:R-:W-:Y:S01]  /*d3b0*/  IMAD.MOV R23, RZ, RZ, -R23 ;  /* 0x000000ffff177224 */ /* 0x000fe200078e0a17 */
[----:B------:R-:W-:-:S03]  /*d3c0*/  ISETP.GT.U32.AND P4, PT, R0, R9, PT ;  /* 0x000000090000720c */ /* 0x000fc60003f84070 */
[----:B------:R-:W-:-:S04]  /*d3d0*/  IMAD R21, R0, R23, R21 ;  /* 0x0000001700157224 */ /* 0x000fc800078e0215 */
[----:B------:R-:W-:Y:S01]  /*d3e0*/  @!P5 IMAD.IADD R10, R10, 0x1, -R0 ;  /* 0x000000010a0ad824 */ /* 0x000fe200078e0a00 */
[----:B------:R-:W-:Y:S02]  /*d3f0*/  ISETP.GT.U32.AND P3, PT, R0, R21, PT ;  /* 0x000000150000720c */ /* 0x000fe40003f64070 */
[----:B---3--:R-:W-:-:S05]  /*d400*/  IABS R2, R13 ;  /* 0x0000000d00027213 */ /* 0x008fca0000000000 */
[----:B------:R-:W-:Y:S01]  /*d410*/  IMAD.HI.U32 R20, R8, R2, RZ ;  /* 0x0000000208147227 */ /* 0x000fe200078e00ff */
[----:B--2---:R-:W-:-:S03]  /*d420*/  IABS R4, R14 ;  /* 0x0000000e00047213 */ /* 0x004fc60000000000 */
[----:B------:R-:W-:-:S04]  /*d430*/  IMAD.MOV R20, RZ, RZ, -R20 ;  /* 0x000000ffff147224 */ /* 0x000fc800078e0a14 */
[----:B------:R-:W-:Y:S02]  /*d440*/  IMAD R2, R0, R20, R2 ;  /* 0x0000001400027224 */ /* 0x000fe400078e0202 */
[----:B------:R-:W-:-:S03]  /*d450*/  IMAD.HI.U32 R22, R8, R4, RZ ;  /* 0x0000000408167227 */ /* 0x000fc600078e00ff */
[C---:B------:R-:W-:Y:S01]  /*d460*/  ISETP.GT.U32.AND P5, PT, R0.reuse, R2, PT ;  /* 0x000000020000720c */ /* 0x040fe20003fa4070 */
[----:B------:R-:W-:Y:S02]  /*d470*/  IMAD.MOV R22, RZ, RZ, -R22 ;  /* 0x000000ffff167224 */ /* 0x000fe400078e0a16 */
[----:B------:R-:W-:Y:S02]  /*d480*/  @!P6 IMAD.IADD R11, R11, 0x1, -R0 ;  /* 0x000000010b0be824 */ /* 0x000fe400078e0a00 */
[----:B------:R-:W-:-:S03]  /*d490*/  IMAD R4, R0, R22, R4 ;  /* 0x0000001600047224 */ /* 0x000fc600078e0204 */
[----:B------:R-:W-:Y:S01]  /*d4a0*/  ISETP.GT.U32.AND P6, PT, R0, R11, PT ;  /* 0x0000000b0000720c */ /* 0x000fe20003fc4070 */
[--C-:B------:R-:W-:Y:S01]  /*d4b0*/  @!P4 IMAD.IADD R9, R9, 0x1, -R0.reuse ;  /* 0x000000010909c824 */ /* 0x100fe200078e0a00 */
[----:B------:R-:W-:Y:S02]  /*d4c0*/  ISETP.GE.AND P1, PT, R42, RZ, PT ;  /* 0x000000ff2a00720c */ /* 0x000fe40003f26270 */
[----:B------:R-:W-:Y:S01]  /*d4d0*/  ISETP.GT.U32.AND P4, PT, R0, R4, PT ;  /* 0x000000040000720c */ /* 0x000fe20003f84070 */
[--C-:B------:R-:W-:Y:S01]  /*d4e0*/  @!P5 IMAD.IADD R2, R2, 0x1, -R0.reuse ;  /* 0x000000010202d824 */ /* 0x100fe200078e0a00 */
[----:B------:R-:W-:Y:S01]  /*d4f0*/  ISETP.GE.AND P5, PT, R15, RZ, PT ;  /* 0x000000ff0f00720c */ /* 0x000fe20003fa6270 */
[----:B------:R-:W-:Y:S02]  /*d500*/  @!P3 IMAD.IADD R21, R21, 0x1, -R0 ;  /* 0x000000011515b824 */ /* 0x000fe400078e0a00 */
[----:B------:R-:W-:Y:S02]  /*d510*/  IMAD.MOV.U32 R15, RZ, RZ, R19 ;  /* 0x000000ffff0f7224 */ /* 0x000fe400078e0013 */
[----:B------:R-:W-:-:S02]  /*d520*/  @!P2 IMAD.MOV R9, RZ, RZ, -R9 ;  /* 0x000000ffff09a224 */ /* 0x000fc400078e0a09 */
[----:B------:R-:W-:Y:S01]  /*d530*/  @!P0 IMAD.MOV R15, RZ, RZ, -R15 ;  /* 0x000000ffff0f8224 */ /* 0x000fe200078e0a0f */
[C---:B------:R-:W-:Y:S01]  /*d540*/  ISETP.GT.U32.AND P0, PT, R0.reuse, R21, PT ;  /* 0x000000150000720c */ /* 0x040fe20003f04070 */
[--C-:B------:R-:W-:Y:S01]  /*d550*/  @!P6 IMAD.IADD R11, R11, 0x1, -R0.reuse ;  /* 0x000000010b0be824 */ /* 0x100fe200078e0a00 */
[----:B------:R-:W-:Y:S01]  /*d560*/  ISETP.GT.U32.AND P2, PT, R0, R2, PT ;  /* 0x000000020000720c */ /* 0x000fe20003f44070 */
[----:B------:R-:W-:Y:S01]  /*d570*/  STL [R1+0x1e0], R16 ;  /* 0x0001e01001007387 */ /* 0x000fe20000100800 */
[----:B------:R-:W-:Y:S01]  /*d580*/  ISETP.GE.AND P6, PT, R46, RZ, PT ;  /* 0x000000ff2e00720c */ /* 0x000fe20003fc6270 */
[----:B------:R-:W-:Y:S02]  /*d590*/  @!P4 IMAD.IADD R4, R4, 0x1, -R0 ;  /* 0x000000010404c824 */ /* 0x000fe400078e0a00 */
[----:B------:R-:W-:Y:S01]  /*d5a0*/  STL [R1+0x1dc], R6 ;  /* 0x0001dc0601007387 */ /* 0x000fe20000100800 */
[----:B------:R-:W-:-:S03]  /*d5b0*/  @!P1 IMAD.MOV R7, RZ, RZ, -R7 ;  /* 0x000000ffff079224 */ /* 0x000fc600078e0a07 */
[----:B------:R-:W2:Y:S01]  /*d5c0*/  LDL.LU R42, [R1+0x33c] ;  /* 0x00033c00012a7983 */ /* 0x000ea20000300800 */
[----:B------:R-:W-:-:S03]  /*d5d0*/  ISETP.GT.U32.AND P1, PT, R0, R4, PT ;  /* 0x000000040000720c */ /* 0x000fc60003f24070 */
[----:B------:R-:W-:Y:S01]  /*d5e0*/  STL [R1+0x1d8], R15 ;  /* 0x0001d80f01007387 */ /* 0x000fe20000100800 */
[----:B------:R-:W-:-:S03]  /*d5f0*/  ISETP.GE.AND P4, PT, R45, RZ, PT ;  /* 0x000000ff2d00720c */ /* 0x000fc60003f86270 */
[----:B------:R-:W-:Y:S01]  /*d600*/  STL [R1+0x1d4], R7 ;  /* 0x0001d40701007387 */ /* 0x000fe20000100800 */
[----:B------:R-:W-:-:S03]  /*d610*/  @!P0 IMAD.IADD R21, R21, 0x1, -R0 ;  /* 0x0000000115158824 */ /* 0x000fc600078e0a00 */
[----:B------:R0:W-:Y:S01]  /*d620*/  STL [R1+0x1d0], R9 ;  /* 0x0001d00901007387 */ /* 0x0001e20000100800 */
[----:B------:R-:W-:Y:S01]  /*d630*/  ISETP.GE.AND P0, PT, R14, RZ, PT ;  /* 0x000000ff0e00720c */ /* 0x000fe20003f06270 */
[----:B------:R-:W-:Y:S01]  /*d640*/  @!P2 IMAD.IADD R2, R2, 0x1, -R0 ;  /* 0x000000010202a824 */ /* 0x000fe200078e0a00 */
[----:B------:R-:W-:Y:S01]  /*d650*/  ISETP.GE.AND P2, PT, R13, RZ, PT ;  /* 0x000000ff0d00720c */ /* 0x000fe20003f46270 */
[----:B0-----:R-:W-:-:S04]  /*d660*/  IMAD.MOV.U32 R9, RZ, RZ, R10 ;  /* 0x000000ffff097224 */ /* 0x001fc800078e000a */
[----:B------:R-:W-:Y:S02]  /*d670*/  @!P6 IMAD.MOV R9, RZ, RZ, -R9 ;  /* 0x000000ffff09e224 */ /* 0x000fe400078e0a09 */
[----:B------:R-:W-:-:S03]  /*d680*/  IMAD.MOV.U32 R7, RZ, RZ, R11 ;  /* 0x000000ffff077224 */ /* 0x000fc600078e000b */
[----:B------:R0:W-:Y:S01]  /*d690*/  STL [R1+0x1cc], R9 ;  /* 0x0001cc0901007387 */ /* 0x0001e20000100800 */
[----:B------:R-:W-:Y:S02]  /*d6a0*/  @!P1 IMAD.IADD R4, R4, 0x1, -R0 ;  /* 0x0000000104049824 */ /* 0x000fe400078e0a00 */
[----:B------:R-:W-:Y:S02]  /*d6b0*/  @!P4 IMAD.MOV R7, RZ, RZ, -R7 ;  /* 0x000000ffff07c224 */ /* 0x000fe400078e0a07 */
[----:B------:R-:W-:Y:S02]  /*d6c0*/  @!P0 IMAD.MOV R4, RZ, RZ, -R4 ;  /* 0x000000ffff048224 */ /* 0x000fe400078e0a04 */
[----:B0-----:R-:W-:Y:S01]  /*d6d0*/  IMAD.MOV.U32 R9, RZ, RZ, R21 ;  /* 0x000000ffff097224 */ /* 0x001fe200078e0015 */
[----:B-----5:R-:W-:Y:S01]  /*d6e0*/  IABS R5, R12 ;  /* 0x0000000c00057213 */ /* 0x020fe20000000000 */
[----:B------:R-:W-:Y:S02]  /*d6f0*/  @!P2 IMAD.MOV R2, RZ, RZ, -R2 ;  /* 0x000000ffff02a224 */ /* 0x000fe400078e0a02 */
[----:B------:R-:W-:Y:S01]  /*d700*/  @!P5 IMAD.MOV R9, RZ, RZ, -R9 ;  /* 0x000000ffff09d224 */ /* 0x000fe200078e0a09 */
[----:B------:R-:W-:Y:S01]  /*d710*/  STL [R1+0x1c8], R7 ;  /* 0x0001c80701007387 */ /* 0x000fe20000100800 */
[----:B------:R-:W-:-:S03]  /*d720*/  IMAD.MOV.U32 R6, RZ, RZ, R5 ;  /* 0x000000ffff067224 */ /* 0x000fc600078e0005 */
[----:B------:R-:W-:Y:S01]  /*d730*/  STL [R1+0x1c4], R9 ;  /* 0x0001c40901007387 */ /* 0x000fe20000100800 */
[----:B------:R-:W-:Y:S02]  /*d740*/  IABS R5, R61 ;  /* 0x0000003d00057213 */ /* 0x000fe40000000000 */
[----:B------:R-:W-:Y:S01]  /*d750*/  ISETP.GE.AND P2, PT, R61, RZ, PT ;  /* 0x000000ff3d00720c */ /* 0x000fe20003f46270 */
[----:B------:R0:W-:Y:S04]  /*d760*/  STL [R1+0x1c0], R4 ;  /* 0x0001c00401007387 */ /* 0x0001e80000100800 */
[----:B------:R1:W-:Y:S04]  /*d770*/  STL [R1+0x1bc], R2 ;  /* 0x0001bc0201007387 */ /* 0x0003e80000100800 */
[----:B------:R-:W3:Y:S01]  /*d780*/  LDL.LU R61, [R1+0x344] ;  /* 0x00034400013d7983 */ /* 0x000ee20000300800 */
[----:B------:R-:W-:-:S04]  /*d790*/  IMAD.HI.U32 R22, R8, R6, RZ ;  /* 0x0000000608167227 */ /* 0x000fc800078e00ff */
[----:B------:R-:W-:Y:S01]  /*d7a0*/  IMAD.MOV R22, RZ, RZ, -R22 ;  /* 0x000000ffff167224 */ /* 0x000fe200078e0a16 */
[----:B------:R-:W-:-:S03]  /*d7b0*/  IABS R23, R44 ;  /* 0x0000002c00177213 */ /* 0x000fc60000000000 */
[----:B------:R-:W-:Y:S01]  /*d7c0*/  IMAD R6, R0, R22, R6 ;  /* 0x0000001600067224 */ /* 0x000fe200078e0206 */
[----:B------:R-:W-:Y:S01]  /*d7d0*/  IABS R20, R43 ;  /* 0x0000002b00147213 */ /* 0x000fe20000000000 */
[----:B------:R-:W-:-:S03]  /*d7e0*/  IMAD.HI.U32 R22, R8, R23, RZ ;  /* 0x0000001708167227 */ /* 0x000fc600078e00ff */
[----:B------:R-:W-:Y:S01]  /*d7f0*/  ISETP.GT.U32.AND P3, PT, R0, R6, PT ;  /* 0x000000060000720c */ /* 0x000fe20003f64070 */
[----:B------:R-:W-:-:S04]  /*d800*/  IMAD.HI.U32 R25, R8, R20, RZ ;  /* 0x0000001408197227 */ /* 0x000fc800078e00ff */
[----:B------:R-:W-:-:S04]  /*d810*/  IMAD.HI.U32 R24, R8, R5, RZ ;  /* 0x0000000508187227 */ /* 0x000fc800078e00ff */
[----:B------:R-:W-:Y:S02]  /*d820*/  IMAD.MOV R22, RZ, RZ, -R22 ;  /* 0x000000ffff167224 */ /* 0x000fe400078e0a16 */
[----:B------:R-:W-:Y:S02]  /*d830*/  IMAD.MOV R25, RZ, RZ, -R25 ;  /* 0x000000ffff197224 */ /* 0x000fe400078e0a19 */
[----:B------:R-:W-:Y:S02]  /*d840*/  IMAD.MOV R24, RZ, RZ, -R24 ;  /* 0x000000ffff187224 */ /* 0x000fe400078e0a18 */
[C---:B------:R-:W-:Y:S02]  /*d850*/  IMAD R22, R0.reuse, R22, R23 ;  /* 0x0000001600167224 */ /* 0x040fe400078e0217 */
[----:B------:R-:W-:Y:S02]  /*d860*/  IMAD R20, R0, R25, R20 ;  /* 0x0000001900147224 */ /* 0x000fe400078e0214 */
[----:B------:R-:W-:Y:S01]  /*d870*/  @!P3 IMAD.IADD R6, R6, 0x1, -R0 ;  /* 0x000000010606b824 */ /* 0x000fe200078e0a00 */
[C---:B------:R-:W-:Y:S01]  /*d880*/  ISETP.GT.U32.AND P6, PT, R0.reuse, R22, PT ;  /* 0x000000160000720c */ /* 0x040fe20003fc4070 */
[C---:B------:R-:W-:Y:S01]  /*d890*/  IMAD R5, R0.reuse, R24, R5 ;  /* 0x0000001800057224 */ /* 0x040fe200078e0205 */
[----:B------:R-:W-:-:S02]  /*d8a0*/  ISETP.GT.U32.AND P4, PT, R0, R20, PT ;  /* 0x000000140000720c */ /* 0x000fc40003f84070 */
[C---:B------:R-:W-:Y:S02]  /*d8b0*/  ISETP.GT.U32.AND P3, PT, R0.reuse, R6, PT ;  /* 0x000000060000720c */ /* 0x040fe40003f64070 */
[----:B------:R-:W-:-:S07]  /*d8c0*/  ISETP.GT.U32.AND P1, PT, R0, R5, PT ;  /* 0x000000050000720c */ /* 0x000fce0003f24070 */
[--C-:B------:R-:W-:Y:S02]  /*d8d0*/  @!P6 IMAD.IADD R22, R22, 0x1, -R0.reuse ;  /* 0x000000011616e824 */ /* 0x100fe400078e0a00 */
[--C-:B------:R-:W-:Y:S02]  /*d8e0*/  @!P4 IMAD.IADD R20, R20, 0x1, -R0.reuse ;  /* 0x000000011414c824 */ /* 0x100fe400078e0a00 */
[--C-:B------:R-:W-:Y:S01]  /*d8f0*/  @!P3 IMAD.IADD R6, R6, 0x1, -R0.reuse ;  /* 0x000000010606b824 */ /* 0x100fe200078e0a00 */
[----:B------:R-:W-:Y:S01]  /*d900*/  ISETP.GE.AND P3, PT, R12, RZ, PT ;  /* 0x000000ff0c00720c */ /* 0x000fe20003f66270 */
[----:B------:R-:W-:Y:S01]  /*d910*/  @!P1 IMAD.IADD R5, R5, 0x1, -R0 ;  /* 0x0000000105059824 */ /* 0x000fe200078e0a00 */
[C---:B------:R-:W-:Y:S02]  /*d920*/  ISETP.GT.U32.AND P1, PT, R0.reuse, R22, PT ;  /* 0x000000160000720c */ /* 0x040fe40003f24070 */
[----:B------:R-:W-:Y:S02]  /*d930*/  ISETP.GT.U32.AND P0, PT, R0, R20, PT ;  /* 0x000000140000720c */ /* 0x000fe40003f04070 */
[----:B0-----:R-:W-:Y:S01]  /*d940*/  IABS R4, R41 ;  /* 0x0000002900047213 */ /* 0x001fe20000000000 */
[----:B------:R-:W-:Y:S01]  /*d950*/  IMAD.MOV.U32 R9, RZ, RZ, R6 ;  /* 0x000000ffff097224 */ /* 0x000fe200078e0006 */
[----:B------:R-:W-:-:S02]  /*d960*/  ISETP.GE.AND P6, PT, R44, RZ, PT ;  /* 0x000000ff2c00720c */ /* 0x000fc40003fc6270 */
[----:B------:R-:W-:Y:S01]  /*d970*/  ISETP.GE.AND P4, PT, R43, RZ, PT ;  /* 0x000000ff2b00720c */ /* 0x000fe20003f86270 */
[----:B------:R-:W-:Y:S01]  /*d980*/  IMAD.MOV.U32 R6, RZ, RZ, R4 ;  /* 0x000000ffff067224 */ /* 0x000fe200078e0004 */
[----:B------:R-:W-:Y:S01]  /*d990*/  ISETP.GT.U32.AND P5, PT, R0, R5, PT ;  /* 0x000000050000720c */ /* 0x000fe20003fa4070 */
[----:B------:R-:W-:Y:S02]  /*d9a0*/  @!P3 IMAD.MOV R9, RZ, RZ, -R9 ;  /* 0x000000ffff09b224 */ /* 0x000fe400078e0a09 */
[----:B-1----:R-:W-:-:S04]  /*d9b0*/  IMAD.HI.U32 R2, R8, R6, RZ ;  /* 0x0000000608027227 */ /* 0x002fc800078e00ff */
[--C-:B------:R-:W-:Y:S02]  /*d9c0*/  @!P1 IMAD.IADD R22, R22, 0x1, -R0.reuse ;  /* 0x0000000116169824 */ /* 0x100fe400078e0a00 */
[----:B------:R-:W-:Y:S01]  /*d9d0*/  @!P0 IMAD.IADD R20, R20, 0x1, -R0 ;  /* 0x0000000114148824 */ /* 0x000fe200078e0a00 */
[----:B------:R0:W-:Y:S01]  /*d9e0*/  STL [R1+0x1b8], R9 ;  /* 0x0001b80901007387 */ /* 0x0001e20000100800 */
[----:B------:R-:W-:Y:S02]  /*d9f0*/  IMAD.MOV R2, RZ, RZ, -R2 ;  /* 0x000000ffff027224 */ /* 0x000fe400078e0a02 */
[----:B------:R-:W-:Y:S02]  /*da00*/  IMAD.MOV.U32 R10, RZ, RZ, R20 ;  /* 0x000000ffff0a7224 */ /* 0x000fe400078e0014 */
[----:B------:R-:W-:Y:S02]  /*da10*/  IMAD R6, R0, R2, R6 ;  /* 0x0000000200067224 */ /* 0x000fe400078e0206 */
[----:B0-----:R-:W-:-:S02]  /*da20*/  IMAD.MOV.U32 R9, RZ, RZ, R22 ;  /* 0x000000ffff097224 */ /* 0x001fc400078e0016 */
[----:B------:R-:W-:Y:S02]  /*da30*/  @!P4 IMAD.MOV R10, RZ, RZ, -R10 ;  /* 0x000000ffff0ac224 */ /* 0x000fe400078e0a0a */
[----:B------:R-:W-:Y:S01]  /*da40*/  @!P6 IMAD.MOV R9, RZ, RZ, -R9 ;  /* 0x000000ffff09e224 */ /* 0x000fe200078e0a09 */
[----:B------:R-:W-:Y:S01]  /*da50*/  ISETP.GT.U32.AND P4, PT, R0, R6, PT ;  /* 0x000000060000720c */ /* 0x000fe20003f84070 */
[----:B------:R-:W-:-:S03]  /*da60*/  @!P5 IMAD.IADD R5, R5, 0x1, -R0 ;  /* 0x000000010505d824 */ /* 0x000fc600078e0a00 */
[----:B------:R0:W-:Y:S04]  /*da70*/  STL [R1+0x1b4], R9 ;  /* 0x0001b40901007387 */ /* 0x0001e80000100800 */
[----:B------:R1:W-:Y:S01]  /*da80*/  STL [R1+0x1a0], R10 ;  /* 0x0001a00a01007387 */ /* 0x0003e20000100800 */
[----:B0-----:R-:W-:Y:S01]  /*da90*/  IMAD.MOV.U32 R9, RZ, RZ, R5 ;  /* 0x000000ffff097224 */ /* 0x001fe200078e0005 */
[----:B------:R-:W-:-:S03]  /*daa0*/  ISETP.GE.AND P6, PT, R39, RZ, PT ;  /* 0x000000ff2700720c */ /* 0x000fc60003fc6270 */
[----:B------:R-:W-:Y:S01]  /*dab0*/  @!P2 IMAD.MOV R9, RZ, RZ, -R9 ;  /* 0x000000ffff09a224 */ /* 0x000fe200078e0a09 */
[----:B-1----:R-:W-:Y:S01]  /*dac0*/  IABS R10, R39 ;  /* 0x00000027000a7213 */ /* 0x002fe20000000000 */
[----:B------:R-:W-:-:S05]  /*dad0*/  @!P4 IMAD.IADD R6, R6, 0x1, -R0 ;  /* 0x000000010606c824 */ /* 0x000fca00078e0a00 */
[----:B------:R-:W-:Y:S02]  /*dae0*/  ISETP.GT.U32.AND P4, PT, R0, R6, PT ;  /* 0x000000060000720c */ /* 0x000fe40003f84070 */
[----:B------:R-:W-:-:S11]  /*daf0*/  ISETP.GE.AND P0, PT, R41, RZ, PT ;  /* 0x000000ff2900720c */ /* 0x000fd60003f06270 */
[----:B------:R-:W-:Y:S01]  /*db00*/  @!P4 IMAD.IADD R6, R6, 0x1, -R0 ;  /* 0x000000010606c824 */ /* 0x000fe200078e0a00 */
[----:B--2---:R-:W-:-:S05]  /*db10*/  IABS R23, R42 ;  /* 0x0000002a00177213 */ /* 0x004fca0000000000 */
[----:B------:R-:W-:-:S04]  /*db20*/  IMAD.HI.U32 R7, R8, R23, RZ ;  /* 0x0000001708077227 */ /* 0x000fc800078e00ff */
[----:B------:R-:W-:-:S04]  /*db30*/  IMAD.MOV R7, RZ, RZ, -R7 ;  /* 0x000000ffff077224 */ /* 0x000fc800078e0a07 */
[----:B------:R-:W-:-:S05]  /*db40*/  IMAD R7, R0, R7, R23 ;  /* 0x0000000700077224 */ /* 0x000fca00078e0217 */
[----:B------:R-:W-:-:S13]  /*db50*/  ISETP.GT.U32.AND P3, PT, R0, R7, PT ;  /* 0x000000070000720c */ /* 0x000fda0003f64070 */
[----:B------:R-:W-:-:S05]  /*db60*/  @!P3 IMAD.IADD R7, R7, 0x1, -R0 ;  /* 0x000000010707b824 */ /* 0x000fca00078e0a00 */
[----:B------:R-:W-:Y:S02]  /*db70*/  ISETP.GT.U32.AND P3, PT, R0, R7, PT ;  /* 0x000000070000720c */ /* 0x000fe40003f64070 */
[----:B------:R-:W-:Y:S02]  /*db80*/  ISETP.GE.AND P1, PT, R42, RZ, PT ;  /* 0x000000ff2a00720c */ /* 0x000fe40003f26270 */
[----:B---3--:R-:W-:Y:S02]  /*db90*/  IABS R4, R61 ;  /* 0x0000003d00047213 */ /* 0x008fe40000000000 */
[----:B------:R-:W-:Y:S01]  /*dba0*/  ISETP.GE.AND P5, PT, R61, RZ, PT ;  /* 0x000000ff3d00720c */ /* 0x000fe20003fa6270 */
[----:B------:R-:W-:Y:S02]  /*dbb0*/  IMAD.MOV.U32 R61, RZ, RZ, R40 ;  /* 0x000000ffff3d7224 */ /* 0x000fe400078e0028 */
[----:B------:R-:W2:Y:S04]  /*dbc0*/  LDL.LU R40, [R1+0x354] ;  /* 0x0003540001287983 */ /* 0x000ea80000300800 */
[----:B------:R-:W3:Y:S04]  /*dbd0*/  LDL.LU R39, [R1+0x358] ;  /* 0x0003580001277983 */ /* 0x000ee80000300800 */
[----:B------:R-:W-:Y:S04]  /*dbe0*/  STL [R1+0x19c], R9 ;  /* 0x00019c0901007387 */ /* 0x000fe80000100800 */
[----:B------:R-:W4:Y:S01]  /*dbf0*/  LDL.LU R43, [R1+0x35c] ;  /* 0x00035c00012b7983 */ /* 0x000f220000300800 */
[----:B------:R-:W-:-:S04]  /*dc00*/  @!P3 IMAD.IADD R7, R7, 0x1, -R0 ;  /* 0x000000010707b824 */ /* 0x000fc800078e0a00 */
[----:B------:R-:W-:-:S04]  /*dc10*/  IMAD.MOV.U32 R12, RZ, RZ, R7 ;  /* 0x000000ffff0c7224 */ /* 0x000fc800078e0007 */
[----:B------:R-:W-:-:S05]  /*dc20*/  @!P1 IMAD.MOV R12, RZ, RZ, -R12 ;  /* 0x000000ffff0c9224 */ /* 0x000fca00078e0a0c */
[----:B------:R0:W-:Y:S01]  /*dc30*/  STL [R1+0x1ac], R12 ;  /* 0x0001ac0c01007387 */ /* 0x0001e20000100800 */
[----:B------:R-:W-:-:S04]  /*dc40*/  IMAD.HI.U32 R2, R8, R4, RZ ;  /* 0x0000000408027227 */ /* 0x000fc800078e00ff */
[----:B0-----:R-:W-:Y:S02]  /*dc50*/  IMAD.MOV.U32 R12, RZ, RZ, R6 ;  /* 0x000000ffff0c7224 */ /* 0x001fe400078e0006 */
[----:B------:R-:W-:Y:S02]  /*dc60*/  IMAD.MOV.U32 R42, RZ, RZ, R38 ;  /* 0x000000ffff2a7224 */ /* 0x000fe400078e0026 */
[----:B------:R-:W-:Y:S02]  /*dc70*/  @!P0 IMAD.MOV R12, RZ, RZ, -R12 ;  /* 0x000000ffff0c8224 */ /* 0x000fe400078e0a0c */
[----:B------:R-:W-:Y:S01]  /*dc80*/  IMAD.MOV.U32 R38, RZ, RZ, R36 ;  /* 0x000000ffff267224 */ /* 0x000fe200078e0024 */
[----:B------:R-:W-:Y:S01]  /*dc90*/  ISETP.GE.AND P1, PT, R37, RZ, PT ;  /* 0x000000ff2500720c */ /* 0x000fe20003f26270 */
[----:B------:R-:W-:Y:S01]  /*dca0*/  IMAD.MOV R5, RZ, RZ, -R2 ;  /* 0x000000ffff057224 */ /* 0x000fe200078e0a02 */
[----:B------:R-:W5:Y:S01]  /*dcb0*/  LDL.LU R36, [R1+0x368] ;  /* 0x0003680001247983 */ /* 0x000f620000300800 */
[----:B------:R-:W-:-:S03]  /*dcc0*/  IABS R2, R37 ;  /* 0x0000002500027213 */ /* 0x000fc60000000000 */
[----:B------:R0:W-:Y:S04]  /*dcd0*/  STL [R1+0x1b0], R12 ;  /* 0x0001b00c01007387 */ /* 0x0001e80000100800 */
[----:B------:R-:W5:Y:S01]  /*dce0*/  LDL.LU R37, [R1+0x36c] ;  /* 0x00036c0001257983 */ /* 0x000f620000300800 */
[----:B------:R-:W-:Y:S01]  /*dcf0*/  IMAD R5, R0, R5, R4 ;  /* 0x0000000500057224 */ /* 0x000fe200078e0204 */
[----:B------:R-:W-:Y:S01]  /*dd00*/  IABS R9, R61 ;  /* 0x0000003d00097213 */ /* 0x000fe20000000000 */
[----:B------:R-:W-:Y:S01]  /*dd10*/  IMAD.HI.U32 R19, R8, R10, RZ ;  /* 0x0000000a08137227 */ /* 0x000fe200078e00ff */
[----:B------:R-:W5:Y:S02]  /*dd20*/  LDL.LU R41, [R1+0x370] ;  /* 0x0003700001297983 */ /* 0x000f640000300800 */
[----:B------:R-:W-:Y:S01]  /*dd30*/  ISETP.GT.U32.AND P3, PT, R0, R5, PT ;  /* 0x000000050000720c */ /* 0x000fe20003f64070 */
[----:B------:R-:W-:-:S02]  /*dd40*/  IMAD.MOV.U32 R4, RZ, RZ, R9 ;  /* 0x000000ffff047224 */ /* 0x000fc400078e0009 */
[----:B------:R-:W-:Y:S02]  /*dd50*/  IMAD.MOV R7, RZ, RZ, -R19 ;  /* 0x000000ffff077224 */ /* 0x000fe400078e0a13 */
[----:B------:R-:W-:-:S04]  /*dd60*/  IMAD.HI.U32 R11, R8, R4, RZ ;  /* 0x00000004080b7227 */ /* 0x000fc800078e00ff */
[----:B------:R-:W-:-:S04]  /*dd70*/  IMAD.MOV R11, RZ, RZ, -R11 ;  /* 0x000000ffff0b7224 */ /* 0x000fc800078e0a0b */
[----:B------:R-:W-:Y:S02]  /*dd80*/  @!P3 IMAD.IADD R5, R5, 0x1, -R0 ;  /* 0x000000010505b824 */ /* 0x000fe400078e0a00 */
[----:B------:R-:W-:Y:S02]  /*dd90*/  IMAD R7, R0, R7, R10 ;  /* 0x0000000700077224 */ /* 0x000fe400078e020a */
[----:B------:R-:W-:Y:S01]  /*dda0*/  IMAD.HI.U32 R9, R8, R2, RZ ;  /* 0x0000000208097227 */ /* 0x000fe200078e00ff */
[C---:B------:R-:W-:Y:S02]  /*ddb0*/  ISETP.GT.U32.AND P3, PT, R0.reuse, R5, PT ;  /* 0x000000050000720c */ /* 0x040fe40003f64070 */
[C---:B------:R-:W-:Y:S01]  /*ddc0*/  ISETP.GT.U32.AND P4, PT, R0.reuse, R7, PT ;  /* 0x000000070000720c */ /* 0x040fe20003f84070 */
[----:B------:R-:W-:Y:S02]  /*ddd0*/  IMAD R4, R0, R11, R4 ;  /* 0x0000000b00047224 */ /* 0x000fe400078e0204 */
[----:B------:R-:W-:-:S03]  /*dde0*/  IMAD.MOV R9, RZ, RZ, -R9 ;  /* 0x000000ffff097224 */ /* 0x000fc600078e0a09 */
[C---:B------:R-:W-:Y:S01]  /*ddf0*/  ISETP.GT.U32.AND P0, PT, R0.reuse, R4, PT ;  /* 0x000000040000720c */ /* 0x040fe20003f04070 */
[----:B------:R-:W-:-:S04]  /*de00*/  IMAD R2, R0, R9, R2 ;  /* 0x0000000900027224 */ /* 0x000fc800078e0202 */
[--C-:B------:R-:W-:Y:S01]  /*de10*/  @!P3 IMAD.IADD R5, R5, 0x1, -R0.reuse ;  /* 0x000000010505b824 */ /* 0x100fe200078e0a00 */
[----:B------:R-:W-:Y:S01]  /*de20*/  ISETP.GT.U32.AND P3, PT, R0, R2, PT ;  /* 0x000000020000720c */ /* 0x000fe20003f64070 */
[----:B------:R-:W-:-:S06]  /*de30*/  @!P4 IMAD.IADD R7, R7, 0x1, -R0 ;  /* 0x000000010707c824 */ /* 0x000fcc00078e0a00 */
[----:B------:R-:W-:Y:S01]  /*de40*/  @!P0 IMAD.IADD R4, R4, 0x1, -R0 ;  /* 0x0000000104048824 */ /* 0x000fe200078e0a00 */
[----:B------:R-:W-:-:S05]  /*de50*/  ISETP.GT.U32.AND P0, PT, R0, R7, PT ;  /* 0x000000070000720c */ /* 0x000fca0003f04070 */
[----:B------:R-:W-:Y:S01]  /*de60*/  @!P3 IMAD.IADD R2, R2, 0x1, -R0 ;  /* 0x000000010202b824 */ /* 0x000fe200078e0a00 */
[----:B------:R-:W-:Y:S01]  /*de70*/  IABS R22, R42 ;  /* 0x0000002a00167213 */ /* 0x000fe20000000000 */
[----:B------:R-:W-:-:S03]  /*de80*/  IMAD.MOV.U32 R10, RZ, RZ, R5 ;  /* 0x000000ffff0a7224 */ /* 0x000fc600078e0005 */
[----:B------:R-:W-:Y:S01]  /*de90*/  ISETP.GT.U32.AND P3, PT, R0, R2, PT ;  /* 0x000000020000720c */ /* 0x000fe20003f64070 */
[----:B------:R-:W-:-:S04]  /*dea0*/  IMAD.HI.U32 R5, R8, R22, RZ ;  /* 0x0000001608057227 */ /* 0x000fc800078e00ff */
[----:B------:R-:W-:Y:S02]  /*deb0*/  @!P0 IMAD.IADD R7, R7, 0x1, -R0 ;  /* 0x0000000107078824 */ /* 0x000fe400078e0a00 */
[----:B------:R-:W-:Y:S02]  /*dec0*/  @!P5 IMAD.MOV R10, RZ, RZ, -R10 ;  /* 0x000000ffff0ad224 */ /* 0x000fe400078e0a0a */
[----:B------:R-:W-:Y:S01]  /*ded0*/  IMAD.MOV R5, RZ, RZ, -R5 ;  /* 0x000000ffff057224 */ /* 0x000fe200078e0a05 */
[----:B------:R-:W-:Y:S02]  /*dee0*/  ISETP.GE.AND P2, PT, R61, RZ, PT ;  /* 0x000000ff3d00720c */ /* 0x000fe40003f46270 */
[----:B------:R1:W-:Y:S01]  /*def0*/  STL [R1+0x1a4], R10 ;  /* 0x0001a40a01007387 */ /* 0x0003e20000100800 */
[C---:B------:R-:W-:Y:S01]  /*df00*/  IMAD R22, R0.reuse, R5, R22 ;  /* 0x0000000500167224 */ /* 0x040fe200078e0216 */
[----:B------:R-:W-:Y:S01]  /*df10*/  ISETP.GT.U32.AND P5, PT, R0, R4, PT ;  /* 0x000000040000720c */ /* 0x000fe20003fa4070 */
[--C-:B------:R-:W-:Y:S01]  /*df20*/  @!P3 IMAD.IADD R2, R2, 0x1, -R0.reuse ;  /* 0x000000010202b824 */ /* 0x100fe200078e0a00 */
[----:B------:R-:W5:Y:S11]  /*df30*/  LDL.LU R61, [R1+0x374] ;  /* 0x00037400013d7983 */ /* 0x000f760000300800 */
[----:B------:R-:W-:-:S04]  /*df40*/  @!P5 IMAD.IADD R4, R4, 0x1, -R0 ;  /* 0x000000010404d824 */ /* 0x000fc800078e0a00 */
[----:B------:R-:W-:Y:S02]  /*df50*/  @!P2 IMAD.MOV R4, RZ, RZ, -R4 ;  /* 0x000000ffff04a224 */ /* 0x000fe400078e0a04 */
[----:B0-----:R-:W-:-:S04]  /*df60*/  IMAD.MOV.U32 R12, RZ, RZ, R7 ;  /* 0x000000ffff0c7224 */ /* 0x001fc800078e0007 */
[----:B------:R-:W-:Y:S02]  /*df70*/  @!P6 IMAD.MOV R12, RZ, RZ, -R12 ;  /* 0x000000ffff0ce224 */ /* 0x000fe400078e0a0c */
[----:B------:R-:W-:Y:S01]  /*df80*/  @!P1 IMAD.MOV R2, RZ, RZ, -R2 ;  /* 0x000000ffff029224 */ /* 0x000fe200078e0a02 */
[----:B--2---:R-:W-:-:S05]  /*df90*/  IABS R19, R40 ;  /* 0x0000002800137213 */ /* 0x004fca0000000000 */
[----:B------:R-:W-:-:S04]  /*dfa0*/  IMAD.HI.U32 R9, R8, R19, RZ ;  /* 0x0000001308097227 */ /* 0x000fc800078e00ff */
[----:B------:R-:W-:Y:S01]  /*dfb0*/  IMAD.MOV R9, RZ, RZ, -R9 ;  /* 0x000000ffff097224 */ /* 0x000fe200078e0a09 */
[----:B----4-:R-:W-:-:S03]  /*dfc0*/  IABS R21, R43 ;  /* 0x0000002b00157213 */ /* 0x010fc60000000000 */
[----:B------:R-:W-:Y:S02]  /*dfd0*/  IMAD R19, R0, R9, R19 ;  /* 0x0000000900137224 */ /* 0x000fe400078e0213 */
[----:B------:R-:W-:-:S03]  /*dfe0*/  IMAD.HI.U32 R9, R8, R21, RZ ;  /* 0x0000001508097227 */ /* 0x000fc600078e00ff */
[----:B------:R-:W-:Y:S02]  /*dff0*/  ISETP.GT.U32.AND P0, PT, R0, R19, PT ;  /* 0x000000130000720c */ /* 0x000fe40003f04070 */
[----:B---3--:R-:W-:Y:S01]  /*e000*/  IABS R20, R39 ;  /* 0x0000002700147213 */ /* 0x008fe20000000000 */
[----:B------:R-:W-:-:S04]  /*e010*/  IMAD.MOV R9, RZ, RZ, -R9 ;  /* 0x000000ffff097224 */ /* 0x000fc800078e0a09 */
[----:B------:R-:W-:Y:S02]  /*e020*/  IMAD R21, R0, R9, R21 ;  /* 0x0000000900157224 */ /* 0x000fe400078e0215 */
[----:B------:R-:W-:-:S03]  /*e030*/  IMAD.HI.U32 R6, R8, R20, RZ ;  /* 0x0000001408067227 */ /* 0x000fc600078e00ff */
[C---:B------:R-:W-:Y:S01]  /*e040*/  ISETP.GT.U32.AND P3, PT, R0.reuse, R21, PT ;  /* 0x000000150000720c */ /* 0x040fe20003f64070 */
[----:B------:R-:W-:Y:S02]  /*e050*/  IMAD.MOV R6, RZ, RZ, -R6 ;  /* 0x000000ffff067224 */ /* 0x000fe400078e0a06 */
[----:B------:R-:W-:Y:S01]  /*e060*/  @!P0 IMAD.IADD R19, R19, 0x1, -R0 ;  /* 0x0000000113138824 */ /* 0x000fe200078e0a00 */
[C---:B------:R-:W-:Y:S01]  /*e070*/  ISETP.GT.U32.AND P0, PT, R0.reuse, R22, PT ;  /* 0x000000160000720c */ /* 0x040fe20003f04070 */
[----:B------:R-:W-:Y:S01]  /*e080*/  IMAD R20, R0, R6, R20 ;  /* 0x0000000600147224 */ /* 0x000fe200078e0214 */
[----:B------:R-:W-:-:S05]  /*e090*/  IABS R6, R38 ;  /* 0x0000002600067213 */ /* 0x000fca0000000000 */
[----:B------:R-:W-:-:S04]  /*e0a0*/  IMAD.HI.U32 R9, R8, R6, RZ ;  /* 0x0000000608097227 */ /* 0x000fc800078e00ff */
[--C-:B------:R-:W-:Y:S01]  /*e0b0*/  @!P3 IMAD.IADD R21, R21, 0x1, -R0.reuse ;  /* 0x000000011515b824 */ /* 0x100fe200078e0a00 */
[----:B-----5:R-:W-:Y:S01]  /*e0c0*/  IABS R11, R36 ;  /* 0x00000024000b7213 */ /* 0x020fe20000000000 */
[----:B------:R-:W-:Y:S02]  /*e0d0*/  IMAD.MOV R9, RZ, RZ, -R9 ;  /* 0x000000ffff097224 */ /* 0x000fe400078e0a09 */
[----:B------:R-:W-:Y:S01]  /*e0e0*/  @!P0 IMAD.IADD R22, R22, 0x1, -R0 ;  /* 0x0000000116168824 */ /* 0x000fe200078e0a00 */
[----:B-1----:R-:W-:Y:S01]  /*e0f0*/  IABS R10, R37 ;  /* 0x00000025000a7213 */ /* 0x002fe20000000000 */
[C---:B------:R-:W-:Y:S01]  /*e100*/  IMAD R6, R0.reuse, R9, R6 ;  /* 0x0000000900067224 */ /* 0x040fe200078e0206 */
[----:B------:R-:W-:Y:S01]  /*e110*/  ISETP.GT.U32.AND P0, PT, R0, R19, PT ;  /* 0x000000130000720c */ /* 0x000fe20003f04070 */
[----:B------:R-:W-:Y:S01]  /*e120*/  IMAD.HI.U32 R23, R8, R11, RZ ;  /* 0x0000000b08177227 */ /* 0x000fe200078e00ff */
[----:B------:R-:W-:-:S03]  /*e130*/  ISETP.GT.U32.AND P2, PT, R0, R21, PT ;  /* 0x000000150000720c */ /* 0x000fc60003f44070 */
[----:B------:R-:W-:-:S04]  /*e140*/  IMAD.HI.U32 R9, R8, R10, RZ ;  /* 0x0000000a08097227 */ /* 0x000fc800078e00ff */
[----:B------:R-:W-:Y:S02]  /*e150*/  IMAD.MOV R23, RZ, RZ, -R23 ;  /* 0x000000ffff177224 */ /* 0x000fe400078e0a17 */
[----:B------:R-:W-:Y:S02]  /*e160*/  IMAD.MOV R9, RZ, RZ, -R9 ;  /* 0x000000ffff097224 */ /* 0x000fe400078e0a09 */
[C---:B------:R-:W-:Y:S02]  /*e170*/  IMAD R11, R0.reuse, R23, R11 ;  /* 0x00000017000b7224 */ /* 0x040fe400078e020b */
[C---:B------:R-:W-:Y:S02]  /*e180*/  IMAD R10, R0.reuse, R9, R10 ;  /* 0x00000009000a7224 */ /* 0x040fe400078e020a */
[--C-:B------:R-:W-:Y:S01]  /*e190*/  @!P0 IMAD.IADD R19, R19, 0x1, -R0.reuse ;  /* 0x0000000113138824 */ /* 0x100fe200078e0a00 */
[C---:B------:R-:W-:Y:S01]  /*e1a0*/  ISETP.GT.U32.AND P0, PT, R0.reuse, R11, PT ;  /* 0x0000000b0000720c */ /* 0x040fe20003f04070 */
[----:B------:R-:W-:Y:S01]  /*e1b0*/  @!P2 IMAD.IADD R21, R21, 0x1, -R0 ;  /* 0x000000011515a824 */ /* 0x000fe200078e0a00 */
[----:B------:R-:W-:-:S02]  /*e1c0*/  ISETP.GT.U32.AND P2, PT, R0, R10, PT ;  /* 0x0000000a0000720c */ /* 0x000fc40003f44070 */
[----:B------:R-:W-:Y:S02]  /*e1d0*/  ISETP.GE.AND P4, PT, R40, RZ, PT ;  /* 0x000000ff2800720c */ /* 0x000fe40003f86270 */
[----:B------:R-:W2:Y:S01]  /*e1e0*/  LDL.LU R40, [R1+0x378] ;  /* 0x0003780001287983 */ /* 0x000ea20000300800 */
[----:B------:R-:W-:-:S03]  /*e1f0*/  ISETP.GE.AND P3, PT, R39, RZ, PT ;  /* 0x000000ff2700720c */ /* 0x000fc60003f66270 */
[----:B------:R0:W-:Y:S03]  /*e200*/  STL [R1+0x198], R12 ;  /* 0x0001980c01007387 */ /* 0x0001e60000100800 */
[--C-:B------:R-:W-:Y:S01]  /*e210*/  @!P0 IMAD.IADD R11, R11, 0x1, -R0.reuse ;  /* 0x000000010b0b8824 */ /* 0x100fe200078e0a00 */
[----:B------:R-:W3:Y:S01]  /*e220*/  LDL.LU R39, [R1+0x37c] ;  /* 0x00037c0001277983 */ /* 0x000ee20000300800 */
[----:B------:R-:W-:Y:S01]  /*e230*/  @!P2 IMAD.IADD R10, R10, 0x1, -R0 ;  /* 0x000000010a0aa824 */ /* 0x000fe200078e0a00 */
[----:B------:R-:W-:Y:S02]  /*e240*/  ISETP.GE.AND P0, PT, R38, RZ, PT ;  /* 0x000000ff2600720c */ /* 0x000fe40003f06270 */
[----:B------:R1:W-:Y:S01]  /*e250*/  STL [R1+0x194], R4 ;  /* 0x0001940401007387 */ /* 0x0003e20000100800 */
[----:B------:R-:W-:Y:S01]  /*e260*/  ISETP.GE.AND P2, PT, R36, RZ, PT ;  /* 0x000000ff2400720c */ /* 0x000fe20003f46270 */
[----:B------:R-:W-:-:S02]  /*e270*/  IMAD.MOV.U32 R38, RZ, RZ, R35 ;  /* 0x000000ffff267224 */ /* 0x000fc400078e0023 */
[----:B------:R-:W-:Y:S04]  /*e280*/  STL [R1+0x190], R2 ;  /* 0x0001900201007387 */ /* 0x000fe80000100800 */
[----:B------:R-:W4:Y:S04]  /*e290*/  LDL.LU R36, [R1+0x380] ;  /* 0x0003800001247983 */ /* 0x000f280000300800 */
[----:B------:R-:W5:Y:S01]  /*e2a0*/  LDL.LU R35, [R1+0x384] ;  /* 0x0003840001237983 */ /* 0x000f620000300800 */
[----:B------:R-:W-:-:S13]  /*e2b0*/  ISETP.GT.U32.AND P5, PT, R0, R20, PT ;  /* 0x000000140000720c */ /* 0x000fda0003fa4070 */
[----:B------:R-:W-:Y:S01]  /*e2c0*/  @!P5 IMAD.IADD R20, R20, 0x1, -R0 ;  /* 0x000000011414d824 */ /* 0x000fe200078e0a00 */
[----:B------:R-:W-:Y:S02]  /*e2d0*/  ISETP.GT.U32.AND P5, PT, R0, R6, PT ;  /* 0x000000060000720c */ /* 0x000fe40003fa4070 */
[----:B------:R-:W-:-:S05]  /*e2e0*/  IABS R5, R41 ;  /* 0x0000002900057213 */ /* 0x000fca0000000000 */
[----:B------:R-:W-:-:S06]  /*e2f0*/  IMAD.HI.U32 R7, R8, R5, RZ ;  /* 0x0000000508077227 */ /* 0x000fcc00078e00ff */
[----:B------:R-:W-:-:S05]  /*e300*/  @!P5 IMAD.IADD R6, R6, 0x1, -R0 ;  /* 0x000000010606d824 */ /* 0x000fca00078e0a00 */
[C---:B------:R-:W-:Y:S01]  /*e310*/  ISETP.GT.U32.AND P1, PT, R0.reuse, R6, PT ;  /* 0x000000060000720c */ /* 0x040fe20003f24070 */
[----:B------:R-:W-:Y:S01]  /*e320*/  IMAD.MOV R7, RZ, RZ, -R7 ;  /* 0x000000ffff077224 */ /* 0x000fe200078e0a07 */
[C---:B------:R-:W-:Y:S02]  /*e330*/  ISETP.GT.U32.AND P6, PT, R0.reuse, R20, PT ;  /* 0x000000140000720c */ /* 0x040fe40003fc4070 */
[----:B------:R-:W-:Y:S01]  /*e340*/  IABS R9, R61 ;  /* 0x0000003d00097213 */ /* 0x000fe20000000000 */
[C---:B------:R-:W-:Y:S01]  /*e350*/  IMAD R5, R0.reuse, R7, R5 ;  /* 0x0000000700057224 */ /* 0x040fe200078e0205 */
[----:B------:R-:W-:-:S03]  /*e360*/  ISETP.GT.U32.AND P5, PT, R0, R22, PT ;  /* 0x000000160000720c */ /* 0x000fc60003fa4070 */
[----:B------:R-:W-:-:S04]  /*e370*/  IMAD.HI.U32 R23, R8, R9, RZ ;  /* 0x0000000908177227 */ /* 0x000fc800078e00ff */
[--C-:B------:R-:W-:Y:S01]  /*e380*/  @!P1 IMAD.IADD R6, R6, 0x1, -R0.reuse ;  /* 0x0000000106069824 */ /* 0x100fe200078e0a00 */
[----:B------:R-:W-:Y:S01]  /*e390*/  ISETP.GT.U32.AND P1, PT, R0, R5, PT ;  /* 0x000000050000720c */ /* 0x000fe20003f24070 */
[----:B------:R-:W-:Y:S02]  /*e3a0*/  IMAD.MOV R23, RZ, RZ, -R23 ;  /* 0x000000ffff177224 */ /* 0x000fe400078e0a17 */
[--C-:B------:R-:W-:Y:S01]  /*e3b0*/  @!P6 IMAD.IADD R20, R20, 0x1, -R0.reuse ;  /* 0x000000011414e824 */ /* 0x100fe200078e0a00 */
[----:B------:R-:W-:Y:S01]  /*e3c0*/  ISETP.GE.AND P6, PT, R43, RZ, PT ;  /* 0x000000ff2b00720c */ /* 0x000fe20003fc6270 */
[----:B------:R-:W-:Y:S02]  /*e3d0*/  IMAD R9, R0, R23, R9 ;  /* 0x0000001700097224 */ /* 0x000fe400078e0209 */
[----:B------:R-:W-:Y:S01]  /*e3e0*/  @!P5 IMAD.IADD R22, R22, 0x1, -R0 ;  /* 0x000000011616d824 */ /* 0x000fe200078e0a00 */
[----:B------:R-:W-:Y:S01]  /*e3f0*/  ISETP.GE.AND P5, PT, R42, RZ, PT ;  /* 0x000000ff2a00720c */ /* 0x000fe20003fa6270 */
[----:B------:R-:W-:Y:S01]  /*e400*/  @!P4 IMAD.MOV R19, RZ, RZ, -R19 ;  /* 0x000000ffff13c224 */ /* 0x000fe200078e0a13 */
[----:B------:R-:W-:-:S03]  /*e410*/  ISETP.GT.U32.AND P4, PT, R0, R9, PT ;  /* 0x000000090000720c */ /* 0x000fc60003f84070 */
[----:B------:R-:W-:Y:S01]  /*e420*/  @!P1 IMAD.IADD R5, R5, 0x1, -R0 ;  /* 0x0000000105059824 */ /* 0x000fe200078e0a00 */
[C---:B------:R-:W-:Y:S01]  /*e430*/  ISETP.GT.U32.AND P1, PT, R0.reuse, R11, PT ;  /* 0x0000000b0000720c */ /* 0x040fe20003f24070 */
[----:B------:R-:W-:Y:S01]  /*e440*/  @!P3 IMAD.MOV R20, RZ, RZ, -R20 ;  /* 0x000000ffff14b224 */ /* 0x000fe200078e0a14 */
[C---:B------:R-:W-:Y:S01]  /*e450*/  ISETP.GT.U32.AND P3, PT, R0.reuse, R10, PT ;  /* 0x0000000a0000720c */ /* 0x040fe20003f64070 */
[----:B0-----:R-:W-:Y:S02]  /*e460*/  IMAD.MOV.U32 R12, RZ, RZ, R22 ;  /* 0x000000ffff0c7224 */ /* 0x001fe400078e0016 */
[----:B------:R-:W-:Y:S01]  /*e470*/  @!P6 IMAD.MOV R21, RZ, RZ, -R21 ;  /* 0x000000ffff15e224 */ /* 0x000fe200078e0a15 */
[----:B------:R-:W-:Y:S01]  /*e480*/  ISETP.GT.U32.AND P6, PT, R0, R5, PT ;  /* 0x000000050000720c */ /* 0x000fe20003fc4070 */
[----:B------:R-:W-:Y:S01]  /*e490*/  @!P5 IMAD.MOV R12, RZ, RZ, -R12 ;  /* 0x000000ffff0cd224 */ /* 0x000fe200078e0a0c */
[----:B------:R-:W-:Y:S01]  /*e4a0*/  ISETP.GE.AND P5, PT, R37, RZ, PT ;  /* 0x000000ff2500720c */ /* 0x000fe20003fa6270 */
[----:B------:R-:W-:Y:S01]  /*e4b0*/  @!P0 IMAD.MOV R6, RZ, RZ, -R6 ;  /* 0x000000ffff068224 */ /* 0x000fe200078e0a06 */
[----:B------:R-:W-:Y:S01]  /*e4c0*/  ISETP.GE.AND P0, PT, R41, RZ, PT ;  /* 0x000000ff2900720c */ /* 0x000fe20003f06270 */
[----:B------:R-:W-:-:S02]  /*e4d0*/  @!P4 IMAD.IADD R9, R9, 0x1, -R0 ;  /* 0x000000010909c824 */ /* 0x000fc400078e0a00 */
[----:B------:R-:W-:Y:S01]  /*e4e0*/  @!P1 IMAD.IADD R11, R11, 0x1, -R0 ;  /* 0x000000010b0b9824 */ /* 0x000fe200078e0a00 */
[----:B------:R-:W-:Y:S03]  /*e4f0*/  STL [R1+0x5870], R19 ;  /* 0x0058701301007387 */ /* 0x000fe60000100800 */
[----:B------:R-:W-:Y:S01]  /*e500*/  @!P2 IMAD.MOV R11, RZ, RZ, -R11 ;  /* 0x000000ffff0ba224 */ /* 0x000fe200078e0a0b */
[----:B------:R-:W-:Y:S01]  /*e510*/  STL [R1+0x5874], R20 ;  /* 0x0058741401007387 */ /* 0x000fe20000100800 */
[----:B------:R-:W-:-:S03]  /*e520*/  ISETP.GT.U32.AND P2, PT, R0, R9, PT ;  /* 0x000000090000720c */ /* 0x000fc60003f44070 */
[----:B------:R-:W-:Y:S01]  /*e530*/  STL [R1+0x5878], R21 ;  /* 0x0058781501007387 */ /* 0x000fe20000100800 */
[----:B------:R-:W-:-:S03]  /*e540*/  @!P3 IMAD.IADD R10, R10, 0x1, -R0 ;  /* 0x000000010a0ab824 */ /* 0x000fc600078e0a00 */
[----:B------:R-:W-:Y:S01]  /*e550*/  STL [R1+0x15c], R12 ;  /* 0x00015c0c01007387 */ /* 0x000fe20000100800 */
[----:B------:R-:W-:-:S03]  /*e560*/  @!P6 IMAD.IADD R5, R5, 0x1, -R0 ;  /* 0x000000010505e824 */ /* 0x000fc600078e0a00 */
[----:B------:R-:W3:Y:S01]  /*e570*/  LDL.LU R37, [R1+0x388] ;  /* 0x0003880001257983 */ /* 0x000ee20000300800 */
[----:B------:R-:W-:Y:S02]  /*e580*/  @!P5 IMAD.MOV R10, RZ, RZ, -R10 ;  /* 0x000000ffff0ad224 */ /* 0x000fe400078e0a0a */
[----:B------:R-:W-:Y:S01]  /*e590*/  @!P0 IMAD.MOV R5, RZ, RZ, -R5 ;  /* 0x000000ffff058224 */ /* 0x000fe200078e0a05 */
[----:B------:R4:W-:Y:S01]  /*e5a0*/  STL [R1+0x188], R6 ;  /* 0x0001880601007387 */ /* 0x0009e20000100800 */
[----:B------:R-:W-:-:S03]  /*e5b0*/  @!P2 IMAD.IADD R9, R9, 0x1, -R0 ;  /* 0x000000010909a824 */ /* 0x000fc600078e0a00 */
[----:B------:R0:W-:Y:S04]  /*e5c0*/  STL [R1+0x170], R11 ;  /* 0x0001700b01007387 */ /* 0x0001e80000100800 */
[----:B------:R-:W-:Y:S04]  /*e5d0*/  STL [R1+0x180], R10 ;  /* 0x0001800a01007387 */ /* 0x000fe80000100800 */
[----:B------:R0:W-:Y:S01]  /*e5e0*/  STL [R1+0x184], R5 ;  /* 0x0001840501007387 */ /* 0x0001e20000100800 */
[----:B--2---:R-:W-:-:S05]  /*e5f0*/  IABS R7, R40 ;  /* 0x0000002800077213 */ /* 0x004fca0000000000 */
[----:B-1----:R-:W-:-:S04]  /*e600*/  IMAD.HI.U32 R4, R8, R7, RZ ;  /* 0x0000000708047227 */ /* 0x002fc800078e00ff */
[----:B------:R-:W-:-:S04]  /*e610*/  IMAD.MOV R4, RZ, RZ, -R4 ;  /* 0x000000ffff047224 */ /* 0x000fc800078e0a04 */
[----:B------:R-:W-:Y:S01]  /*e620*/  IMAD R7, R0, R4, R7 ;  /* 0x0000000400077224 */ /* 0x000fe200078e0207 */
[----:B----4-:R-:W-:Y:S02]  /*e630*/  IABS R6, R36 ;  /* 0x0000002400067213 */ /* 0x010fe40000000000 */
[----:B------:R-:W-:Y:S02]  /*e640*/  ISETP.GE.AND P0, PT, R36, RZ, PT ;  /* 0x000000ff2400720c */ /* 0x000fe40003f06270 */
[----:B-----5:R-:W-:Y:S02]  /*e650*/  IABS R4, R35 ;  /* 0x0000002300047213 */ /* 0x020fe40000000000 */
[----:B------:R-:W-:Y:S02]  /*e660*/  ISETP.GE.AND P2, PT, R35, RZ, PT ;  /* 0x000000ff2300720c */ /* 0x000fe40003f46270 */
[----:B------:R-:W2:Y:S04]  /*e670*/  LDL.LU R35, [R1+0x38c] ;  /* 0x00038c0001237983 */ /* 0x000ea80000300800 */
[----:B------:R-:W4:Y:S01]  /*e680*/  LDL.LU R36, [R1+0x390] ;  /* 0x0003900001247983 */ /* 0x000f220000300800 */
[----:B------:R-:W-:-:S02]  /*e690*/  ISETP.GT.U32.AND P1, PT, R0, R7, PT ;  /* 0x000000070000720c */ /* 0x000fc40003f24070 */
[----:B---3--:R-:W-:-:S05]  /*e6a0*/  IABS R2, R39 ;  /* 0x0000002700027213 */ /* 0x008fca0000000000 */
[----:B------:R-:W-:-:S04]  /*e6b0*/  IMAD.HI.U32 R22, R8, R2, RZ ;  /* 0x0000000208167227 */ /* 0x000fc800078e00ff */
[----:B------:R-:W-:Y:S02]  /*e6c0*/  IMAD.MOV R22, RZ, RZ, -R22 ;  /* 0x000000ffff167224 */ /* 0x000fe400078e0a16 */
[----:B------:R-:W-:Y:S02]  /*e6d0*/  @!P1 IMAD.IADD R7, R7, 0x1, -R0 ;  /* 0x0000000107079824 */ /* 0x000fe400078e0a00 */
[----:B------:R-:W-:Y:S02]  /*e6e0*/  IMAD R2, R0, R22, R2 ;  /* 0x0000001600027224 */ /* 0x000fe400078e0202 */
[----:B0-----:R-:W-:Y:S01]  /*e6f0*/  IMAD.HI.U32 R11, R8, R6, RZ ;  /* 0x00000006080b7227 */ /* 0x001fe200078e00ff */
[C---:B------:R-:W-:Y:S02]  /*e700*/  ISETP.GT.U32.AND P1, PT, R0.reuse, R7, PT ;  /* 0x000000070000720c */ /* 0x040fe40003f24070 */
[----:B------:R-:W-:Y:S01]  /*e710*/  ISETP.GT.U32.AND P5, PT, R0, R2, PT ;  /* 0x000000020000720c */ /* 0x000fe20003fa4070 */
[----:B------:R-:W-:-:S04]  /*e720*/  IMAD.MOV R11, RZ, RZ, -R11 ;  /* 0x000000ffff0b7224 */ /* 0x000fc800078e0a0b */
[----:B------:R-:W-:-:S06]  /*e730*/  IMAD R6, R0, R11, R6 ;  /* 0x0000000b00067224 */ /* 0x000fcc00078e0206 */
[--C-:B------:R-:W-:Y:S01]  /*e740*/  @!P1 IMAD.IADD R7, R7, 0x1, -R0.reuse ;  /* 0x0000000107079824 */ /* 0x100fe200078e0a00 */
[----:B------:R-:W-:Y:S01]  /*e750*/  ISETP.GT.U32.AND P1, PT, R0, R6, PT ;  /* 0x000000060000720c */ /* 0x000fe20003f24070 */
[----:B------:R-:W-:Y:S01]  /*e760*/  @!P5 IMAD.IADD R2, R2, 0x1, -R0 ;  /* 0x000000010202d824 */ /* 0x000fe200078e0a00 */
[----:B------:R-:W-:-:S04]  /*e770*/  ISETP.GE.AND P3, PT, R61, RZ, PT ;  /* 0x000000ff3d00720c */ /* 0x000fc80003f66270 */
[----:B------:R-:W-:Y:S02]  /*e780*/  ISETP.GT.U32.AND P5, PT, R0, R2, PT ;  /* 0x000000020000720c */ /* 0x000fe40003fa4070 */
[----:B------:R-:W-:Y:S02]  /*e790*/  ISETP.GE.AND P6, PT, R40, RZ, PT ;  /* 0x000000ff2800720c */ /* 0x000fe40003fc6270 */
[----:B------:R-:W-:-:S03]  /*e7a0*/  ISETP.GE.AND P4, PT, R39, RZ, PT ;  /* 0x000000ff2700720c */ /* 0x000fc60003f86270 */
[----:B------:R-:W-:Y:S02]  /*e7b0*/  @!P1 IMAD.IADD R6, R6, 0x1, -R0 ;  /* 0x0000000106069824 */ /* 0x000fe400078e0a00 */
[----:B------:R-:W-:-:S03]  /*e7c0*/  IMAD.HI.U32 R5, R8, R4, RZ ;  /* 0x0000000408057227 */ /* 0x000fc600078e00ff */
[----:B------:R-:W-:Y:S01]  /*e7d0*/  ISETP.GT.U32.AND P1, PT, R0, R6, PT ;  /* 0x000000060000720c */ /* 0x000fe20003f24070 */
[----:B------:R-:W-:Y:S02]  /*e7e0*/  @!P5 IMAD.IADD R2, R2, 0x1, -R0 ;  /* 0x000000010202d824 */ /* 0x000fe400078e0a00 */
[----:B------:R-:W-:Y:S02]  /*e7f0*/  IMAD.MOV.U32 R12, RZ, RZ, R7 ;  /* 0x000000ffff0c7224 */ /* 0x000fe400078e0007 */
[----:B------:R-:W-:Y:S02]  /*e800*/  IMAD.MOV R11, RZ, RZ, -R5 ;  /* 0x000000ffff0b7224 */ /* 0x000fe400078e0a05 */
[----:B------:R-:W-:Y:S02]  /*e810*/  @!P3 IMAD.MOV R9, RZ, RZ, -R9 ;  /* 0x000000ffff09b224 */ /* 0x000fe400078e0a09 */
[----:B------:R-:W-:Y:S02]  /*e820*/  IMAD.MOV.U32 R7, RZ, RZ, R2 ;  /* 0x000000ffff077224 */ /* 0x000fe400078e0002 */
[----:B------:R-:W-:Y:S01]  /*e830*/  @!P6 IMAD.MOV R12, RZ, RZ, -R12 ;  /* 0x000000ffff0ce224 */ /* 0x000fe200078e0a0c */
[----:B------:R-:W-:Y:S01]  /*e840*/  STL [R1+0x174], R9 ;  /* 0x0001740901007387 */ /* 0x000fe20000100800 */
[----:B------:R-:W-:-:S02]  /*e850*/  @!P4 IMAD.MOV R7, RZ, RZ, -R7 ;  /* 0x000000ffff07c224 */ /* 0x000fc400078e0a07 */
[----:B------:R-:W-:Y:S01]  /*e860*/  IMAD.MOV.U32 R39, RZ, RZ, R38 ;  /* 0x000000ffff277224 */ /* 0x000fe200078e0026 */
[----:B------:R-:W-:Y:S01]  /*e870*/  STL [R1+0x17c], R12 ;  /* 0x00017c0c01007387 */ /* 0x000fe20000100800 */
[----:B------:R-:W-:-:S03]  /*e880*/  @!P1 IMAD.IADD R6, R6, 0x1, -R0 ;  /* 0x0000000106069824 */ /* 0x000fc600078e0a00 */
[----:B------:R-:W3:Y:S01]  /*e890*/  LDL.LU R38, [R1+0x39c] ;  /* 0x00039c0001267983 */ /* 0x000ee20000300800 */
[----:B------:R-:W-:-:S05]  /*e8a0*/  IABS R10, R37 ;  /* 0x00000025000a7213 */ /* 0x000fca0000000000 */
[----:B------:R-:W-:-:S04]  /*e8b0*/  IMAD.HI.U32 R5, R8, R10, RZ ;  /* 0x0000000a08057227 */ /* 0x000fc800078e00ff */
[----:B------:R-:W-:-:S04]  /*e8c0*/  IMAD.MOV R5, RZ, RZ, -R5 ;  /* 0x000000ffff057224 */ /* 0x000fc800078e0a05 */
[----:B------:R-:W-:Y:S01]  /*e8d0*/  IMAD R10, R0, R5, R10 ;  /* 0x00000005000a7224 */ /* 0x000fe200078e020a */
[----:B--2---:R-:W-:Y:S02]  /*e8e0*/  IABS R23, R35 ;  /* 0x0000002300177213 */ /* 0x004fe40000000000 */
[----:B------:R-:W-:Y:S02]  /*e8f0*/  ISETP.GE.AND P4, PT, R35, RZ, PT ;  /* 0x000000ff2300720c */ /* 0x000fe40003f86270 */
[----:B------:R-:W2:Y:S01]  /*e900*/  LDL.LU R35, [R1+0x3a0] ;  /* 0x0003a00001237983 */ /* 0x000ea20000300800 */
[----:B----4-:R-:W-:Y:S02]  /*e910*/  IABS R5, R36 ;  /* 0x0000002400057213 */ /* 0x010fe40000000000 */
[----:B------:R-:W-:Y:S01]  /*e920*/  ISETP.GE.AND P1, PT, R36, RZ, PT ;  /* 0x000000ff2400720c */ /* 0x000fe20003f26270 */
[----:B------:R0:W-:Y:S04]  /*e930*/  STL [R1+0x178], R7 ;  /* 0x0001780701007387 */ /* 0x0001e80000100800 */
[----:B------:R-:W4:Y:S01]  /*e940*/  LDL.LU R36, [R1+0x398] ;  /* 0x0003980001247983 */ /* 0x000f220000300800 */
[----:B------:R-:W-:Y:S01]  /*e950*/  IMAD R4, R0, R11, R4 ;  /* 0x0000000b00047224 */ /* 0x000fe200078e0204 */
[----:B------:R-:W-:-:S02]  /*e960*/  ISETP.GE.AND P6, PT, R37, RZ, PT ;  /* 0x000000ff2500720c */ /* 0x000fc40003fc6270 */
[----:B------:R-:W5:Y:S02]  /*e970*/  LDL.LU R37, [R1+0x3a4] ;  /* 0x0003a40001257983 */ /* 0x000f640000300800 */
[C---:B------:R-:W-:Y:S02]  /*e980*/  ISETP.GT.U32.AND P3, PT, R0.reuse, R4, PT ;  /* 0x000000040000720c */ /* 0x040fe40003f64070 */
[----:B------:R-:W5:Y:S01]  /*e990*/  LDL.LU R61, [R1+0x3a8] ;  /* 0x0003a800013d7983 */ /* 0x000f620000300800 */
[----:B------:R-:W-:Y:S01]  /*e9a0*/  ISETP.GT.U32.AND P5, PT, R0, R10, PT ;  /* 0x0000000a0000720c */ /* 0x000fe20003fa4070 */
[----:B------:R-:W-:Y:S02]  /*e9b0*/  IMAD.HI.U32 R11, R8, R23, RZ ;  /* 0x00000017080b7227 */ /* 0x000fe400078e00ff */
[----:B------:R-:W5:Y:S07]  /*e9c0*/  LDL.LU R40, [R1+0x3ac] ;  /* 0x0003ac0001287983 */ /* 0x000f6e0000300800 */
[----:B------:R-:W-:-:S05]  /*e9d0*/  @!P3 IMAD.IADD R4, R4, 0x1, -R0 ;  /* 0x000000010404b824 */ /* 0x000fca00078e0a00 */
[----:B------:R-:W-:Y:S01]  /*e9e0*/  ISETP.GT.U32.AND P3, PT, R0, R4, PT ;  /* 0x000000040000720c */ /* 0x000fe20003f64070 */
[----:B0-----:R-:W-:Y:S01]  /*e9f0*/  IMAD.HI.U32 R7, R8, R5, RZ ;  /* 0x0000000508077227 */ /* 0x001fe200078e00ff */
[----:B------:R-:W-:-:S03]  /*ea00*/  IABS R9, R39 ;  /* 0x0000002700097213 */ /* 0x000fc60000000000 */
[----:B------:R-:W-:Y:S02]  /*ea10*/  IMAD.MOV R11, RZ, RZ, -R11 ;  /* 0x000000ffff0b7224 */ /* 0x000fe400078e0a0b */
[----:B------:R-:W-:Y:S02]  /*ea20*/  @!P5 IMAD.IADD R10, R10, 0x1, -R0 ;  /* 0x000000010a0ad824 */ /* 0x000fe400078e0a00 */
[----:B------:R-:W-:Y:S02]  /*ea30*/  IMAD.MOV R7, RZ, RZ, -R7 ;  /* 0x000000ffff077224 */ /* 0x000fe400078e0a07 */
[C---:B------:R-:W-:Y:S01]  /*ea40*/  IMAD R23, R0.reuse, R11, R23 ;  /* 0x0000000b00177224 */ /* 0x040fe200078e0217 */
[----:B------:R-:W-:Y:S01]  /*ea50*/  ISETP.GT.U32.AND P5, PT, R0, R10, PT ;  /* 0x0000000a0000720c */ /* 0x000fe20003fa4070 */
[----:B------:R-:W-:-:S04]  /*ea60*/  IMAD.HI.U32 R2, R8, R9, RZ ;  /* 0x0000000908027227 */ /* 0x000fc800078e00ff */
[----:B------:R-:W-:Y:S01]  /*ea70*/  @!P3 IMAD.IADD R4, R4, 0x1, -R0 ;  /* 0x000000010404b824 */ /* 0x000fe200078e0a00 */
[C---:B------:R-:W-:Y:S01]  /*ea80*/  ISETP.GT.U32.AND P3, PT, R0.reuse, R23, PT ;  /* 0x000000170000720c */ /* 0x040fe20003f64070 */
[C---:B------:R-:W-:Y:S02]  /*ea90*/  IMAD R5, R0.reuse, R7, R5 ;  /* 0x0000000700057224 */ /* 0x040fe400078e0205 */
[----:B------:R-:W-:Y:S02]  /*eaa0*/  IMAD.MOV R2, RZ, RZ, -R2 ;  /* 0x000000ffff027224 */ /* 0x000fe400078e0a02 */
[----:B------:R-:W-:Y:S01]  /*eab0*/  @!P0 IMAD.MOV R6, RZ, RZ, -R6 ;  /* 0x000000ffff068224 */ /* 0x000fe200078e0a06 */
[C---:B------:R-:W-:Y:S01]  /*eac0*/  ISETP.GT.U32.AND P0, PT, R0.reuse, R5, PT ;  /* 0x000000050000720c */ /* 0x040fe20003f04070 */
[----:B------:R-:W-:Y:S02]  /*ead0*/  IMAD R9, R0, R2, R9 ;  /* 0x0000000200097224 */ /* 0x000fe400078e0209 */
[----:B------:R-:W-:-:S03]  /*eae0*/  @!P5 IMAD.IADD R10, R10, 0x1, -R0 ;  /* 0x000000010a0ad824 */ /* 0x000fc600078e0a00 */
[----:B------:R-:W-:Y:S01]  /*eaf0*/  ISETP.GT.U32.AND P5, PT, R0, R9, PT ;  /* 0x000000090000720c */ /* 0x000fe20003fa4070 */
[----:B------:R-:W-:-:S06]  /*eb00*/  @!P3 IMAD.IADD R23, R23, 0x1, -R0 ;  /* 0x000000011717b824 */ /* 0x000fcc00078e0a00 */
[----:B------:R-:W-:Y:S01]  /*eb10*/  @!P0 IMAD.IADD R5, R5, 0x1, -R0 ;  /* 0x0000000105058824 */ /* 0x000fe200078e0a00 */
[----:B------:R-:W-:Y:S01]  /*eb20*/  ISETP.GT.U32.AND P0, PT, R0, R23, PT ;  /* 0x000000170000720c */ /* 0x000fe20003f04070 */
[----:B------:R-:W-:-:S04]  /*eb30*/  IMAD.MOV.U32 R12, RZ, RZ, R4 ;  /* 0x000000ffff0c7224 */ /* 0x000fc800078e0004 */
[----:B------:R-:W-:Y:S02]  /*eb40*/  @!P5 IMAD.IADD R9, R9, 0x1, -R0 ;  /* 0x000000010909d824 */ /* 0x000fe400078e0a00 */
[----:B------:R-:W-:Y:S02]  /*eb50*/  @!P2 IMAD.MOV R12, RZ, RZ, -R12 ;  /* 0x000000ffff0ca224 */ /* 0x000fe400078e0a0c */
[----:B------:R-:W-:Y:S01]  /*eb60*/  @!P6 IMAD.MOV R10, RZ, RZ, -R10 ;  /* 0x000000ffff0ae224 */ /* 0x000fe200078e0a0a */
[----:B------:R-:W-:Y:S01]  /*eb70*/  ISETP.GT.U32.AND P5, PT, R0, R9, PT ;  /* 0x000000090000720c */ /* 0x000fe20003fa4070 */
[----:B------:R-:W-:Y:S02]  /*eb80*/  STL [R1+0x164], R6 ;  /* 0x0001640601007387 */ /* 0x000fe40000100800 */
[----:B------:R-:W-:Y:S02]  /*eb90*/  @!P0 IMAD.IADD R23, R23, 0x1, -R0 ;  /* 0x0000000117178824 */ /* 0x000fe400078e0a00 */
[----:B------:R0:W-:Y:S04]  /*eba0*/  STL [R1+0x16c], R12 ;  /* 0x00016c0c01007387 */ /* 0x0001e80000100800 */
[----:B------:R1:W-:Y:S01]  /*ebb0*/  STL [R1+0x168], R10 ;  /* 0x0001680a01007387 */ /* 0x0003e20000100800 */
[----:B0-----:R-:W-:Y:S01]  /*ebc0*/  IMAD.MOV.U32 R12, RZ, RZ, R23 ;  /* 0x000000ffff0c7224 */ /* 0x001fe200078e0017 */
[----:B---3--:R-:W-:-:S02]  /*ebd0*/  IABS R2, R38 ;  /* 0x0000002600027213 */ /* 0x008fc40000000000 */
[----:B------:R-:W-:Y:S02]  /*ebe0*/  @!P5 IMAD.IADD R9, R9, 0x1, -R0 ;  /* 0x000000010909d824 */ /* 0x000fe400078e0a00 */
[----:B------:R-:W-:Y:S01]  /*ebf0*/  @!P4 IMAD.MOV R12, RZ, RZ, -R12 ;  /* 0x000000ffff0cc224 */ /* 0x000fe200078e0a0c */
[----:B------:R-:W-:Y:S02]  /*ec00*/  ISETP.GE.AND P5, PT, R38, RZ, PT ;  /* 0x000000ff2600720c */ /* 0x000fe40003fa6270 */
[----:B----4-:R-:W-:Y:S02]  /*ec10*/  IABS R4, R36 ;  /* 0x0000002400047213 */ /* 0x010fe40000000000 */
[----:B------:R-:W-:Y:S02]  /*ec20*/  ISETP.GE.AND P3, PT, R36, RZ, PT ;  /* 0x000000ff2400720c */ /* 0x000fe40003f66270 */
[----:B------:R-:W3:Y:S01]  /*ec30*/  LDL.LU R36, [R1+0x3b0] ;  /* 0x0003b00001247983 */ /* 0x000ee20000300800 */
[----:B--2---:R-:W-:-:S02]  /*ec40*/  IABS R6, R35 ;  /* 0x0000002300067213 */ /* 0x004fc40000000000 */
[----:B------:R-:W-:Y:S01]  /*ec50*/  ISETP.GE.AND P4, PT, R35, RZ, PT ;  /* 0x000000ff2300720c */ /* 0x000fe20003f86270 */
[----:B------:R-:W2:Y:S04]  /*ec60*/  LDL.LU R38, [R1+0x3b4] ;  /* 0x0003b40001267983 */ /* 0x000ea80000300800 */
[----:B------:R0:W-:Y:S04]  /*ec70*/  STL [R1+0x160], R12 ;  /* 0x0001600c01007387 */ /* 0x0001e80000100800 */
[----:B------:R-:W4:Y:S01]  /*ec80*/  LDL.LU R35, [R1+0x3b8] ;  /* 0x0003b80001237983 */ /* 0x000f220000300800 */
[----:B------:R-:W-:Y:S01]  /*ec90*/  IMAD.HI.U32 R11, R8, R4, RZ ;  /* 0x00000004080b7227 */ /* 0x000fe200078e00ff */
[----:B------:R-:W-:-:S03]  /*eca0*/  ISETP.GT.U32.AND P6, PT, R0, R5, PT ;  /* 0x000000050000720c */ /* 0x000fc60003fc4070 */
[----:B------:R-:W-:-:S04]  /*ecb0*/  IMAD.HI.U32 R7, R8, R2, RZ ;  /* 0x0000000208077227 */ /* 0x000fc800078e00ff */
[----:B------:R-:W-:Y:S02]  /*ecc0*/  IMAD.MOV R11, RZ, RZ, -R11 ;  /* 0x000000ffff0b7224 */ /* 0x000fe400078e0a0b */
[----:B------:R-:W-:Y:S02]  /*ecd0*/  IMAD.MOV R7, RZ, RZ, -R7 ;  /* 0x000000ffff077224 */ /* 0x000fe400078e0a07 */
[C---:B------:R-:W-:Y:S02]  /*ece0*/  IMAD R4, R0.reuse, R11, R4 ;  /* 0x0000000b00047224 */ /* 0x040fe400078e0204 */
[----:B------:R-:W-:-:S03]  /*ecf0*/  IMAD R2, R0, R7, R2 ;  /* 0x0000000700027224 */ /* 0x000fc600078e0202 */
[C---:B------:R-:W-:Y:S01]  /*ed00*/  ISETP.GT.U32.AND P0, PT, R0.reuse, R4, PT ;  /* 0x000000040000720c */ /* 0x040fe20003f04070 */
[----:B------:R-:W-:Y:S01]  /*ed10*/  @!P6 IMAD.IADD R5, R5, 0x1, -R0 ;  /* 0x000000010505e824 */ /* 0x000fe200078e0a00 */
[----:B------:R-:W-:Y:S01]  /*ed20*/  ISETP.GT.U32.AND P6, PT, R0, R2, PT ;  /* 0x000000020000720c */ /* 0x000fe20003fc4070 */
[----:B------:R-:W-:Y:S01]  /*ed30*/  IMAD.HI.U32 R22, R8, R6, RZ ;  /* 0x0000000608167227 */ /* 0x000fe200078e00ff */
[----:B-----5:R-:W-:Y:S02]  /*ed40*/  IABS R11, R37 ;  /* 0x00000025000b7213 */ /* 0x020fe40000000000 */
[----:B-1----:R-:W-:Y:S01]  /*ed50*/  IABS R10, R61 ;  /* 0x0000003d000a7213 */ /* 0x002fe20000000000 */
[----:B------:R-:W-:-:S06]  /*ed60*/  IMAD.MOV R22, RZ, RZ, -R22 ;  /* 0x000000ffff167224 */ /* 0x000fcc00078e0a16 */
[--C-:B------:R-:W-:Y:S02]  /*ed70*/  @!P0 IMAD.IADD R4, R4, 0x1, -R0.reuse ;  /* 0x0000000104048824 */ /* 0x100fe400078e0a00 */
[----:B------:R-:W-:Y:S02]  /*ed80*/  @!P6 IMAD.IADD R2, R2, 0x1, -R0 ;  /* 0x000000010202e824 */ /* 0x000fe400078e0a00 */
[----:B------:R-:W-:Y:S01]  /*ed90*/  IMAD.HI.U32 R24, R8, R11, RZ ;  /* 0x0000000b08187227 */ /* 0x000fe200078e00ff */
[C---:B------:R-:W-:Y:S02]  /*eda0*/  ISETP.GT.U32.AND P6, PT, R0.reuse, R4, PT ;  /* 0x000000040000720c */ /* 0x040fe40003fc4070 */
[----:B------:R-:W-:Y:S01]  /*edb0*/  ISETP.GE.AND P2, PT, R39, RZ, PT ;  /* 0x000000ff2700720c */ /* 0x000fe20003f46270 */
[----:B------:R-:W-:Y:S01]  /*edc0*/  IMAD R6, R0, R22, R6 ;  /* 0x0000001600067224 */ /* 0x000fe200078e0206 */
[----:B------:R-:W-:Y:S01]  /*edd0*/  IABS R7, R40 ;  /* 0x0000002800077213 */ /* 0x000fe20000000000 */
[----:B------:R-:W-:Y:S01]  /*ede0*/  IMAD.HI.U32 R22, R8, R10, RZ ;  /* 0x0000000a08167227 */ /* 0x000fe200078e00ff */
[----:B------:R-:W5:Y:S03]  /*edf0*/  LDL.LU R39, [R1+0x3bc] ;  /* 0x0003bc0001277983 */ /* 0x000f660000300800 */
[----:B------:R-:W-:-:S02]  /*ee00*/  IMAD.MOV R24, RZ, RZ, -R24 ;  /* 0x000000ffff187224 */ /* 0x000fc400078e0a18 */
[----:B------:R-:W-:Y:S02]  /*ee10*/  IMAD.MOV R22, RZ, RZ, -R22 ;  /* 0x000000ffff167224 */ /* 0x000fe400078e0a16 */
[C---:B------:R-:W-:Y:S02]  /*ee20*/  IMAD R11, R0.reuse, R24, R11 ;  /* 0x00000018000b7224 */ /* 0x040fe400078e020b */
[C---:B------:R-:W-:Y:S02]  /*ee30*/  IMAD R10, R0.reuse, R22, R10 ;  /* 0x00000016000a7224 */ /* 0x040fe400078e020a */
[----:B------:R-:W-:Y:S01]  /*ee40*/  @!P1 IMAD.MOV R5, RZ, RZ, -R5 ;  /* 0x000000ffff059224 */ /* 0x000fe200078e0a05 */
[----:B------:R-:W-:Y:S01]  /*ee50*/  ISETP.GT.U32.AND P1, PT, R0, R2, PT ;  /* 0x000000020000720c */ /* 0x000fe20003f24070 */
[----:B------:R-:W-:Y:S01]  /*ee60*/  @!P6 IMAD.IADD R4, R4, 0x1, -R0 ;  /* 0x000000010404e824 */ /* 0x000fe200078e0a00 */
[C---:B------:R-:W-:Y:S01]  /*ee70*/  ISETP.GT.U32.AND P6, PT, R0.reuse, R11, PT ;  /* 0x0000000b0000720c */ /* 0x040fe20003fc4070 */
[----:B0-----:R-:W-:Y:S01]  /*ee80*/  IMAD.MOV.U32 R12, RZ, RZ, R9 ;  /* 0x000000ffff0c7224 */ /* 0x001fe200078e0009 */
[----:B------:R-:W-:Y:S01]  /*ee90*/  ISETP.GT.U32.AND P0, PT, R0, R6, PT ;  /* 0x000000060000720c */ /* 0x000fe20003f04070 */
[----:B------:R-:W-:-:S04]  /*eea0*/  IMAD.HI.U32 R24, R8, R7, RZ ;  /* 0x0000000708187227 */ /* 0x000fc800078e00ff */
[----:B------:R-:W-:Y:S01]  /*eeb0*/  @!P2 IMAD.MOV R12, RZ, RZ, -R12 ;  /* 0x000000ffff0ca224 */ /* 0x000fe200078e0a0c */
[----:B------:R-:W-:Y:S01]  /*eec0*/  ISETP.GT.U32.AND P2, PT, R0, R10, PT ;  /* 0x0000000a0000720c */ /* 0x000fe20003f44070 */
[----:B------:R-:W-:-:S04]  /*eed0*/  IMAD.MOV R24, RZ, RZ, -R24 ;  /* 0x000000ffff187224 */ /* 0x000fc800078e0a18 */
[----:B------:R-:W-:Y:S02]  /*eee0*/  IMAD R7, R0, R24, R7 ;  /* 0x0000001800077224 */ /* 0x000fe400078e0207 */
[--C-:B------:R-:W-:Y:S02]  /*eef0*/  @!P1 IMAD.IADD R2, R2, 0x1, -R0.reuse ;  /* 0x0000000102029824 */ /* 0x100fe400078e0a00 */
[--C-:B------:R-:W-:Y:S01]  /*ef00*/  @!P6 IMAD.IADD R11, R11, 0x1, -R0.reuse ;  /* 0x000000010b0be824 */ /* 0x100fe200078e0a00 */
[----:B------:R-:W-:Y:S01]  /*ef10*/  ISETP.GT.U32.AND P1, PT, R0, R7, PT ;  /* 0x000000070000720c */ /* 0x000fe20003f24070 */
[--C-:B------:R-:W-:Y:S02]  /*ef20*/  @!P0 IMAD.IADD R6, R6, 0x1, -R0.reuse ;  /* 0x0000000106068824 */ /* 0x100fe400078e0a00 */
[----:B------:R-:W-:Y:S01]  /*ef30*/  @!P2 IMAD.IADD R10, R10, 0x1, -R0 ;  /* 0x000000010a0aa824 */ /* 0x000fe200078e0a00 */
[C---:B------:R-:W-:Y:S01]  /*ef40*/  ISETP.GT.U32.AND P2, PT, R0.reuse, R11, PT ;  /* 0x0000000b0000720c */ /* 0x040fe20003f44070 */
[----:B------:R0:W-:Y:S01]  /*ef50*/  STL [R1+0x158], R5 ;  /* 0x0001580501007387 */ /* 0x0001e20000100800 */
[----:B------:R-:W-:-:S03]  /*ef60*/  ISETP.GT.U32.AND P0, PT, R0, R6, PT ;  /* 0x000000060000720c */ /* 0x000fc60003f04070 */
[----:B------:R1:W-:Y:S01]  /*ef70*/  STL [R1+0x154], R12 ;  /* 0x0001540c01007387 */ /* 0x0003e20000100800 */
[----:B0-----:R-:W-:-:S03]  /*ef80*/  IMAD.MOV.U32 R5, RZ, RZ, R4 ;  /* 0x000000ffff057224 */ /* 0x001fc600078e0004 */
[----:B------:R-:W-:Y:S02]  /*ef90*/  @!P1 IMAD.IADD R7, R7, 0x1, -R0 ;  /* 0x0000000107079824 */ /* 0x000fe400078e0a00 */
[----:B------:R-:W-:Y:S01]  /*efa0*/  @!P3 IMAD.MOV R5, RZ, RZ, -R5 ;  /* 0x000000ffff05b224 */ /* 0x000fe200078e0a05 */
[----:B------:R-:W-:Y:S01]  /*efb0*/  ISETP.GE.AND P3, PT, R37, RZ, PT ;  /* 0x000000ff2500720c */ /* 0x000fe20003f66270 */
[----:B-1----:R-:W-:Y:S01]  /*efc0*/  IMAD.MOV.U32 R12, RZ, RZ, R2 ;  /* 0x000000ffff0c7224 */ /* 0x002fe200078e0002 */
[----:B------:R-:W-:Y:S01]  /*efd0*/  ISETP.GT.U32.AND P1, PT, R0, R10, PT ;  /* 0x0000000a0000720c */ /* 0x000fe20003f24070 */
[----:B------:R-:W-:Y:S01]  /*efe0*/  @!P2 IMAD.IADD R11, R11, 0x1, -R0 ;  /* 0x000000010b0ba824 */ /* 0x000fe200078e0a00 */
[----:B------:R-:W5:Y:S01]  /*eff0*/  LDL.LU R37, [R1+0x3c0] ;  /* 0x0003c00001257983 */ /* 0x000f620000300800 */
[----:B------:R-:W-:Y:S02]  /*f000*/  @!P5 IMAD.MOV R12, RZ, RZ, -R12 ;  /* 0x000000ffff0cd224 */ /* 0x000fe400078e0a0c */
[----:B------:R-:W-:Y:S01]  /*f010*/  @!P0 IMAD.IADD R6, R6, 0x1, -R0 ;  /* 0x0000000106068824 */ /* 0x000fe200078e0a00 */
[----:B------:R-:W-:Y:S01]  /*f020*/  STL [R1+0x150], R5 ;  /* 0x0001500501007387 */ /* 0x000fe20000100800 */
[----:B------:R-:W-:-:S03]  /*f030*/  ISETP.GE.AND P0, PT, R61, RZ, PT ;  /* 0x000000ff3d00720c */ /* 0x000fc60003f06270 */
[----:B------:R0:W-:Y:S01]  /*f040*/  STL [R1+0x14c], R12 ;  /* 0x00014c0c01007387 */ /* 0x0001e20000100800 */
[----:B------:R-:W-:Y:S01]  /*f050*/  ISETP.GT.U32.AND P5, PT, R0, R7, PT ;  /* 0x000000070000720c */ /* 0x000fe20003fa4070 */
[----:B------:R-:W-:Y:S01]  /*f060*/  @!P4 IMAD.MOV R6, RZ, RZ, -R6 ;  /* 0x000000ffff06c224 */ /* 0x000fe200078e0a06 */
[----:B------:R-:W-:Y:S01]  /*f070*/  ISETP.GE.AND P6, PT, R40, RZ, PT ;  /* 0x000000ff2800720c */ /* 0x000fe20003fc6270 */
[----:B------:R-:W-:Y:S02]  /*f080*/  @!P1 IMAD.IADD R10, R10, 0x1, -R0 ;  /* 0x000000010a0a9824 */ /* 0x000fe400078e0a00 */
[----:B0-----:R-:W-:Y:S01]  /*f090*/  IMAD.MOV.U32 R12, RZ, RZ, R11 ;  /* 0x000000ffff0c7224 */ /* 0x001fe200078e000b */
[----:B------:R-:W-:Y:S03]  /*f0a0*/  STL [R1+0x148], R6 ;  /* 0x0001480601007387 */ /* 0x000fe60000100800 */
[----:B------:R-:W-:-:S04]  /*f0b0*/  @!P3 IMAD.MOV R12, RZ, RZ, -R12 ;  /* 0x000000ffff0cb224 */ /* 0x000fc800078e0a0c */
[----:B------:R-:W-:-:S04]  /*f0c0*/  @!P5 IMAD.IADD R7, R7, 0x1, -R0 ;  /* 0x000000010707d824 */ /* 0x000fc800078e0a00 */
[----:B------:R-:W-:Y:S01]  /*f0d0*/  @!P6 IMAD.MOV R7, RZ, RZ, -R7 ;  /* 0x000000ffff07e224 */ /* 0x000fe200078e0a07 */
[----:B---3--:R-:W-:Y:S02]  /*f0e0*/  IABS R23, R36 ;  /* 0x0000002400177213 */ /* 0x008fe40000000000 */
[----:B------:R-:W-:Y:S02]  /*f0f0*/  ISETP.GE.AND P2, PT, R36, RZ, PT ;  /* 0x000000ff2400720c */ /* 0x000fe40003f46270 */
[----:B------:R-:W3:Y:S04]  /*f100*/  LDL.LU R36, [R1+0x3c4] ;  /* 0x0003c40001247983 */ /* 0x000ee80000300800 */
[----:B------:R0:W-:Y:S01]  /*f110*/  STL [R1+0x144], R12 ;  /* 0x0001440c01007387 */ /* 0x0001e20000100800 */
[----:B--2---:R-:W-:-:S02]  /*f120*/  IABS R5, R38 ;  /* 0x0000002600057213 */ /* 0x004fc40000000000 */
[----:B------:R-:W-:Y:S02]  /*f130*/  ISETP.GE.AND P5, PT, R38, RZ, PT ;  /* 0x000000ff2600720c */ /* 0x000fe40003fa6270 */
[----:B------:R-:W2:Y:S01]  /*f140*/  LDL.LU R38, [R1+0x3cc] ;  /* 0x0003cc0001267983 */ /* 0x000ea20000300800 */
[----:B0-----:R-:W-:-:S04]  /*f150*/  IMAD.MOV.U32 R12, RZ, RZ, R10 ;  /* 0x000000ffff0c7224 */ /* 0x001fc800078e000a */
[----:B------:R-:W-:Y:S01]  /*f160*/  @!P0 IMAD.MOV R12, RZ, RZ, -R12 ;  /* 0x000000ffff0c8224 */ /* 0x000fe200078e0a0c */
[----:B----4-:R-:W-:Y:S02]  /*f170*/  IABS R4, R35 ;  /* 0x0000002300047213 */ /* 0x010fe40000000000 */
[----:B------:R-:W-:Y:S02]  /*f180*/  ISETP.GE.AND P6, PT, R35, RZ, PT ;  /* 0x000000ff2300720c */ /* 0x000fe40003fc6270 */
[----:B------:R-:W-:Y:S04]  /*f190*/  STL [R1+0x140], R12 ;  /* 0x0001400c01007387 */ /* 0x000fe80000100800 */
[----:B------:R-:W4:Y:S01]  /*f1a0*/  LDL.LU R35, [R1+0x3c8] ;  /* 0x0003c80001237983 */ /* 0x000f220000300800 */
[----:B------:R-:W-:-:S04]  /*f1b0*/  IMAD.HI.U32 R9, R8, R23, RZ ;  /* 0x0000001708097227 */ /* 0x000fc800078e00ff */
[----:B------:R-:W-:Y:S02]  /*f1c0*/  IMAD.MOV R9, RZ, RZ, -R9 ;  /* 0x000000ffff097224 */ /* 0x000fe400078e0a09 */
[----:B------:R-:W-:-:S04]  /*f1d0*/  IMAD.HI.U32 R22, R8, R5, RZ ;  /* 0x0000000508167227 */ /* 0x000fc800078e00ff */
[----:B------:R-:W-:Y:S02]  /*f1e0*/  IMAD R9, R0, R9, R23 ;  /* 0x0000000900097224 */ /* 0x000fe400078e0217 */
[----:B------:R-:W-:-:S03]  /*f1f0*/  IMAD.MOV R22, RZ, RZ, -R22 ;  /* 0x000000ffff167224 */ /* 0x000fc600078e0a16 */
[C---:B------:R-:W-:Y:S01]  /*f200*/  ISETP.GT.U32.AND P4, PT, R0.reuse, R9, PT ;  /* 0x000000090000720c */ /* 0x040fe20003f84070 */
[----:B------:R-:W-:Y:S02]  /*f210*/  IMAD R5, R0, R22, R5 ;  /* 0x0000001600057224 */ /* 0x000fe400078e0205 */
[----:B------:R-:W-:-:S03]  /*f220*/  IMAD.HI.U32 R23, R8, R4, RZ ;  /* 0x0000000408177227 */ /* 0x000fc600078e00ff */
[----:B------:R-:W-:Y:S01]  /*f230*/  ISETP.GT.U32.AND P1, PT, R0, R5, PT ;  /* 0x000000050000720c */ /* 0x000fe20003f24070 */
[----:B------:R-:W-:-:S06]  /*f240*/  IMAD.MOV R23, RZ, RZ, -R23 ;  /* 0x000000ffff177224 */ /* 0x000fcc00078e0a17 */
[----:B------:R-:W-:Y:S02]  /*f250*/  @!P4 IMAD.IADD R9, R9, 0x1, -R0 ;  /* 0x000000010909c824 */ /* 0x000fe400078e0a00 */
[----:B------:R-:W-:-:S03]  /*f260*/  IMAD R4, R0, R23, R4 ;  /* 0x0000001700047224 */ /* 0x000fc600078e0204 */
[C---:B------:R-:W-:Y:S01]  /*f270*/  ISETP.GT.U32.AND P4, PT, R0.reuse, R9, PT ;  /* 0x000000090000720c */ /* 0x040fe20003f84070 */
[----:B------:R-:W-:Y:S01]  /*f280*/  @!P1 IMAD.IADD R5, R5, 0x1, -R0 ;  /* 0x0000000105059824 */ /* 0x000fe200078e0a00 */
[----:B------:R-:W-:-:S04]  /*f290*/  ISETP.GT.U32.AND P1, PT, R0, R4, PT ;  /* 0x000000040000720c */ /* 0x000fc80003f24070 */
[----:B------:R-:W-:Y:S01]  /*f2a0*/  ISETP.GT.U32.AND P3, PT, R0, R5, PT ;  /* 0x000000050000720c */ /* 0x000fe20003f64070 */
[----:B------:R0:W-:Y:S01]  /*f2b0*/  STL [R1+0x11c], R7 ;  /* 0x00011c0701007387 */ /* 0x0001e20000100800 */
[----:B-----5:R-:W-:-:S05]  /*f2c0*/  IABS R2, R39 ;  /* 0x0000002700027213 */ /* 0x020fca0000000000 */
[--C-:B------:R-:W-:Y:S02]  /*f2d0*/  @!P4 IMAD.IADD R9, R9, 0x1, -R0.reuse ;  /* 0x000000010909c824 */ /* 0x100fe400078e0a00 */
[----:B------:R-:W-:Y:S02]  /*f2e0*/  @!P1 IMAD.IADD R4, R4, 0x1, -R0 ;  /* 0x0000000104049824 */ /* 0x000fe400078e0a00 */
[----:B0-----:R-:W-:Y:S02]  /*f2f0*/  IMAD.MOV.U32 R7, RZ, RZ, R9 ;  /* 0x000000ffff077224 */ /* 0x001fe400078e0009 */
[----:B------:R-:W-:Y:S02]  /*f300*/  IMAD.MOV.U32 R6, RZ, RZ, R2 ;  /* 0x000000ffff067224 */ /* 0x000fe400078e0002 */
[----:B------:R-:W-:Y:S01]  /*f310*/  @!P2 IMAD.MOV R7, RZ, RZ, -R7 ;  /* 0x000000ffff07a224 */ /* 0x000fe200078e0a07 */
[----:B------:R-:W-:Y:S01]  /*f320*/  ISETP.GT.U32.AND P2, PT, R0, R4, PT ;  /* 0x000000040000720c */ /* 0x000fe20003f44070 */
[----:B------:R-:W-:-:S03]  /*f330*/  @!P3 IMAD.IADD R5, R5, 0x1, -R0 ;  /* 0x000000010505b824 */ /* 0x000fc600078e0a00 */
[----:B------:R0:W-:Y:S04]  /*f340*/  STL [R1+0x12c], R7 ;  /* 0x00012c0701007387 */ /* 0x0001e80000100800 */
[----:B------:R-:W5:Y:S01]  /*f350*/  LDL R40, [R1+0xbec] ;  /* 0x000bec0001287983 */ /* 0x000f620000100800 */
[----:B0-----:R-:W-:Y:S01]  /*f360*/  IMAD.MOV.U32 R7, RZ, RZ, R5 ;  /* 0x000000ffff077224 */ /* 0x001fe200078e0005 */
[----:B------:R-:W-:-:S03]  /*f370*/  IABS R2, R37 ;  /* 0x0000002500027213 */ /* 0x000fc60000000000 */
[----:B------:R-:W-:Y:S02]  /*f380*/  @!P5 IMAD.MOV R7, RZ, RZ, -R7 ;  /* 0x000000ffff07d224 */ /* 0x000fe400078e0a07 */
[----:B------:R-:W-:Y:S01]  /*f390*/  IMAD.HI.U32 R11, R8, R2, RZ ;  /* 0x00000002080b7227 */ /* 0x000fe200078e00ff */
[----:B------:R-:W-:Y:S02]  /*f3a0*/  ISETP.GE.AND P1, PT, R37, RZ, PT ;  /* 0x000000ff2500720c */ /* 0x000fe40003f26270 */
[----:B------:R-:W5:Y:S01]  /*f3b0*/  LDL.LU R37, [R1+0x3d8] ;  /* 0x0003d80001257983 */ /* 0x000f620000300800 */
[----:B------:R-:W-:Y:S02]  /*f3c0*/  IMAD.MOV R10, RZ, RZ, -R11 ;  /* 0x000000ffff0a7224 */ /* 0x000fe400078e0a0b */
[----:B------:R-:W-:Y:S01]  /*f3d0*/  @!P2 IMAD.IADD R4, R4, 0x1, -R0 ;  /* 0x000000010404a824 */ /* 0x000fe200078e0a00 */
[----:B------:R2:W-:Y:S01]  /*f3e0*/  STL [R1+0x13c], R7 ;  /* 0x00013c0701007387 */ /* 0x0005e20000100800 */
[----:B------:R-:W-:Y:S01]  /*f3f0*/  IMAD R2, R0, R10, R2 ;  /* 0x0000000a00027224 */ /* 0x000fe200078e0202 */
[----:B---3--:R-:W-:-:S02]  /*f400*/  IABS R10, R36 ;  /* 0x00000024000a7213 */ /* 0x008fc40000000000 */
[----:B------:R-:W-:Y:S02]  /*f410*/  ISETP.GE.AND P5, PT, R36, RZ, PT ;  /* 0x000000ff2400720c */ /* 0x000fe40003fa6270 */
[----:B------:R-:W3:Y:S01]  /*f420*/  LDL.LU R36, [R1+0x3d0] ;  /* 0x0003d00001247983 */ /* 0x000ee20000300800 */
[----:B----4-:R-:W-:Y:S02]  /*f430*/  IABS R5, R35 ;  /* 0x0000002300057213 */ /* 0x010fe40000000000 */
[----:B------:R-:W-:Y:S02]  /*f440*/  ISETP.GE.AND P2, PT, R35, RZ, PT ;  /* 0x000000ff2300720c */ /* 0x000fe40003f46270 */
[----:B------:R-:W4:Y:S01]  /*f450*/  LDL.LU R35, [R1+0x3d4] ;  /* 0x0003d40001237983 */ /* 0x000f220000300800 */
[----:B------:R-:W-:-:S04]  /*f460*/  IMAD.HI.U32 R22, R8, R6, RZ ;  /* 0x0000000608167227 */ /* 0x000fc800078e00ff */
[----:B------:R-:W-:-:S04]  /*f470*/  IMAD.MOV R22, RZ, RZ, -R22 ;  /* 0x000000ffff167224 */ /* 0x000fc800078e0a16 */
[----:B------:R-:W-:-:S05]  /*f480*/  IMAD R6, R0, R22, R6 ;  /* 0x0000001600067224 */ /* 0x000fca00078e0206 */
[----:B------:R-:W-:Y:S01]  /*f490*/  ISETP.GT.U32.AND P0, PT, R0, R6, PT ;  /* 0x000000060000720c */ /* 0x000fe20003f04070 */
[----:B------:R-:W-:Y:S01]  /*f4a0*/  IMAD.HI.U32 R9, R8, R10, RZ ;  /* 0x0000000a08097227 */ /* 0x000fe200078e00ff */
[----:B------:R-:W-:-:S11]  /*f4b0*/  ISETP.GT.U32.AND P3, PT, R0, R2, PT ;  /* 0x000000020000720c */ /* 0x000fd60003f64070 */
[----:B------:R-:W-:-:S05]  /*f4c0*/  @!P0 IMAD.IADD R6, R6, 0x1, -R0 ;  /* 0x0000000106068824 */ /* 0x000fca00078e0a00 */
[----:B------:R-:W-:Y:S01]  /*f4d0*/  ISETP.GT.U32.AND P0, PT, R0, R6, PT ;  /* 0x000000060000720c */ /* 0x000fe20003f04070 */
[----:B------:R-:W-:-:S04]  /*f4e0*/  IMAD.MOV R9, RZ, RZ, -R9 ;  /* 0x000000ffff097224 */ /* 0x000fc800078e0a09 */
[----:B------:R-:W-:Y:S02]  /*f4f0*/  IMAD R10, R0, R9, R10 ;  /* 0x00000009000a7224 */ /* 0x000fe400078e020a */
[----:B------:R-:W-:-:S06]  /*f500*/  @!P3 IMAD.IADD R2, R2, 0x1, -R0 ;  /* 0x000000010202b824 */ /* 0x000fcc00078e0a00 */
[----:B------:R-:W-:Y:S01]  /*f510*/  @!P0 IMAD.IADD R6, R6, 0x1, -R0 ;  /* 0x0000000106068824 */ /* 0x000fe200078e0a00 */
[C---:B------:R-:W-:Y:S02]  /*f520*/  ISETP.GT.U32.AND P0, PT, R0.reuse, R10, PT ;  /* 0x0000000a0000720c */ /* 0x040fe40003f04070 */
[----:B------:R-:W-:Y:S02]  /*f530*/  ISETP.GT.U32.AND P3, PT, R0, R2, PT ;  /* 0x000000020000720c */ /* 0x000fe40003f64070 */
[----:B------:R-:W-:Y:S01]  /*f540*/  ISETP.GE.AND P4, PT, R39, RZ, PT ;  /* 0x000000ff2700720c */ /* 0x000fe20003f86270 */
[----:B------:R-:W-:Y:S01]  /*f550*/  IMAD.MOV.U32 R12, RZ, RZ, R4 ;  /* 0x000000ffff0c7224 */ /* 0x000fe200078e0004 */
[----:B--2---:R-:W-:-:S03]  /*f560*/  IABS R7, R38 ;  /* 0x0000002600077213 */ /* 0x004fc60000000000 */
[----:B------:R-:W-:-:S04]  /*f570*/  @!P6 IMAD.MOV R12, RZ, RZ, -R12 ;  /* 0x000000ffff0ce224 */ /* 0x000fc800078e0a0c */
[--C-:B------:R-:W-:Y:S02]  /*f580*/  @!P0 IMAD.IADD R10, R10, 0x1, -R0.reuse ;  /* 0x000000010a0a8824 */ /* 0x100fe400078e0a00 */
[----:B------:R-:W-:-:S03]  /*f590*/  @!P3 IMAD.IADD R2, R2, 0x1, -R0 ;  /* 0x000000010202b824 */ /* 0x000fc600078e0a00 */
[----:B------:R-:W-:Y:S01]  /*f5a0*/  ISETP.GT.U32.AND P0, PT, R0, R10, PT ;  /* 0x0000000a0000720c */ /* 0x000fe20003f04070 */
[----:B------:R-:W-:Y:S01]  /*f5b0*/  IMAD.MOV.U32 R11, RZ, RZ, R6 ;  /* 0x000000ffff0b7224 */ /* 0x000fe200078e0006 */
[----:B------:R0:W-:Y:S01]  /*f5c0*/  STL [R1+0x138], R12 ;  /* 0x0001380c01007387 */ /* 0x0001e20000100800 */
[----:B------:R-:W-:-:S04]  /*f5d0*/  IMAD.HI.U32 R4, R8, R7, RZ ;  /* 0x0000000708047227 */ /* 0x000fc800078e00ff */
[----:B------:R-:W-:Y:S02]  /*f5e0*/  @!P4 IMAD.MOV R11, RZ, RZ, -R11 ;  /* 0x000000ffff0bc224 */ /* 0x000fe400078e0a0b */
[----:B0-----:R-:W-:Y:S02]  /*f5f0*/  IMAD.MOV.U32 R12, RZ, RZ, R2 ;  /* 0x000000ffff0c7224 */ /* 0x001fe400078e0002 */
[----:B------:R-:W-:Y:S02]  /*f600*/  IMAD.MOV R4, RZ, RZ, -R4 ;  /* 0x000000ffff047224 */ /* 0x000fe400078e0a04 */
[----:B------:R-:W-:Y:S01]  /*f610*/  @!P1 IMAD.MOV R12, RZ, RZ, -R12 ;  /* 0x000000ffff0c9224 */ /* 0x000fe200078e0a0c */
[----:B------:R-:W-:Y:S01]  /*f620*/  ISETP.GE.AND P6, PT, R38, RZ, PT ;  /* 0x000000ff2600720c */ /* 0x000fe20003fc6270 */
[----:B------:R-:W-:Y:S01]  /*f630*/  STL [R1+0x134], R11 ;  /* 0x0001340b01007387 */ /* 0x000fe20000100800 */
[----:B------:R-:W-:Y:S02]  /*f640*/  IMAD R7, R0, R4, R7 ;  /* 0x0000000400077224 */ /* 0x000fe400078e0207 */
[----:B------:R-:W-:Y:S01]  /*f650*/  @!P0 IMAD.IADD R10, R10, 0x1, -R0 ;  /* 0x000000010a0a8824 */ /* 0x000fe200078e0a00 */
[----:B------:R-:W2:Y:S01]  /*f660*/  LDL.LU R38, [R1+0x3e4] ;  /* 0x0003e40001267983 */ /* 0x000ea20000300800 */
[----:B---3--:R-:W-:-:S02]  /*f670*/  ISETP.GE.AND P4, PT, R36, RZ, PT ;  /* 0x000000ff2400720c */ /* 0x008fc40003f86270 */
[----:B------:R-:W-:Y:S02]  /*f680*/  IABS R6, R36 ;  /* 0x0000002400067213 */ /* 0x000fe40000000000 */
[----:B------:R-:W3:Y:S04]  /*f690*/  LDL.LU R36, [R1+0x3e8] ;  /* 0x0003e80001247983 */ /* 0x000ee80000300800 */
[----:B------:R0:W-:Y:S01]  /*f6a0*/  STL [R1+0x27c], R12 ;  /* 0x00027c0c01007387 */ /* 0x0001e20000100800 */
[----:B----4-:R-:W-:Y:S02]  /*f6b0*/  IABS R4, R35 ;  /* 0x0000002300047213 */ /* 0x010fe40000000000 */
[----:B------:R-:W-:Y:S02]  /*f6c0*/  ISETP.GE.AND P0, PT, R35, RZ, PT ;  /* 0x000000ff2300720c */ /* 0x000fe40003f06270 */
[----:B------:R-:W4:Y:S01]  /*f6d0*/  LDL.LU R35, [R1+0x3dc] ;  /* 0x0003dc0001237983 */ /* 0x000f220000300800 */
[----:B------:R-:W-:Y:S01]  /*f6e0*/  IMAD.HI.U32 R9, R8, R5, RZ ;  /* 0x0000000508097227 */ /* 0x000fe200078e00ff */
[----:B------:R-:W-:-:S02]  /*f6f0*/  ISETP.GT.U32.AND P1, PT, R0, R7, PT ;  /* 0x000000070000720c */ /* 0x000fc40003f24070 */
[----:B------:R-:W3:Y:S01]  /*f700*/  LDL.LU R41, [R1+0x3ec] ;  /* 0x0003ec0001297983 */ /* 0x000ee20000300800 */
[----:B------:R-:W-:-:S03]  /*f710*/  IMAD.MOV R9, RZ, RZ, -R9 ;  /* 0x000000ffff097224 */ /* 0x000fc600078e0a09 */
[----:B------:R-:W3:Y:S01]  /*f720*/  LDL.LU R39, [R1+0x3f0] ;  /* 0x0003f00001277983 */ /* 0x000ee20000300800 */
[----:B------:R-:W-:-:S05]  /*f730*/  IMAD R5, R0, R9, R5 ;  /* 0x0000000900057224 */ /* 0x000fca00078e0205 */
[----:B------:R-:W-:Y:S01]  /*f740*/  ISETP.GT.U32.AND P3, PT, R0, R5, PT ;  /* 0x000000050000720c */ /* 0x000fe20003f64070 */
[----:B------:R-:W-:-:S12]  /*f750*/  @!P1 IMAD.IADD R7, R7, 0x1, -R0 ;  /* 0x0000000107079824 */ /* 0x000fd800078e0a00 */
[----:B------:R-:W-:-:S05]  /*f760*/  @!P3 IMAD.IADD R5, R5, 0x1, -R0 ;  /* 0x000000010505b824 */ /* 0x000fca00078e0a00 */
[C---:B------:R-:W-:Y:S01]  /*f770*/  ISETP.GT.U32.AND P3, PT, R0.reuse, R5, PT ;  /* 0x000000050000720c */ /* 0x040fe20003f64070 */
[----:B0-----:R-:W-:Y:S01]  /*f780*/  IMAD.MOV.U32 R12, RZ, RZ, R10 ;  /* 0x000000ffff0c7224 */ /* 0x001fe200078e000a */
[----:B------:R-:W-:-:S03]  /*f790*/  ISETP.GT.U32.AND P1, PT, R0, R7, PT ;  /* 0x000000070000720c */ /* 0x000fc60003f24070 */
[----:B------:R-:W-:Y:S02]  /*f7a0*/  @!P5 IMAD.MOV R12, RZ, RZ, -R12 ;  /* 0x000000ffff0cd224 */ /* 0x000fe400078e0a0c */
[----:B------:R-:W-:-:S03]  /*f7b0*/  IMAD.HI.U32 R9, R8, R6, RZ ;  /* 0x0000000608097227 */ /* 0x000fc600078e00ff */
[----:B------:R0:W-:Y:S03]  /*f7c0*/  STL [R1+0x130], R12 ;  /* 0x0001300c01007387 */ /* 0x0001e60000100800 */
[--C-:B------:R-:W-:Y:S01]  /*f7d0*/  @!P3 IMAD.IADD R5, R5, 0x1, -R0.reuse ;  /* 0x000000010505b824 */ /* 0x100fe200078e0a00 */
[----:B-----5:R-:W-:Y:S01]  /*f7e0*/  IABS R2, R37 ;  /* 0x0000002500027213 */ /* 0x020fe20000000000 */
[----:B------:R-:W-:Y:S02]  /*f7f0*/  IMAD.MOV R9, RZ, RZ, -R9 ;  /* 0x000000ffff097224 */ /* 0x000fe400078e0a09 */
[----:B0-----:R-:W-:Y:S02]  /*f800*/  IMAD.MOV.U32 R12, RZ, RZ, R5 ;  /* 0x000000ffff0c7224 */ /* 0x001fe400078e0005 */
[----:B------:R-:W-:Y:S02]  /*f810*/  @!P1 IMAD.IADD R7, R7, 0x1, -R0 ;  /* 0x0000000107079824 */ /* 0x000fe400078e0a00 */
[----:B------:R-:W-:-:S02]  /*f820*/  @!P2 IMAD.MOV R12, RZ, RZ, -R12 ;  /* 0x000000ffff0ca224 */ /* 0x000fc400078e0a0c */
[----:B------:R-:W-:Y:S02]  /*f830*/  IMAD R6, R0, R9, R6 ;  /* 0x0000000900067224 */ /* 0x000fe400078e0206 */
[----:B------:R-:W-:Y:S01]  /*f840*/  IMAD.HI.U32 R9, R8, R2, RZ ;  /* 0x0000000208097227 */ /* 0x000fe200078e00ff */
[----:B------:R0:W-:Y:S03]  /*f850*/  STL [R1+0x128], R12 ;  /* 0x0001280c01007387 */ /* 0x0001e60000100800 */
[----:B------:R-:W-:Y:S02]  /*f860*/  IMAD.MOV R9, RZ, RZ, -R9 ;  /* 0x000000ffff097224 */ /* 0x000fe400078e0a09 */
[----:B0-----:R-:W-:-:S04]  /*f870*/  IMAD.MOV.U32 R12, RZ, RZ, R7 ;  /* 0x000000ffff0c7224 */ /* 0x001fc800078e0007 */
[----:B------:R-:W-:Y:S02]  /*f880*/  @!P6 IMAD.MOV R12, RZ, RZ, -R12 ;  /* 0x000000ffff0ce224 */ /* 0x000fe400078e0a0c */
[----:B------:R-:W-:-:S03]  /*f890*/  IMAD R2, R0, R9, R2 ;  /* 0x0000000900027224 */ /* 0x000fc600078e0202 */
[----:B------:R0:W-:Y:S01]  /*f8a0*/  STL [R1+0x120], R12 ;  /* 0x0001200c01007387 */ /* 0x0001e20000100800 */
[----:B------:R-:W-:-:S05]  /*f8b0*/  IABS R11, R40 ;  /* 0x00000028000b7213 */ /* 0x000fca0000000000 */
[----:B------:R-:W-:-:S04]  /*f8c0*/  IMAD.HI.U32 R22, R8, R11, RZ ;  /* 0x0000000b08167227 */ /* 0x000fc800078e00ff */
[----:B------:R-:W-:Y:S02]  /*f8d0*/  IMAD.MOV R22, RZ, RZ, -R22 ;  /* 0x000000ffff167224 */ /* 0x000fe400078e0a16 */
[----:B------:R-:W-:-:S04]  /*f8e0*/  IMAD.HI.U32 R23, R8, R4, RZ ;  /* 0x0000000408177227 */ /* 0x000fc800078e00ff */
[C---:B------:R-:W-:Y:S02]  /*f8f0*/  IMAD R5, R0.reuse, R22, R11 ;  /* 0x0000001600057224 */ /* 0x040fe400078e020b */
[----:B------:R-:W-:Y:S01]  /*f900*/  IMAD.MOV R10, RZ, RZ, -R23 ;  /* 0x000000ffff0a7224 */ /* 0x000fe200078e0a17 */
[----:B----4-:R-:W-:Y:S02]  /*f910*/  ISETP.GE.AND P2, PT, R35, RZ, PT ;  /* 0x000000ff2300720c */ /* 0x010fe40003f46270 */
[----:B------:R-:W-:Y:S02]  /*f920*/  IABS R9, R35 ;  /* 0x0000002300097213 */ /* 0x000fe40000000000 */
[----:B------:R-:W4:Y:S01]  /*f930*/  LDL.LU R35, [R1+0x3f4] ;  /* 0x0003f40001237983 */ /* 0x000f220000300800 */
[C---:B------:R-:W-:Y:S01]  /*f940*/  IMAD R4, R0.reuse, R10, R4 ;  /* 0x0000000a00047224 */ /* 0x040fe200078e0204 */
[C---:B------:R-:W-:Y:S02]  /*f950*/  ISETP.GT.U32.AND P1, PT, R0.reuse, R5, PT ;  /* 0x000000050000720c */ /* 0x040fe40003f24070 */
[C---:B------:R-:W-:Y:S01]  /*f960*/  ISETP.GT.U32.AND P3, PT, R0.reuse, R6, PT ;  /* 0x000000060000720c */ /* 0x040fe20003f64070 */
[----:B------:R-:W-:Y:S01]  /*f970*/  IMAD.MOV.U32 R7, RZ, RZ, R9 ;  /* 0x000000ffff077224 */ /* 0x000fe200078e0009 */
[----:B------:R-:W-:Y:S01]  /*f980*/  ISETP.GT.U32.AND P6, PT, R0, R4, PT ;  /* 0x000000040000720c */ /* 0x000fe20003fc4070 */
[----:B------:R-:W5:Y:S08]  /*f990*/  LDL.LU R61, [R1+0x3f8] ;  /* 0x0003f800013d7983 */ /* 0x000f700000300800 */
[----:B------:R-:W-:-:S04]  /*f9a0*/  @!P1 IMAD.IADD R5, R5, 0x1, -R0 ;  /* 0x0000000105059824 */ /* 0x000fc800078e0a00 */
[--C-:B------:R-:W-:Y:S01]  /*f9b0*/  @!P6 IMAD.IADD R4, R4, 0x1, -R0.reuse ;  /* 0x000000010404e824 */ /* 0x100fe200078e0a00 */
[----:B------:R-:W-:Y:S01]  /*f9c0*/  ISETP.GT.U32.AND P1, PT, R0, R5, PT ;  /* 0x000000050000720c */ /* 0x000fe20003f24070 */
[----:B------:R-:W-:Y:S02]  /*f9d0*/  @!P3 IMAD.IADD R6, R6, 0x1, -R0 ;  /* 0x000000010606b824 */ /* 0x000fe400078e0a00 */
[----:B------:R-:W-:Y:S01]  /*f9e0*/  IMAD.HI.U32 R23, R8, R7, RZ ;  /* 0x0000000708177227 */ /* 0x000fe200078e00ff */
[C---:B------:R-:W-:Y:S02]  /*f9f0*/  ISETP.GT.U32.AND P6, PT, R0.reuse, R4, PT ;  /* 0x000000040000720c */ /* 0x040fe40003fc4070 */
[----:B------:R-:W-:Y:S01]  /*fa00*/  ISETP.GT.U32.AND P3, PT, R0, R6, PT ;  /* 0x000000060000720c */ /* 0x000fe20003f64070 */
[----:B------:R-:W-:-:S04]  /*fa10*/  IMAD.MOV R23, RZ, RZ, -R23 ;  /* 0x000000ffff177224 */ /* 0x000fc800078e0a17 */
[----:B------:R-:W-:Y:S02]  /*fa20*/  IMAD R7, R0, R23, R7 ;  /* 0x0000001700077224 */ /* 0x000fe400078e0207 */
[--C-:B------:R-:W-:Y:S01]  /*fa30*/  @!P1 IMAD.IADD R5, R5, 0x1, -R0.reuse ;  /* 0x0000000105059824 */ /* 0x100fe200078e0a00 */
[----:B------:R-:W-:Y:S02]  /*fa40*/  ISETP.GE.AND P1, PT, R40, RZ, PT ;  /* 0x000000ff2800720c */ /* 0x000fe40003f26270 */
[----:B--2---:R-:W-:Y:S01]  /*fa50*/  IABS R10, R38 ;  /* 0x00000026000a7213 */ /* 0x004fe20000000000 */
[--C-:B------:R-:W-:Y:S01]  /*fa60*/  @!P6 IMAD.IADD R4, R4, 0x1, -R0.reuse ;  /* 0x000000010404e824 */ /* 0x100fe200078e0a00 */
[----:B------:R-:W-:Y:S01]  /*fa70*/  ISETP.GT.U32.AND P6, PT, R0, R7, PT ;  /* 0x000000070000720c */ /* 0x000fe20003fc4070 */
[----:B------:R-:W-:Y:S01]  /*fa80*/  @!P3 IMAD.IADD R6, R6, 0x1, -R0 ;  /* 0x000000010606b824 */ /* 0x000fe200078e0a00 */
[----:B------:R-:W2:Y:S01]  /*fa90*/  LDL.LU R40, [R1+0x3fc] ;  /* 0x0003fc0001287983 */ /* 0x000ea20000300800 */
[----:B0-----:R-:W-:-:S02]  /*faa0*/  IMAD.MOV.U32 R12, RZ, RZ, R4 ;  /* 0x000000ffff0c7224 */ /* 0x001fc400078e0004 */
[----:B------:R-:W-:Y:S02]  /*fab0*/  @!P4 IMAD.MOV R6, RZ, RZ, -R6 ;  /* 0x000000ffff06c224 */ /* 0x000fe400078e0a06 */
[----:B------:R-:W-:-:S04]  /*fac0*/  IMAD.HI.U32 R24, R8, R10, RZ ;  /* 0x0000000a08187227 */ /* 0x000fc800078e00ff */
[----:B------:R-:W-:Y:S02]  /*fad0*/  @!P1 IMAD.MOV R5, RZ, RZ, -R5 ;  /* 0x000000ffff059224 */ /* 0x000fe400078e0a05 */
[----:B------:R-:W-:Y:S01]  /*fae0*/  @!P0 IMAD.MOV R12, RZ, RZ, -R12 ;  /* 0x000000ffff0c8224 */ /* 0x000fe200078e0a0c */
[----:B------:R-:W-:Y:S01]  /*faf0*/  STL [R1+0x118], R6 ;  /* 0x0001180601007387 */ /* 0x000fe20000100800 */
[----:B------:R-:W-:Y:S01]  /*fb00*/  IMAD.MOV R24, RZ, RZ, -R24 ;  /* 0x000000ffff187224 */ /* 0x000fe200078e0a18 */
[----:B---3--:R-:W-:Y:S01]  /*fb10*/  IABS R11, R36 ;  /* 0x00000024000b7213 */ /* 0x008fe20000000000 */
[----:B------:R-:W-:Y:S01]  /*fb20*/  @!P6 IMAD.IADD R7, R7, 0x1, -R0 ;  /* 0x000000010707e824 */ /* 0x000fe200078e0a00 */
[----:B------:R0:W-:Y:S01]  /*fb30*/  STL [R1+0x110], R5 ;  /* 0x0001100501007387 */ /* 0x0001e20000100800 */
[----:B------:R-:W-:Y:S01]  /*fb40*/  ISETP.GE.AND P6, PT, R36, RZ, PT ;  /* 0x000000ff2400720c */ /* 0x000fe20003fc6270 */
[C---:B------:R-:W-:Y:S02]  /*fb50*/  IMAD R10, R0.reuse, R24, R10 ;  /* 0x00000018000a7224 */ /* 0x040fe400078e020a */
[----:B------:R1:W-:Y:S04]  /*fb60*/  STL [R1+0x114], R12 ;  /* 0x0001140c01007387 */ /* 0x0003e80000100800 */
[----:B------:R-:W3:Y:S01]  /*fb70*/  LDL.LU R36, [R1+0x400] ;  /* 0x0004000001247983 */ /* 0x000ee20000300800 */
[----:B------:R-:W-:-:S02]  /*fb80*/  ISETP.GT.U32.AND P3, PT, R0, R2, PT ;  /* 0x000000020000720c */ /* 0x000fc40003f64070 */
[----:B------:R-:W-:Y:S02]  /*fb90*/  ISETP.GT.U32.AND P4, PT, R0, R10, PT ;  /* 0x0000000a0000720c */ /* 0x000fe40003f84070 */
[----:B------:R-:W-:-:S05]  /*fba0*/  IABS R9, R39 ;  /* 0x0000002700097213 */ /* 0x000fca0000000000 */
[----:B------:R-:W-:-:S04]  /*fbb0*/  IMAD.HI.U32 R23, R8, R9, RZ ;  /* 0x0000000908177227 */ /* 0x000fc800078e00ff */
[--C-:B------:R-:W-:Y:S02]  /*fbc0*/  @!P3 IMAD.IADD R2, R2, 0x1, -R0.reuse ;  /* 0x000000010202b824 */ /* 0x100fe400078e0a00 */
[----:B------:R-:W-:Y:S01]  /*fbd0*/  @!P4 IMAD.IADD R10, R10, 0x1, -R0 ;  /* 0x000000010a0ac824 */ /* 0x000fe200078e0a00 */
[C---:B------:R-:W-:Y:S02]  /*fbe0*/  ISETP.GT.U32.AND P4, PT, R0.reuse, R7, PT ;  /* 0x000000070000720c */ /* 0x040fe40003f84070 */
[C---:B------:R-:W-:Y:S01]  /*fbf0*/  ISETP.GT.U32.AND P3, PT, R0.reuse, R2, PT ;  /* 0x000000020000720c */ /* 0x040fe20003f64070 */
[----:B------:R-:W-:Y:S01]  /*fc00*/  IMAD.MOV R23, RZ, RZ, -R23 ;  /* 0x000000ffff177224 */ /* 0x000fe200078e0a17 */
[----:B------:R-:W-:Y:S01]  /*fc10*/  ISETP.GE.AND P5, PT, R37, RZ, PT ;  /* 0x000000ff2500720c */ /* 0x000fe20003fa6270 */
[----:B------:R-:W-:Y:S02]  /*fc20*/  IMAD.MOV.U32 R37, RZ, RZ, R34 ;  /* 0x000000ffff257224 */ /* 0x000fe400078e0022 */
[----:B------:R-:W-:Y:S01]  /*fc30*/  IMAD R9, R0, R23, R9 ;  /* 0x0000001700097224 */ /* 0x000fe200078e0209 */
[----:B------:R-:W-:Y:S01]  /*fc40*/  ISETP.GE.AND P0, PT, R38, RZ, PT ;  /* 0x000000ff2600720c */ /* 0x000fe20003f06270 */
[----:B------:R-:W-:-:S02]  /*fc50*/  IMAD.MOV.U32 R38, RZ, RZ, R37 ;  /* 0x000000ffff267224 */ /* 0x000fc400078e0025 */
[----:B------:R-:W3:Y:S02]  /*fc60*/  LDL.LU R37, [R1+0x404] ;  /* 0x0004040001257983 */ /* 0x000ee40000300800 */
[--C-:B------:R-:W-:Y:S01]  /*fc70*/  @!P4 IMAD.IADD R7, R7, 0x1, -R0.reuse ;  /* 0x000000010707c824 */ /* 0x100fe200078e0a00 */
[----:B------:R-:W-:Y:S01]  /*fc80*/  ISETP.GT.U32.AND P4, PT, R0, R9, PT ;  /* 0x000000090000720c */ /* 0x000fe20003f84070 */
[----:B------:R-:W-:-:S04]  /*fc90*/  @!P3 IMAD.IADD R2, R2, 0x1, -R0 ;  /* 0x000000010202b824 */ /* 0x000fc800078e0a00 */
[----:B0-----:R-:W-:Y:S02]  /*fca0*/  IMAD.MOV.U32 R5, RZ, RZ, R2 ;  /* 0x000000ffff057224 */ /* 0x001fe400078e0002 */
[----:B------:R-:W-:Y:S02]  /*fcb0*/  IMAD.MOV.U32 R34, RZ, RZ, R33 ;  /* 0x000000ffff227224 */ /* 0x000fe400078e0021 */
[----:B------:R-:W-:-:S04]  /*fcc0*/  @!P5 IMAD.MOV R5, RZ, RZ, -R5 ;  /* 0x000000ffff05d224 */ /* 0x000fc800078e0a05 */
[----:B------:R-:W-:Y:S01]  /*fcd0*/  @!P4 IMAD.IADD R9, R9, 0x1, -R0 ;  /* 0x000000010909c824 */ /* 0x000fe200078e0a00 */
[----:B------:R-:W-:Y:S01]  /*fce0*/  STL [R1+0x10c], R5 ;  /* 0x00010c0501007387 */ /* 0x000fe20000100800 */
[----:B------:R-:W-:Y:S01]  /*fcf0*/  IABS R22, R41 ;  /* 0x0000002900167213 */ /* 0x000fe20000000000 */
[----:B------:R-:W-:-:S04]  /*fd00*/  IMAD.HI.U32 R25, R8, R11, RZ ;  /* 0x0000000b08197227 */ /* 0x000fc800078e00ff */
[----:B------:R-:W-:Y:S02]  /*fd10*/  IMAD.MOV.U32 R33, RZ, RZ, R32 ;  /* 0x000000ffff217224 */ /* 0x000fe400078e0020 */
[----:B------:R-:W-:Y:S02]  /*fd20*/  IMAD.MOV.U32 R32, RZ, RZ, R26 ;  /* 0x000000ffff207224 */ /* 0x000fe400078e001a */
[----:B------:R-:W-:-:S04]  /*fd30*/  IMAD.HI.U32 R26, R8, R22, RZ ;  /* 0x00000016081a7227 */ /* 0x000fc800078e00ff */
[----:B------:R-:W-:Y:S02]  /*fd40*/  IMAD.MOV R25, RZ, RZ, -R25 ;  /* 0x000000ffff197224 */ /* 0x000fe400078e0a19 */
[----:B------:R-:W-:Y:S02]  /*fd50*/  IMAD.MOV R26, RZ, RZ, -R26 ;  /* 0x000000ffff1a7224 */ /* 0x000fe400078e0a1a */
[C---:B------:R-:W-:Y:S01]  /*fd60*/  IMAD R11, R0.reuse, R25, R11 ;  /* 0x00000019000b7224 */ /* 0x040fe200078e020b */
[----:B----4-:R-:W-:Y:S02]  /*fd70*/  IABS R4, R35 ;  /* 0x0000002300047213 */ /* 0x010fe40000000000 */
[----:B------:R-:W-:Y:S01]  /*fd80*/  ISETP.GE.AND P4, PT, R35, RZ, PT ;  /* 0x000000ff2300720c */ /* 0x000fe20003f86270 */
[----:B------:R-:W-:Y:S02]  /*fd90*/  IMAD.MOV.U32 R35, RZ, RZ, R34 ;  /* 0x000000ffff237224 */ /* 0x000fe400078e0022 */
[----:B------:R-:W4:Y:S01]  /*fda0*/  LDL.LU R34, [R1+0x408] ;  /* 0x0004080001227983 */ /* 0x000f220000300800 */
[C---:B------:R-:W-:Y:S01]  /*fdb0*/  IMAD R22, R0.reuse, R26, R22 ;  /* 0x0000001a00167224 */ /* 0x040fe200078e0216 */
[----:B------:R-:W-:-:S04]  /*fdc0*/  ISETP.GT.U32.AND P1, PT, R0, R11, PT ;  /* 0x0000000b0000720c */ /* 0x000fc80003f24070 */
[----:B------:R-:W-:Y:S01]  /*fdd0*/  ISETP.GT.U32.AND P3, PT, R0, R22, PT ;  /* 0x000000160000720c */ /* 0x000fe20003f64070 */
[----:B------:R-:W-:-:S08]  /*fde0*/  IMAD.HI.U32 R2, R8, R4, RZ ;  /* 0x0000000408027227 */ /* 0x000fd000078e00ff */
[----:B------:R-:W-:-:S04]  /*fdf0*/  @!P1 IMAD.IADD R11, R11, 0x1, -R0 ;  /* 0x000000010b0b9824 */ /* 0x000fc800078e0a00 */
[----:B------:R-:W-:Y:S01]  /*fe00*/  @!P3 IMAD.IADD R22, R22, 0x1, -R0 ;  /* 0x000000011616b824 */ /* 0x000fe200078e0a00 */
[C---:B------:R-:W-:Y:S01]  /*fe10*/  ISETP.GT.U32.AND P3, PT, R0.reuse, R11, PT ;  /* 0x0000000b0000720c */ /* 0x040fe20003f64070 */
[----:B------:R-:W-:Y:S01]  /*fe20*/  IMAD.MOV R2, RZ, RZ, -R2 ;  /* 0x000000ffff027224 */ /* 0x000fe200078e0a02 */
[C---:B------:R-:W-:Y:S02]  /*fe30*/  ISETP.GT.U32.AND P1, PT, R0.reuse, R10, PT ;  /* 0x0000000a0000720c */ /* 0x040fe40003f24070 */
[C---:B------:R-:W-:Y:S01]  /*fe40*/  ISETP.GT.U32.AND P5, PT, R0.reuse, R22, PT ;  /* 0x000000160000720c */ /* 0x040fe20003fa4070 */
[----:B------:R-:W-:Y:S02]  /*fe50*/  IMAD R2, R0, R2, R4 ;  /* 0x0000000200027224 */ /* 0x000fe400078e0204 */
[----:B------:R-:W-:-:S06]  /*fe60*/  IMAD.MOV.U32 R13, RZ, RZ, R7 ;  /* 0x000000ffff0d7224 */ /* 0x000fcc00078e0007 */
[--C-:B------:R-:W-:Y:S01]  /*fe70*/  @!P3 IMAD.IADD R11, R11, 0x1, -R0.reuse ;  /* 0x000000010b0bb824 */ /* 0x100fe200078e0a00 */
[C---:B------:R-:W-:Y:S01]  /*fe80*/  ISETP.GT.U32.AND P3, PT, R0.reuse, R2, PT ;  /* 0x000000020000720c */ /* 0x040fe20003f64070 */
[----:B------:R-:W-:Y:S01]  /*fe90*/  @!P2 IMAD.MOV R13, RZ, RZ, -R13 ;  /* 0x000000ffff0da224 */ /* 0x000fe200078e0a0d */
[----:B------:R-:W-:Y:S01]  /*fea0*/  ISETP.GT.U32.AND P2, PT, R0, R9, PT ;  /* 0x000000090000720c */ /* 0x000fe20003f44070 */
[--C-:B------:R-:W-:Y:S01]  /*feb0*/  @!P5 IMAD.IADD R22, R22, 0x1, -R0.reuse ;  /* 0x000000011616d824 */ /* 0x100fe200078e0a00 */
[----:B------:R-:W-:Y:S01]  /*fec0*/  ISETP.GE.AND P5, PT, R39, RZ, PT ;  /* 0x000000ff2700720c */ /* 0x000fe20003fa6270 */
[----:B------:R-:W-:Y:S01]  /*fed0*/  @!P1 IMAD.IADD R10, R10, 0x1, -R0 ;  /* 0x000000010a0a9824 */ /* 0x000fe200078e0a00 */
[----:B------:R-:W4:Y:S01]  /*fee0*/  LDL.LU R39, [R1+0x40c] ;  /* 0x00040c0001277983 */ /* 0x000f220000300800 */
[----:B-----5:R-:W-:Y:S02]  /*fef0*/  IABS R6, R61 ;  /* 0x0000003d00067213 */ /* 0x020fe40000000000 */
[----:B-1----:R-:W-:Y:S01]  /*ff00*/  IMAD.MOV.U32 R12, RZ, RZ, R10 ;  /* 0x000000ffff0c7224 */ /* 0x002fe200078e000a */
[----:B------:R-:W-:-:S03]  /*ff10*/  ISETP.GE.AND P1, PT, R41, RZ, PT ;  /* 0x000000ff2900720c */ /* 0x000fc60003f26270 */
[----:B------:R-:W-:Y:S02]  /*ff20*/  @!P3 IMAD.IADD R2, R2, 0x1, -R0 ;  /* 0x000000010202b824 */ /* 0x000fe400078e0a00 */
[----:B------:R-:W-:-:S04]  /*ff30*/  IMAD.HI.U32 R23, R8, R6, RZ ;  /* 0x0000000608177227 */ /* 0x000fc800078e00ff */
[----:B------:R-:W-:Y:S01]  /*ff40*/  @!P0 IMAD.MOV R12, RZ, RZ, -R12 ;  /* 0x000000ffff0c8224 */ /* 0x000fe200078e0a0c */
[C---:B------:R-:W-:Y:S01]  /*ff50*/  ISETP.GT.U32.AND P0, PT, R0.reuse, R2, PT ;  /* 0x000000020000720c */ /* 0x040fe20003f04070 */
[----:B------:R-:W-:Y:S01]  /*ff60*/  @!P6 IMAD.MOV R11, RZ, RZ, -R11 ;  /* 0x000000ffff0be224 */ /* 0x000fe200078e0a0b */
[----:B------:R-:W-:Y:S01]  /*ff70*/  STL [R1+0x104], R13 ;  /* 0x0001040d01007387 */ /* 0x000fe20000100800 */
[----:B------:R-:W-:Y:S02]  /*ff80*/  IMAD.MOV R23, RZ, RZ, -R23 ;  /* 0x000000ffff177224 */ /* 0x000fe400078e0a17 */
[----:B------:R-:W-:Y:S01]  /*ff90*/  @!P2 IMAD.IADD R9, R9, 0x1, -R0 ;  /* 0x000000010909a824 */ /* 0x000fe200078e0a00 */
[----:B------:R0:W-:Y:S01]  /*ffa0*/  STL [R1+0x100], R12 ;  /* 0x0001000c01007387 */ /* 0x0001e20000100800 */
[----:B------:R-:W-:-:S03]  /*ffb0*/  IMAD R6, R0, R23, R6 ;  /* 0x0000001700067224 */ /* 0x000fc600078e0206 */
[----:B------:R1:W-:Y:S01]  /*ffc0*/  STL [R1+0xe8], R11 ;  /* 0x0000e80b01007387 */ /* 0x0003e20000100800 */
[----:B0-----:R-:W-:Y:S02]  /*ffd0*/  IMAD.MOV.U32 R12, RZ, RZ, R22 ;  /* 0x000000ffff0c7224 */ /* 0x001fe400078e0016 */
[----:B-1----:R-:W-:Y:S02]  /*ffe0*/  IMAD.MOV.U32 R11, RZ, RZ, R9 ;  /* 0x000000ffff0b7224 */ /* 0x002fe400078e0009 */
[----:B------:R-:W-:Y:S01]  /*fff0*/  @!P1 IMAD.MOV R12, RZ, RZ, -R12 ;  /* 0x000000ffff0c9224 */ /* 0x000fe200078e0a0c */
[----:B------:R-:W-:Y:S01]  /*10000*/  ISETP.GT.U32.AND P3, PT, R0, R6, PT ;  /* 0x000000060000720c */ /* 0x000fe20003f64070 */
[----:B------:R-:W-:Y:S02]  /*10010*/  @!P5 IMAD.MOV R11, RZ, RZ, -R11 ;  /* 0x000000ffff0bd224 */ /* 0x000fe400078e0a0b */
[----:B------:R-:W-:Y:S01]  /*10020*/  @!P0 IMAD.IADD R2, R2, 0x1, -R0 ;  /* 0x0000000102028824 */ /* 0x000fe200078e0a00 */
[----:B------:R-:W-:Y:S04]  /*10030*/  STL [R1+0xec], R12 ;  /* 0x0000ec0c01007387 */ /* 0x000fe80000100800 */
[----:B------:R0:W-:Y:S01]  /*10040*/  STL [R1+0xf0], R11 ;  /* 0x0000f00b01007387 */ /* 0x0001e20000100800 */
[----:B--2---:R-:W-:Y:S01]  /*10050*/  IABS R5, R40 ;  /* 0x0000002800057213 */ /* 0x004fe20000000000 */
[----:B0-----:R-:W-:-:S04]  /*10060*/  IMAD.MOV.U32 R11, RZ, RZ, R2 ;  /* 0x000000ffff0b7224 */ /* 0x001fc800078e0002 */
[----:B------:R-:W-:Y:S01]  /*10070*/  @!P4 IMAD.MOV R11, RZ, RZ, -R11 ;  /* 0x000000ffff0bc224 */ /* 0x000fe200078e0a0b */
[----:B---3--:R-:W-:Y:S01]  /*10080*/  IABS R4, R36 ;  /* 0x0000002400047213 */ /* 0x008fe20000000000 */
[----:B------:R-:W-:Y:S01]  /*10090*/  @!P3 IMAD.IADD R6, R6, 0x1, -R0 ;  /* 0x000000010606b824 */ /* 0x000fe200078e0a00 */
[----:B------:R-:W-:Y:S02]  /*100a0*/  ISETP.GE.AND P3, PT, R36, RZ, PT ;  /* 0x000000ff2400720c */ /* 0x000fe40003f66270 */
[----:B------:R0:W-:Y:S04]  /*100b0*/  STL [R1+0xfc], R11 ;  /* 0x0000fc0b01007387 */ /* 0x0001e80000100800 */
[----:B------:R-:W2:Y:S01]  /*100c0*/  LDL.LU R36, [R1+0x418] ;  /* 0x0004180001247983 */ /* 0x000ea20000300800 */
[----:B------:R-:W-:-:S04]  /*100d0*/  IMAD.HI.U32 R24, R8, R5, RZ ;  /* 0x0000000508187227 */ /* 0x000fc800078e00ff */
[----:B------:R-:W-:-:S04]  /*100e0*/  IMAD.MOV R24, RZ, RZ, -R24 ;  /* 0x000000ffff187224 */ /* 0x000fc800078e0a18 */
[C---:B------:R-:W-:Y:S01]  /*100f0*/  IMAD R5, R0.reuse, R24, R5 ;  /* 0x0000001800057224 */ /* 0x040fe200078e0205 */
[----:B------:R-:W-:-:S04]  /*10100*/  ISETP.GT.U32.AND P5, PT, R0, R6, PT ;  /* 0x000000060000720c */ /* 0x000fc80003fa4070 */
[----:B------:R-:W-:Y:S01]  /*10110*/  ISETP.GT.U32.AND P6, PT, R0, R5, PT ;  /* 0x000000050000720c */ /* 0x000fe20003fc4070 */
[----:B------:R-:W-:Y:S01]  /*10120*/  IMAD.HI.U32 R10, R8, R4, RZ ;  /* 0x00000004080a7227 */ /* 0x000fe200078e00ff */
[----:B------:R-:W-:-:S07]  /*10130*/  IABS R23, R37 ;  /* 0x0000002500177213 */ /* 0x000fce0000000000 */
[----:B------:R-:W-:-:S04]  /*10140*/  @!P5 IMAD.IADD R6, R6, 0x1, -R0 ;  /* 0x000000010606d824 */ /* 0x000fc800078e0a00 */
[----:B------:R-:W-:Y:S01]  /*10150*/  @!P6 IMAD.IADD R5, R5, 0x1, -R0 ;  /* 0x000000010505e824 */ /* 0x000fe200078e0a00 */
[----:B------:R-:W-:Y:S01]  /*10160*/  ISETP.GE.AND P5, PT, R37, RZ, PT ;  /* 0x000000ff2500720c */ /* 0x000fe20003fa6270 */
[----:B------:R-:W-:Y:S02]  /*10170*/  IMAD.MOV.U32 R37, RZ, RZ, R35 ;  /* 0x000000ffff257224 */ /* 0x000fe400078e0023 */
[----:B------:R-:W3:Y:S01]  /*10180*/  LDL.LU R35, [R1+0x41c] ;  /* 0x00041c0001237983 */ /* 0x000ee20000300800 */
[C---:B------:R-:W-:Y:S01]  /*10190*/  ISETP.GT.U32.AND P6, PT, R0.reuse, R5, PT ;  /* 0x000000050000720c */ /* 0x040fe20003fc4070 */
[----:B------:R-:W-:Y:S02]  /*101a0*/  IMAD.MOV R10, RZ, RZ, -R10 ;  /* 0x000000ffff0a7224 */ /* 0x000fe400078e0a0a */
[----:B------:R-:W-:Y:S02]  /*101b0*/  IMAD.MOV.U32 R7, RZ, RZ, R23 ;  /* 0x000000ffff077224 */ /* 0x000fe400078e0017 */
[----:B------:R-:W-:-:S02]  /*101c0*/  IMAD R4, R0, R10, R4 ;  /* 0x0000000a00047224 */ /* 0x000fc400078e0204 */
[----:B------:R-:W-:-:S04]  /*101d0*/  IMAD.HI.U32 R10, R8, R7, RZ ;  /* 0x00000007080a7227 */ /* 0x000fc800078e00ff */
[----:B------:R-:W-:Y:S02]  /*101e0*/  IMAD.MOV R9, RZ, RZ, -R10 ;  /* 0x000000ffff097224 */ /* 0x000fe400078e0a0a */
[----:B------:R-:W-:Y:S01]  /*101f0*/  @!P6 IMAD.IADD R5, R5, 0x1, -R0 ;  /* 0x000000010505e824 */ /* 0x000fe200078e0a00 */
[----:B----4-:R-:W-:Y:S02]  /*10200*/  IABS R10, R34 ;  /* 0x00000022000a7213 */ /* 0x010fe40000000000 */
[----:B------:R-:W-:Y:S02]  /*10210*/  ISETP.GE.AND P6, PT, R34, RZ, PT ;  /* 0x000000ff2200720c */ /* 0x000fe40003fc6270 */
[----:B------:R-:W4:Y:S01]  /*10220*/  LDL.LU R34, [R1+0x420] ;  /* 0x0004200001227983 */ /* 0x000f220000300800 */
[----:B------:R-:W-:Y:S01]  /*10230*/  ISETP.GT.U32.AND P0, PT, R0, R4, PT ;  /* 0x000000040000720c */ /* 0x000fe20003f04070 */
[----:B------:R-:W-:-:S12]  /*10240*/  IMAD.HI.U32 R2, R8, R10, RZ ;  /* 0x0000000a08027227 */ /* 0x000fd800078e00ff */
[----:B------:R-:W-:-:S05]  /*10250*/  @!P0 IMAD.IADD R4, R4, 0x1, -R0 ;  /* 0x0000000104048824 */ /* 0x000fca00078e0a00 */
[C---:B------:R-:W-:Y:S01]  /*10260*/  ISETP.GT.U32.AND P0, PT, R0.reuse, R4, PT ;  /* 0x000000040000720c */ /* 0x040fe20003f04070 */
[----:B------:R-:W-:Y:S02]  /*10270*/  IMAD R9, R0, R9, R7 ;  /* 0x0000000900097224 */ /* 0x000fe400078e0207 */
[----:B------:R-:W-:Y:S01]  /*10280*/  IMAD.MOV R2, RZ, RZ, -R2 ;  /* 0x000000ffff027224 */ /* 0x000fe200078e0a02 */
[----:B------:R-:W-:-:S03]  /*10290*/  ISETP.GE.AND P2, PT, R40, RZ, PT ;  /* 0x000000ff2800720c */ /* 0x000fc60003f46270 */
[----:B------:R-:W-:Y:S01]  /*102a0*/  IMAD R10, R0, R2, R10 ;  /* 0x00000002000a7224 */ /* 0x000fe200078e020a */
[----:B------:R-:W-:-:S05]  /*102b0*/  IABS R7, R39 ;  /* 0x0000002700077213 */ /* 0x000fca0000000000 */
[----:B------:R-:W-:Y:S01]  /*102c0*/  @!P0 IMAD.IADD R4, R4, 0x1, -R0 ;  /* 0x0000000104048824 */ /* 0x000fe200078e0a00 */
[----:B------:R-:W-:Y:S01]  /*102d0*/  ISETP.GT.U32.AND P0, PT, R0, R10, PT ;  /* 0x0000000a0000720c */ /* 0x000fe20003f04070 */
[----:B0-----:R-:W-:-:S04]  /*102e0*/  IMAD.HI.U32 R11, R8, R7, RZ ;  /* 0x00000007080b7227 */ /* 0x001fc800078e00ff */
[----:B------:R-:W-:Y:S01]  /*102f0*/  IMAD.MOV R11, RZ, RZ, -R11 ;  /* 0x000000ffff0b7224 */ /* 0x000fe200078e0a0b */
[----:B------:R-:W-:Y:S01]  /*10300*/  ISETP.GE.AND P1, PT, R61, RZ, PT ;  /* 0x000000ff3d00720c */ /* 0x000fe20003f26270 */
[----:B------:R-:W-:Y:S02]  /*10310*/  IMAD.MOV.U32 R12, RZ, RZ, R5 ;  /* 0x000000ffff0c7224 */ /* 0x000fe400078e0005 */
[----:B------:R-:W-:Y:S02]  /*10320*/  IMAD R7, R0, R11, R7 ;  /* 0x0000000b00077224 */ /* 0x000fe400078e0207 */
[----:B------:R-:W-:-:S03]  /*10330*/  @!P2 IMAD.MOV R12, RZ, RZ, -R12 ;  /* 0x000000ffff0ca224 */ /* 0x000fc600078e0a0c */
[----:B------:R-:W-:Y:S01]  /*10340*/  ISETP.GT.U32.AND P2, PT, R0, R7, PT ;  /* 0x000000070000720c */ /* 0x000fe20003f44070 */
[----:B------:R-:W-:Y:S01]  /*10350*/  @!P0 IMAD.IADD R10, R10, 0x1, -R0 ;  /* 0x000000010a0a8824 */ /* 0x000fe200078e0a00 */
[----:B------:R-:W-:-:S03]  /*10360*/  IABS R2, R38 ;  /* 0x0000002600027213 */ /* 0x000fc60000000000 */
[----:B------:R-:W-:Y:S01]  /*10370*/  @!P1 IMAD.MOV R6, RZ, RZ, -R6 ;  /* 0x000000ffff069224 */ /* 0x000fe200078e0a06 */
[----:B------:R-:W-:Y:S01]  /*10380*/  ISETP.GT.U32.AND P0, PT, R0, R10, PT ;  /* 0x0000000a0000720c */ /* 0x000fe20003f04070 */
[----:B------:R-:W-:-:S03]  /*10390*/  IMAD.HI.U32 R5, R8, R2, RZ ;  /* 0x0000000208057227 */ /* 0x000fc600078e00ff */
[----:B------:R0:W-:Y:S01]  /*103a0*/  STL [R1+0xf4], R6 ;  /* 0x0000f40601007387 */ /* 0x0001e20000100800 */
[----:B------:R-:W-:Y:S02]  /*103b0*/  @!P3 IMAD.MOV R4, RZ, RZ, -R4 ;  /* 0x000000ffff04b224 */ /* 0x000fe400078e0a04 */
[----:B------:R-:W-:Y:S02]  /*103c0*/  IMAD.MOV R5, RZ, RZ, -R5 ;  /* 0x000000ffff057224 */ /* 0x000fe400078e0a05 */
[----:B------:R-:W-:Y:S01]  /*103d0*/  @!P2 IMAD.IADD R7, R7, 0x1, -R0 ;  /* 0x000000010707a824 */ /* 0x000fe200078e0a00 */
[----:B------:R-:W-:Y:S01]  /*103e0*/  STL [R1+0xf8], R12 ;  /* 0x0000f80c01007387 */ /* 0x000fe20000100800 */
[C---:B------:R-:W-:Y:S01]  /*103f0*/  IMAD R2, R0.reuse, R5, R2 ;  /* 0x0000000500027224 */ /* 0x040fe200078e0202 */
[----:B0-----:R-:W-:Y:S02]  /*10400*/  IABS R6, R37 ;  /* 0x0000002500067213 */ /* 0x001fe40000000000 */
[----:B------:R2:W-:Y:S01]  /*10410*/  STL [R1+0x1a8], R4 ;  /* 0x0001a80401007387 */ /* 0x0005e20000100800 */
[----:B------:R-:W-:Y:S01]  /*10420*/  ISETP.GT.U32.AND P2, PT, R0, R7, PT ;  /* 0x000000070000720c */ /* 0x000fe20003f44070 */
[----:B------:R-:W-:-:S02]  /*10430*/  @!P0 IMAD.IADD R10, R10, 0x1, -R0 ;  /* 0x000000010a0a8824 */ /* 0x000fc400078e0a00 */
[----:B------:R-:W-:Y:S01]  /*10440*/  IMAD.HI.U32 R23, R8, R6, RZ ;  /* 0x0000000608177227 */ /* 0x000fe200078e00ff */
[----:B------:R-:W-:-:S03]  /*10450*/  ISETP.GT.U32.AND P0, PT, R0, R2, PT ;  /* 0x000000020000720c */ /* 0x000fc60003f04070 */
[----:B------:R-:W-:Y:S01]  /*10460*/  IMAD.MOV R23, RZ, RZ, -R23 ;  /* 0x000000ffff177224 */ /* 0x000fe200078e0a17 */
[----:B------:R-:W-:-:S03]  /*10470*/  ISETP.GT.U32.AND P4, PT, R0, R9, PT ;  /* 0x000000090000720c */ /* 0x000fc60003f84070 */
[----:B------:R-:W-:Y:S02]  /*10480*/  IMAD R6, R0, R23, R6 ;  /* 0x0000001700067224 */ /* 0x000fe400078e0206 */
[----:B------:R-:W-:Y:S01]  /*10490*/  @!P2 IMAD.IADD R7, R7, 0x1, -R0 ;  /* 0x000000010707a824 */ /* 0x000fe200078e0a00 */
[----:B--2---:R-:W-:-:S05]  /*104a0*/  IABS R4, R36 ;  /* 0x0000002400047213 */ /* 0x004fca0000000000 */
[----:B------:R-:W-:-:S04]  /*104b0*/  IMAD.HI.U32 R22, R8, R4, RZ ;  /* 0x0000000408167227 */ /* 0x000fc800078e00ff */
[----:B------:R-:W-:Y:S01]  /*104c0*/  IMAD.MOV R22, RZ, RZ, -R22 ;  /* 0x000000ffff167224 */ /* 0x000fe200078e0a16 */
[----:B------:R-:W-:-:S03]  /*104d0*/  ISETP.GT.U32.AND P2, PT, R0, R6, PT ;  /* 0x000000060000720c */ /* 0x000fc60003f44070 */
[----:B------:R-:W-:Y:S02]  /*104e0*/  IMAD R4, R0, R22, R4 ;  /* 0x0000001600047224 */ /* 0x000fe400078e0204 */
[----:B------:R-:W-:-:S03]  /*104f0*/  @!P0 IMAD.IADD R2, R2, 0x1, -R0 ;  /* 0x0000000102028824 */ /* 0x000fc600078e0a00 */
[----:B------:R-:W-:Y:S01]  /*10500*/  ISETP.GT.U32.AND P0, PT, R0, R4, PT ;  /* 0x000000040000720c */ /* 0x000fe20003f04070 */
[----:B------:R-:W-:Y:S01]  /*10510*/  @!P4 IMAD.IADD R9, R9, 0x1, -R0 ;  /* 0x000000010909c824 */ /* 0x000fe200078e0a00 */
[----:B------:R-:W-:-:S03]  /*10520*/  IABS R5, R33 ;  /* 0x0000002100057213 */ /* 0x000fc60000000000 */
[----:B------:R-:W-:Y:S01]  /*10530*/  @!P2 IMAD.IADD R6, R6, 0x1, -R0 ;  /* 0x000000010606a824 */ /* 0x000fe200078e0a00 */
[----:B------:R-:W-:Y:S01]  /*10540*/  ISETP.GT.U32.AND P1, PT, R0, R9, PT ;  /* 0x000000090000720c */ /* 0x000fe20003f24070 */
[----:B------:R-:W-:-:S06]  /*10550*/  IMAD.HI.U32 R24, R8, R5, RZ ;  /* 0x0000000508187227 */ /* 0x000fcc00078e00ff */
[----:B------:R-:W-:Y:S01]  /*10560*/  @!P0 IMAD.IADD R4, R4, 0x1, -R0 ;  /* 0x0000000104048824 */ /* 0x000fe200078e0a00 */
[----:B------:R-:W-:Y:S01]  /*10570*/  ISETP.GT.U32.AND P0, PT, R0, R6, PT ;  /* 0x000000060000720c */ /* 0x000fe20003f04070 */
[----:B------:R-:W-:Y:S01]  /*10580*/  IMAD.MOV R24, RZ, RZ, -R24 ;  /* 0x000000ffff187224 */ /* 0x000fe200078e0a18 */
[----:B---3--:R-:W-:-:S03]  /*10590*/  IABS R11, R35 ;  /* 0x00000023000b7213 */ /* 0x008fc60000000000 */
[----:B------:R-:W-:Y:S02]  /*105a0*/  @!P1 IMAD.IADD R9, R9, 0x1, -R0 ;  /* 0x0000000109099824 */ /* 0x000fe400078e0a00 */
[----:B------:R-:W-:Y:S02]  /*105b0*/  IMAD R5, R0, R24, R5 ;  /* 0x0000001800057224 */ /* 0x000fe400078e0205 */
[----:B------:R-:W-:Y:S01]  /*105c0*/  IMAD.HI.U32 R22, R8, R11, RZ ;  /* 0x0000000b08167227 */ /* 0x000fe200078e00ff */
[----:B------:R-:W-:-:S03]  /*105d0*/  ISETP.GE.AND P4, PT, R39, RZ, PT ;  /* 0x000000ff2700720c */ /* 0x000fc60003f86270 */
[----:B------:R-:W-:Y:S02]  /*105e0*/  IMAD.MOV.U32 R12, RZ, RZ, R9 ;  /* 0x000000ffff0c7224 */ /* 0x000fe400078e0009 */
[----:B------:R-:W-:Y:S01]  /*105f0*/  @!P0 IMAD.IADD R6, R6, 0x1, -R0 ;  /* 0x0000000106068824 */ /* 0x000fe200078e0a00 */
[C---:B------:R-:W-:Y:S01]  /*10600*/  ISETP.GT.U32.AND P0, PT, R0.reuse, R5, PT ;  /* 0x000000050000720c */ /* 0x040fe20003f04070 */
[----:B------:R-:W-:Y:S02]  /*10610*/  IMAD.MOV R22, RZ, RZ, -R22 ;  /* 0x000000ffff167224 */ /* 0x000fe400078e0a16 */
[----:B------:R-:W-:Y:S01]  /*10620*/  @!P5 IMAD.MOV R12, RZ, RZ, -R12 ;  /* 0x000000ffff0cd224 */ /* 0x000fe200078e0a0c */
[----:B------:R-:W-:Y:S01]  /*10630*/  ISETP.GE.AND P1, PT, R37, RZ, PT ;  /* 0x000000ff2500720c */ /* 0x000fe20003f26270 */
[----:B------:R-:W-:Y:S01]  /*10640*/  IMAD R11, R0, R22, R11 ;  /* 0x00000016000b7224 */ /* 0x000fe200078e020b */
[----:B------:R-:W-:Y:S02]  /*10650*/  IABS R22, R32 ;  /* 0x0000002000167213 */ /* 0x000fe40000000000 */
[----:B------:R0:W-:Y:S01]  /*10660*/  STL [R1+0xe4], R12 ;  /* 0x0000e40c01007387 */ /* 0x0001e20000100800 */
[----:B------:R-:W-:-:S02]  /*10670*/  IABS R23, R28 ;  /* 0x0000001c00177213 */ /* 0x000fc40000000000 */
[----:B------:R-:W-:Y:S01]  /*10680*/  IMAD.MOV.U32 R24, RZ, RZ, R22 ;  /* 0x000000ffff187224 */ /* 0x000fe200078e0016 */
[----:B------:R-:W-:Y:S01]  /*10690*/  ISETP.GT.U32.AND P5, PT, R0, R4, PT ;  /* 0x000000040000720c */ /* 0x000fe20003fa4070 */
[----:B------:R-:W-:Y:S02]  /*106a0*/  @!P4 IMAD.MOV R7, RZ, RZ, -R7 ;  /* 0x000000ffff07c224 */ /* 0x000fe400078e0a07 */
[----:B0-----:R-:W-:Y:S02]  /*106b0*/  IMAD.MOV.U32 R12, RZ, RZ, R10 ;  /* 0x000000ffff0c7224 */ /* 0x001fe400078e000a */
[----:B------:R-:W-:Y:S02]  /*106c0*/  IMAD.MOV.U32 R22, RZ, RZ, R23 ;  /* 0x000000ffff167224 */ /* 0x000fe400078e0017 */
[----:B------:R-:W-:Y:S01]  /*106d0*/  @!P6 IMAD.MOV R12, RZ, RZ, -R12 ;  /* 0x000000ffff0ce224 */ /* 0x000fe200078e0a0c */
[----:B------:R-:W-:Y:S01]  /*106e0*/  IABS R23, R27 ;  /* 0x0000001b00177213 */ /* 0x000fe20000000000 */
[----:B------:R-:W-:-:S02]  /*106f0*/  @!P0 IMAD.IADD R5, R5, 0x1, -R0 ;  /* 0x0000000105058824 */ /* 0x000fc400078e0a00 */
[----:B------:R-:W-:Y:S01]  /*10700*/  IMAD.HI.U32 R9, R8, R24, RZ ;  /* 0x0000001808097227 */ /* 0x000fe200078e00ff */
[C---:B------:R-:W-:Y:S01]  /*10710*/  ISETP.GT.U32.AND P2, PT, R0.reuse, R2, PT ;  /* 0x000000020000720c */ /* 0x040fe20003f44070 */
[----:B------:R-:W-:Y:S02]  /*10720*/  STL [R1+0xe0], R12 ;  /* 0x0000e00c01007387 */ /* 0x000fe40000100800 */
[----:B------:R-:W-:Y:S01]  /*10730*/  @!P1 IMAD.MOV R6, RZ, RZ, -R6 ;  /* 0x000000ffff069224 */ /* 0x000fe200078e0a06 */
[----:B------:R-:W-:Y:S01]  /*10740*/  ISETP.GT.U32.AND P1, PT, R0, R5, PT ;  /* 0x000000050000720c */ /* 0x000fe20003f24070 */
[----:B------:R-:W-:Y:S01]  /*10750*/  IMAD.MOV R10, RZ, RZ, -R9 ;  /* 0x000000ffff0a7224 */ /* 0x000fe200078e0a09 */
[----:B------:R0:W-:Y:S01]  /*10760*/  STL [R1+0xdc], R7 ;  /* 0x0000dc0701007387 */ /* 0x0001e20000100800 */
[----:B------:R-:W-:Y:S01]  /*10770*/  IMAD.HI.U32 R9, R8, R23, RZ ;  /* 0x0000001708097227 */ /* 0x000fe200078e00ff */
[----:B------:R-:W-:Y:S02]  /*10780*/  ISETP.GE.AND P3, PT, R38, RZ, PT ;  /* 0x000000ff2600720c */ /* 0x000fe40003f66270 */
[C---:B------:R-:W-:Y:S01]  /*10790*/  ISETP.GT.U32.AND P6, PT, R0.reuse, R11, PT ;  /* 0x0000000b0000720c */ /* 0x040fe20003fc4070 */
[----:B------:R-:W-:-:S02]  /*107a0*/  IMAD R10, R0, R10, R24 ;  /* 0x0000000a000a7224 */ /* 0x000fc400078e0218 */
[----:B0-----:R-:W-:-:S04]  /*107b0*/  IMAD.HI.U32 R7, R8, R22, RZ ;  /* 0x0000001608077227 */ /* 0x001fc800078e00ff */
[----:B------:R-:W-:Y:S02]  /*107c0*/  IMAD.MOV R7, RZ, RZ, -R7 ;  /* 0x000000ffff077224 */ /* 0x000fe400078e0a07 */
[----:B------:R-:W-:Y:S02]  /*107d0*/  IMAD.MOV R9, RZ, RZ, -R9 ;  /* 0x000000ffff097224 */ /* 0x000fe400078e0a09 */
[----:B------:R-:W-:Y:S01]  /*107e0*/  @!P5 IMAD.IADD R4, R4, 0x1, -R0 ;  /* 0x000000010404d824 */ /* 0x000fe200078e0a00 */
[C---:B------:R-:W-:Y:S01]  /*107f0*/  ISETP.GT.U32.AND P5, PT, R0.reuse, R10, PT ;  /* 0x0000000a0000720c */ /* 0x040fe20003fa4070 */
[C---:B------:R-:W-:Y:S01]  /*10800*/  IMAD R22, R0.reuse, R7, R22 ;  /* 0x0000000700167224 */ /* 0x040fe200078e0216 */
[----:B------:R-:W-:Y:S01]  /*10810*/  IABS R7, R31 ;  /* 0x0000001f00077213 */ /* 0x000fe20000000000 */
[----:B------:R-:W-:Y:S02]  /*10820*/  IMAD R23, R0, R9, R23 ;  /* 0x0000000900177224 */ /* 0x000fe400078e0217 */
[--C-:B------:R-:W-:Y:S01]  /*10830*/  @!P2 IMAD.IADD R2, R2, 0x1, -R0.reuse ;  /* 0x000000010202a824 */ /* 0x100fe200078e0a00 */
[----:B------:R-:W-:Y:S01]  /*10840*/  ISETP.GE.AND P2, PT, R36, RZ, PT ;  /* 0x000000ff2400720c */ /* 0x000fe20003f46270 */
[----:B------:R-:W-:Y:S01]  /*10850*/  @!P1 IMAD.IADD R5, R5, 0x1, -R0 ;  /* 0x0000000105059824 */ /* 0x000fe200078e0a00 */
[----:B------:R-:W-:Y:S01]  /*10860*/  ISETP.GT.U32.AND P1, PT, R0, R23, PT ;  /* 0x000000170000720c */ /* 0x000fe20003f24070 */
[----:B------:R-:W-:-:S02]  /*10870*/  @!P3 IMAD.MOV R2, RZ, RZ, -R2 ;  /* 0x000000ffff02b224 */ /* 0x000fc400078e0a02 */
[----:B------:R-:W-:-:S04]  /*10880*/  IMAD.HI.U32 R24, R8, R7, RZ ;  /* 0x0000000708187227 */ /* 0x000fc800078e00ff */
[----:B------:R-:W-:Y:S01]  /*10890*/  @!P6 IMAD.IADD R11, R11, 0x1, -R0 ;  /* 0x000000010b0be824 */ /* 0x000fe200078e0a00 */
[----:B------:R0:W-:Y:S01]  /*108a0*/  STL [R1+0xd8], R2 ;  /* 0x0000d80201007387 */ /* 0x0001e20000100800 */
[----:B------:R-:W-:-:S03]  /*108b0*/  IMAD.MOV R24, RZ, RZ, -R24 ;  /* 0x000000ffff187224 */ /* 0x000fc600078e0a18 */
[----:B------:R-:W-:Y:S01]  /*108c0*/  ISETP.GT.U32.AND P0, PT, R0, R11, PT ;  /* 0x0000000b0000720c */ /* 0x000fe20003f04070 */
[----:B------:R-:W-:Y:S02]  /*108d0*/  @!P5 IMAD.IADD R10, R10, 0x1, -R0 ;  /* 0x000000010a0ad824 */ /* 0x000fe400078e0a00 */
[C---:B------:R-:W-:Y:S02]  /*108e0*/  IMAD R24, R0.reuse, R24, R7 ;  /* 0x0000001800187224 */ /* 0x040fe400078e0207 */
[----:B0-----:R-:W-:Y:S01]  /*108f0*/  IMAD.MOV.U32 R2, RZ, RZ, R4 ;  /* 0x000000ffff027224 */ /* 0x001fe200078e0004 */
[----:B------:R-:W-:Y:S01]  /*10900*/  ISETP.GE.AND P6, PT, R35, RZ, PT ;  /* 0x000000ff2300720c */ /* 0x000fe20003fc6270 */
[----:B------:R-:W-:Y:S02]  /*10910*/  @!P1 IMAD.IADD R23, R23, 0x1, -R0 ;  /* 0x0000000117179824 */ /* 0x000fe400078e0a00 */
[----:B------:R-:W-:Y:S01]  /*10920*/  @!P2 IMAD.MOV R2, RZ, RZ, -R2 ;  /* 0x000000ffff02a224 */ /* 0x000fe200078e0a02 */
[----:B------:R-:W-:-:S02]  /*10930*/  ISETP.GT.U32.AND P2, PT, R0, R22, PT ;  /* 0x000000160000720c */ /* 0x000fc40003f44070 */
[C---:B------:R-:W-:Y:S02]  /*10940*/  ISETP.GT.U32.AND P5, PT, R0.reuse, R10, PT ;  /* 0x0000000a0000720c */ /* 0x040fe40003fa4070 */
[----:B------:R-:W-:Y:S01]  /*10950*/  ISETP.GT.U32.AND P1, PT, R0, R24, PT ;  /* 0x000000180000720c */ /* 0x000fe20003f24070 */
[----:B------:R-:W-:Y:S01]  /*10960*/  @!P0 IMAD.IADD R11, R11, 0x1, -R0 ;  /* 0x000000010b0b8824 */ /* 0x000fe200078e0a00 */
[----:B------:R-:W-:Y:S01]  /*10970*/  ISETP.GE.AND P0, PT, R33, RZ, PT ;  /* 0x000000ff2100720c */ /* 0x000fe20003f06270 */
[----:B------:R0:W-:Y:S02]  /*10980*/  STL [R1+0xd4], R6 ;  /* 0x0000d40601007387 */ /* 0x0001e40000100800 */
[----:B------:R-:W-:Y:S01]  /*10990*/  @!P6 IMAD.MOV R11, RZ, RZ, -R11 ;  /* 0x000000ffff0be224 */ /* 0x000fe200078e0a0b */
[----:B----4-:R-:W-:-:S05]  /*109a0*/  IABS R26, R34 ;  /* 0x00000022001a7213 */ /* 0x010fca0000000000 */
[----:B------:R-:W-:-:S04]  /*109b0*/  IMAD.HI.U32 R25, R8, R26, RZ ;  /* 0x0000001a08197227 */ /* 0x000fc800078e00ff */
[----:B------:R-:W-:-:S04]  /*109c0*/  IMAD.MOV R25, RZ, RZ, -R25 ;  /* 0x000000ffff197224 */ /* 0x000fc800078e0a19 */
[----:B------:R-:W-:-:S05]  /*109d0*/  IMAD R26, R0, R25, R26 ;  /* 0x00000019001a7224 */ /* 0x000fca00078e021a */
[----:B------:R-:W-:-:S13]  /*109e0*/  ISETP.GT.U32.AND P4, PT, R0, R26, PT ;  /* 0x0000001a0000720c */ /* 0x000fda0003f84070 */
[----:B------:R-:W-:-:S05]  /*109f0*/  @!P4 IMAD.IADD R26, R26, 0x1, -R0 ;  /* 0x000000011a1ac824 */ /* 0x000fca00078e0a00 */
[----:B------:R-:W-:Y:S02]  /*10a00*/  ISETP.GT.U32.AND P3, PT, R0, R26, PT ;  /* 0x0000001a0000720c */ /* 0x000fe40003f64070 */
[----:B------:R-:W-:Y:S01]  /*10a10*/  ISETP.GE.AND P4, PT, R34, RZ, PT ;  /* 0x000000ff2200720c */ /* 0x000fe20003f86270 */
[--C-:B------:R-:W-:Y:S01]  /*10a20*/  @!P2 IMAD.IADD R22, R22, 0x1, -R0.reuse ;  /* 0x000000011616a824 */ /* 0x100fe200078e0a00 */
[----:B0-----:R-:W-:Y:S01]  /*10a30*/  IABS R6, R30 ;  /* 0x0000001e00067213 */ /* 0x001fe20000000000 */
[--C-:B------:R-:W-:Y:S01]  /*10a40*/  @!P5 IMAD.IADD R10, R10, 0x1, -R0.reuse ;  /* 0x000000010a0ad824 */ /* 0x100fe200078e0a00 */
[----:B------:R-:W-:Y:S01]  /*10a50*/  STL [R1+0xd0], R2 ;  /* 0x0000d00201007387 */ /* 0x000fe20000100800 */
[----:B------:R-:W-:-:S06]  /*10a60*/  @!P1 IMAD.IADD R24, R24, 0x1, -R0 ;  /* 0x0000000118189824 */ /* 0x000fcc00078e0a00 */
[----:B------:R-:W-:Y:S01]  /*10a70*/  @!P3 IMAD.IADD R26, R26, 0x1, -R0 ;  /* 0x000000011a1ab824 */ /* 0x000fe200078e0a00 */
[----:B------:R-:W-:Y:S01]  /*10a80*/  ISETP.GE.AND P3, PT, R32, RZ, PT ;  /* 0x000000ff2000720c */ /* 0x000fe20003f66270 */
[----:B------:R-:W-:Y:S01]  /*10a90*/  IMAD.HI.U32 R7, R8, R6, RZ ;  /* 0x0000000608077227 */ /* 0x000fe200078e00ff */
[----:B------:R-:W-:Y:S01]  /*10aa0*/  IABS R9, R29 ;  /* 0x0000001d00097213 */ /* 0x000fe20000000000 */
[----:B------:R0:W-:Y:S02]  /*10ab0*/  STL [R1+0xc4], R11 ;  /* 0x0000c40b01007387 */ /* 0x0001e40000100800 */
[----:B------:R-:W-:Y:S01]  /*10ac0*/  IMAD.MOV.U32 R12, RZ, RZ, R26 ;  /* 0x000000ffff0c7224 */ /* 0x000fe200078e001a */
[C---:B------:R-:W-:Y:S02]  /*10ad0*/  ISETP.GT.U32.AND P1, PT, R0.reuse, R22, PT ;  /* 0x000000160000720c */ /* 0x040fe40003f24070 */
[----:B------:R-:W-:Y:S01]  /*10ae0*/  ISETP.GT.U32.AND P6, PT, R0, R23, PT ;  /* 0x000000170000720c */ /* 0x000fe20003fc4070 */
[----:B------:R-:W-:Y:S01]  /*10af0*/  @!P4 IMAD.MOV R12, RZ, RZ, -R12 ;  /* 0x000000ffff0cc224 */ /* 0x000fe200078e0a0c */
[----:B------:R-:W-:Y:S01]  /*10b00*/  ISETP.GE.AND P5, PT, R28, RZ, PT ;  /* 0x000000ff1c00720c */ /* 0x000fe20003fa6270 */
[----:B0-----:R-:W-:Y:S01]  /*10b10*/  IMAD.MOV.U32 R11, RZ, RZ, R5 ;  /* 0x000000ffff0b7224 */ /* 0x001fe200078e0005 */
[----:B------:R-:W-:Y:S01]  /*10b20*/  IABS R4, R48 ;  /* 0x0000003000047213 */ /* 0x000fe20000000000 */
[----:B------:R-:W-:Y:S01]  /*10b30*/  IMAD.MOV.U32 R5, RZ, RZ, R10 ;  /* 0x000000ffff057224 */ /* 0x000fe200078e000a */
[----:B------:R-:W-:Y:S01]  /*10b40*/  ISETP.GT.U32.AND P4, PT, R0, R24, PT ;  /* 0x000000180000720c */ /* 0x000fe20003f84070 */
[----:B------:R-:W-:-:S02]  /*10b50*/  IMAD.MOV R7, RZ, RZ, -R7 ;  /* 0x000000ffff077224 */ /* 0x000fc400078e0a07 */
[----:B------:R-:W-:Y:S01]  /*10b60*/  IMAD.HI.U32 R28, R8, R9, RZ ;  /* 0x00000009081c7227 */ /* 0x000fe200078e00ff */
[----:B------:R-:W-:-:S03]  /*10b70*/  ISETP.GE.AND P2, PT, R27, RZ, PT ;  /* 0x000000ff1b00720c */ /* 0x000fc60003f46270 */
[----:B------:R-:W-:Y:S02]  /*10b80*/  @!P0 IMAD.MOV R11, RZ, RZ, -R11 ;  /* 0x000000ffff0b8224 */ /* 0x000fe400078e0a0b */
[----:B------:R-:W-:Y:S01]  /*10b90*/  @!P3 IMAD.MOV R5, RZ, RZ, -R5 ;  /* 0x000000ffff05b224 */ /* 0x000fe200078e0a05 */
[----:B------:R-:W-:Y:S01]  /*10ba0*/  ISETP.GE.AND P3, PT, R31, RZ, PT ;  /* 0x000000ff1f00720c */ /* 0x000fe20003f66270 */
[----:B------:R-:W-:Y:S01]  /*10bb0*/  IMAD R6, R0, R7, R6 ;  /* 0x0000000700067224 */ /* 0x000fe200078e0206 */
[----:B------:R-:W-:Y:S01]  /*10bc0*/  STL [R1+0xc0], R12 ;  /* 0x0000c00c01007387 */ /* 0x000fe20000100800 */
[----:B------:R-:W-:-:S04]  /*10bd0*/  IMAD.HI.U32 R27, R8, R4, RZ ;  /* 0x00000004081b7227 */ /* 0x000fc800078e00ff */
[----:B------:R-:W-:Y:S01]  /*10be0*/  IMAD.MOV R28, RZ, RZ, -R28 ;  /* 0x000000ffff1c7224 */ /* 0x000fe200078e0a1c */
[----:B------:R-:W-:Y:S01]  /*10bf0*/  STL [R1+0xbc], R11 ;  /* 0x0000bc0b01007387 */ /* 0x000fe20000100800 */
[----:B------:R-:W-:Y:S01]  /*10c00*/  IMAD.MOV R27, RZ, RZ, -R27 ;  /* 0x000000ffff1b7224 */ /* 0x000fe200078e0a1b */
[----:B------:R-:W-:Y:S02]  /*10c10*/  ISETP.GT.U32.AND P0, PT, R0, R6, PT ;  /* 0x000000060000720c */ /* 0x000fe40003f04070 */
[----:B------:R0:W-:Y:S01]  /*10c20*/  STL [R1+0xb8], R5 ;  /* 0x0000b80501007387 */ /* 0x0001e20000100800 */
[--C-:B------:R-:W-:Y:S02]  /*10c30*/  @!P1 IMAD.IADD R22, R22, 0x1, -R0.reuse ;  /* 0x0000000116169824 */ /* 0x100fe400078e0a00 */
[----:B------:R-:W-:Y:S02]  /*10c40*/  @!P6 IMAD.IADD R23, R23, 0x1, -R0 ;  /* 0x000000011717e824 */ /* 0x000fe400078e0a00 */
[----:B------:R-:W-:-:S02]  /*10c50*/  IMAD R4, R0, R27, R4 ;  /* 0x0000001b00047224 */ /* 0x000fc400078e0204 */
[----:B0-----:R-:W-:Y:S02]  /*10c60*/  IMAD R5, R0, R28, R9 ;  /* 0x0000001c00057224 */ /* 0x001fe400078e0209 */
[----:B------:R-:W-:Y:S02]  /*10c70*/  @!P4 IMAD.IADD R24, R24, 0x1, -R0 ;  /* 0x000000011818c824 */ /* 0x000fe400078e0a00 */
[----:B------:R-:W-:Y:S01]  /*10c80*/  @!P5 IMAD.MOV R22, RZ, RZ, -R22 ;  /* 0x000000ffff16d224 */ /* 0x000fe200078e0a16 */
[C---:B------:R-:W-:Y:S01]  /*10c90*/  ISETP.GT.U32.AND P1, PT, R0.reuse, R5, PT ;  /* 0x000000050000720c */ /* 0x040fe20003f24070 */
[----:B------:R-:W-:Y:S01]  /*10ca0*/  @!P2 IMAD.MOV R23, RZ, RZ, -R23 ;  /* 0x000000ffff17a224 */ /* 0x000fe200078e0a17 */
[----:B------:R-:W-:Y:S01]  /*10cb0*/  ISETP.GT.U32.AND P6, PT, R0, R4, PT ;  /* 0x000000040000720c */ /* 0x000fe20003fc4070 */
[----:B------:R-:W-:Y:S01]  /*10cc0*/  @!P3 IMAD.MOV R24, RZ, RZ, -R24 ;  /* 0x000000ffff18b224 */ /* 0x000fe200078e0a18 */
[----:B------:R-:W-:Y:S01]  /*10cd0*/  IABS R2, R49 ;  /* 0x0000003100027213 */ /* 0x000fe20000000000 */
[----:B------:R-:W-:Y:S01]  /*10ce0*/  STL [R1+0x5848], R22 ;  /* 0x0058481601007387 */ /* 0x000fe20000100800 */
[----:B------:R-:W-:-:S03]  /*10cf0*/  @!P0 IMAD.IADD R6, R6, 0x1, -R0 ;  /* 0x0000000106068824 */ /* 0x000fc600078e0a00 */
[----:B------:R-:W-:Y:S01]  /*10d00*/  STL [R1+0x584c], R23 ;  /* 0x00584c1701007387 */ /* 0x000fe20000100800 */
[----:B------:R-:W-:-:S03]  /*10d10*/  IMAD.HI.U32 R7, R8, R2, RZ ;  /* 0x0000000208077227 */ /* 0x000fc600078e00ff */
[----:B------:R-:W-:Y:S04]  /*10d20*/  STL [R1+0x5850], R24 ;  /* 0x0058501801007387 */ /* 0x000fe80000100800 */
[----:B------:R-:W2:Y:S01]  /*10d30*/  LDL.LU R36, [R1+0x45c] ;  /* 0x00045c0001247983 */ /* 0x000ea20000300800 */
[--C-:B------:R-:W-:Y:S01]  /*10d40*/  @!P1 IMAD.IADD R5, R5, 0x1, -R0.reuse ;  /* 0x0000000105059824 */ /* 0x100fe200078e0a00 */
[----:B------:R-:W-:Y:S01]  /*10d50*/  ISETP.GT.U32.AND P1, PT, R0, R6, PT ;  /* 0x000000060000720c */ /* 0x000fe20003f24070 */
[----:B------:R-:W-:Y:S01]  /*10d60*/  IMAD.MOV R7, RZ, RZ, -R7 ;  /* 0x000000ffff077224 */ /* 0x000fe200078e0a07 */
[----:B------:R-:W-:Y:S01]  /*10d70*/  ISETP.GE.AND P4, PT, R30, RZ, PT ;  /* 0x000000ff1e00720c */ /* 0x000fe20003f86270 */
[----:B------:R-:W-:Y:S01]  /*10d80*/  @!P6 IMAD.IADD R4, R4, 0x1, -R0 ;  /* 0x000000010404e824 */ /* 0x000fe200078e0a00 */
[C---:B------:R-:W-:Y:S01]  /*10d90*/  ISETP.GT.U32.AND P5, PT, R0.reuse, R5, PT ;  /* 0x000000050000720c */ /* 0x040fe20003fa4070 */
[----:B------:R-:W-:Y:S01]  /*10da0*/  IMAD R2, R0, R7, R2 ;  /* 0x0000000700027224 */ /* 0x000fe200078e0202 */
[----:B------:R-:W-:-:S02]  /*10db0*/  ISETP.GE.AND P0, PT, R29, RZ, PT ;  /* 0x000000ff1d00720c */ /* 0x000fc40003f06270 */
[C---:B------:R-:W-:Y:S02]  /*10dc0*/  ISETP.GT.U32.AND P6, PT, R0.reuse, R4, PT ;  /* 0x000000040000720c */ /* 0x040fe40003fc4070 */
[----:B------:R-:W-:Y:S02]  /*10dd0*/  IABS R25, R50 ;  /* 0x0000003200197213 */ /* 0x000fe40000000000 */
[----:B------:R-:W-:Y:S01]  /*10de0*/  ISETP.GT.U32.AND P2, PT, R0, R2, PT ;  /* 0x000000020000720c */ /* 0x000fe20003f44070 */
[----:B------:R-:W-:Y:S02]  /*10df0*/  @!P1 IMAD.IADD R6, R6, 0x1, -R0 ;  /* 0x0000000106069824 */ /* 0x000fe400078e0a00 */
[----:B------:R-:W-:-:S04]  /*10e00*/  IMAD.HI.U32 R9, R8, R25, RZ ;  /* 0x0000001908097227 */ /* 0x000fc800078e00ff */
[----:B------:R-:W-:Y:S02]  /*10e10*/  @!P5 IMAD.IADD R5, R5, 0x1, -R0 ;  /* 0x000000010505d824 */ /* 0x000fe400078e0a00 */
[----:B------:R-:W-:Y:S02]  /*10e20*/  @!P4 IMAD.MOV R6, RZ, RZ, -R6 ;  /* 0x000000ffff06c224 */ /* 0x000fe400078e0a06 */
[----:B------:R-:W-:Y:S02]  /*10e30*/  IMAD.MOV R9, RZ, RZ, -R9 ;  /* 0x000000ffff097224 */ /* 0x000fe400078e0a09 */
[--C-:B------:R-:W-:Y:S01]  /*10e40*/  @!P6 IMAD.IADD R4, R4, 0x1, -R0.reuse ;  /* 0x000000010404e824 */ /* 0x100fe200078e0a00 */
[----:B------:R-:W-:Y:S01]  /*10e50*/  ISETP.GE.AND P6, PT, R50, RZ, PT ;  /* 0x000000ff3200720c */ /* 0x000fe20003fc6270 */
[----:B------:R-:W-:Y:S01]  /*10e60*/  @!P0 IMAD.MOV R5, RZ, RZ, -R5 ;  /* 0x000000ffff058224 */ /* 0x000fe200078e0a05 */
[----:B------:R-:W-:Y:S01]  /*10e70*/  STL [R1+0xa4], R6 ;  /* 0x0000a40601007387 */ /* 0x000fe20000100800 */
[----:B------:R-:W-:Y:S01]  /*10e80*/  IMAD R25, R0, R9, R25 ;  /* 0x0000000900197224 */ /* 0x000fe200078e0219 */
[----:B------:R-:W-:Y:S01]  /*10e90*/  IABS R9, R52 ;  /* 0x0000003400097213 */ /* 0x000fe20000000000 */
[----:B------:R-:W-:Y:S01]  /*10ea0*/  @!P2 IMAD.IADD R2, R2, 0x1, -R0 ;  /* 0x000000010202a824 */ /* 0x000fe200078e0a00 */
[----:B------:R-:W-:Y:S01]  /*10eb0*/  ISETP.GE.AND P2, PT, R52, RZ, PT ;  /* 0x000000ff3400720c */ /* 0x000fe20003f46270 */
[----:B------:R-:W3:Y:S04]  /*10ec0*/  LDL.LU R50, [R1+0x460] ;  /* 0x0004600001327983 */ /* 0x000ee80000300800 */
[----:B------:R-:W4:Y:S04]  /*10ed0*/  LDL.LU R52, [R1+0x464] ;  /* 0x0004640001347983 */ /* 0x000f280000300800 */
[----:B------:R-:W5:Y:S04]  /*10ee0*/  LDL.LU R35, [R1+0x468] ;  /* 0x0004680001237983 */ /* 0x000f680000300800 */
[----:B------:R0:W-:Y:S04]  /*10ef0*/  STL [R1+0xa8], R5 ;  /* 0x0000a80501007387 */ /* 0x0001e80000100800 */
[----:B------:R-:W3:Y:S01]  /*10f00*/  LDL.LU R34, [R1+0x46c] ;  /* 0x00046c0001227983 */ /* 0x000ee20000300800 */
[----:B------:R-:W-:-:S02]  /*10f10*/  ISETP.GT.U32.AND P1, PT, R0, R25, PT ;  /* 0x000000190000720c */ /* 0x000fc40003f24070 */
[----:B------:R-:W-:Y:S02]  /*10f20*/  ISETP.GE.AND P3, PT, R48, RZ, PT ;  /* 0x000000ff3000720c */ /* 0x000fe40003f66270 */
[----:B------:R-:W-:-:S09]  /*10f30*/  ISETP.GE.AND P5, PT, R49, RZ, PT ;  /* 0x000000ff3100720c */ /* 0x000fd20003fa6270 */
[----:B------:R-:W-:Y:S01]  /*10f40*/  @!P1 IMAD.IADD R25, R25, 0x1, -R0 ;  /* 0x0000000119199824 */ /* 0x000fe200078e0a00 */
[----:B------:R-:W-:-:S04]  /*10f50*/  ISETP.GT.U32.AND P1, PT, R0, R2, PT ;  /* 0x000000020000720c */ /* 0x000fc80003f24070 */
[----:B------:R-:W-:Y:S01]  /*10f60*/  ISETP.GT.U32.AND P4, PT, R0, R25, PT ;  /* 0x000000190000720c */ /* 0x000fe20003f84070 */
[----:B------:R-:W-:-:S08]  /*10f70*/  @!P3 IMAD.MOV R4, RZ, RZ, -R4 ;  /* 0x000000ffff04b224 */ /* 0x000fd000078e0a04 */
[----:B------:R-:W-:-:S04]  /*10f80*/  @!P1 IMAD.IADD R2, R2, 0x1, -R0 ;  /* 0x0000000102029824 */ /* 0x000fc800078e0a00 */
[----:B0-----:R-:W-:Y:S01]  /*10f90*/  IMAD.MOV.U32 R5, RZ, RZ, R2 ;  /* 0x000000ffff057224 */ /* 0x001fe200078e0002 */
[----:B------:R0:W-:Y:S03]  /*10fa0*/  STL [R1+0xac], R4 ;  /* 0x0000ac0401007387 */ /* 0x0001e60000100800 */
[----:B------:R-:W-:Y:S01]  /*10fb0*/  @!P5 IMAD.MOV R5, RZ, RZ, -R5 ;  /* 0x000000ffff05d224 */ /* 0x000fe200078e0a05 */
[----:B------:R-:W5:Y:S01]  /*10fc0*/  LDL.LU R48, [R1+0x470] ;  /* 0x0004700001307983 */ /* 0x000f620000300800 */
[----:B------:R-:W-:Y:S01]  /*10fd0*/  @!P4 IMAD.IADD R25, R25, 0x1, -R0 ;  /* 0x000000011919c824 */ /* 0x000fe200078e0a00 */
[----:B------:R-:W-:Y:S02]  /*10fe0*/  IABS R28, R51 ;  /* 0x00000033001c7213 */ /* 0x000fe40000000000 */
[----:B------:R-:W5:Y:S01]  /*10ff0*/  LDL.LU R49, [R1+0x474] ;  /* 0x0004740001317983 */ /* 0x000f620000300800 */
[----:B------:R-:W-:-:S03]  /*11000*/  ISETP.GE.AND P4, PT, R51, RZ, PT ;  /* 0x000000ff3300720c */ /* 0x000fc60003f86270 */
[----:B------:R1:W-:Y:S04]  /*11010*/  STL [R1+0xc8], R5 ;  /* 0x0000c80501007387 */ /* 0x0003e80000100800 */
[----:B------:R-:W5:Y:S01]  /*11020*/  LDL.LU R51, [R1+0x478] ;  /* 0x0004780001337983 */ /* 0x000f620000300800 */
[----:B------:R-:W-:-:S04]  /*11030*/  IMAD.HI.U32 R26, R8, R9, RZ ;  /* 0x00000009081a7227 */ /* 0x000fc800078e00ff */
[----:B------:R-:W-:-:S04]  /*11040*/  IMAD.MOV R26, RZ, RZ, -R26 ;  /* 0x000000ffff1a7224 */ /* 0x000fc800078e0a1a */
[----:B------:R-:W-:-:S05]  /*11050*/  IMAD R26, R0, R26, R9 ;  /* 0x0000001a001a7224 */ /* 0x000fca00078e0209 */
[----:B------:R-:W-:Y:S02]  /*11060*/  ISETP.GT.U32.AND P0, PT, R0, R26, PT ;  /* 0x0000001a0000720c */ /* 0x000fe40003f04070 */
[----:B------:R-:W-:-:S11]  /*11070*/  IABS R29, R54 ;  /* 0x00000036001d7213 */ /* 0x000fd60000000000 */
[----:B------:R-:W-:Y:S01]  /*11080*/  @!P0 IMAD.IADD R26, R26, 0x1, -R0 ;  /* 0x000000011a1a8824 */ /* 0x000fe200078e0a00 */
[----:B------:R-:W-:Y:S02]  /*11090*/  ISETP.GE.AND P0, PT, R54, RZ, PT ;  /* 0x000000ff3600720c */ /* 0x000fe40003f06270 */
[----:B------:R-:W5:Y:S01]  /*110a0*/  LDL.LU R54, [R1+0x47c] ;  /* 0x00047c0001367983 */ /* 0x000f620000300800 */
[----:B0-----:R-:W-:Y:S01]  /*110b0*/  IMAD.HI.U32 R4, R8, R28, RZ ;  /* 0x0000001c08047227 */ /* 0x001fe200078e00ff */
[----:B------:R-:W-:Y:S02]  /*110c0*/  ISETP.GT.U32.AND P5, PT, R0, R26, PT ;  /* 0x0000001a0000720c */ /* 0x000fe40003fa4070 */
[----:B------:R-:W-:Y:S01]  /*110d0*/  IABS R7, R53 ;  /* 0x0000003500077213 */ /* 0x000fe20000000000 */
[----:B------:R-:W-:Y:S02]  /*110e0*/  IMAD.MOV R4, RZ, RZ, -R4 ;  /* 0x000000ffff047224 */ /* 0x000fe400078e0a04 */
[----:B------:R-:W-:-:S04]  /*110f0*/  IMAD.HI.U32 R2, R8, R29, RZ ;  /* 0x0000001d08027227 */ /* 0x000fc800078e00ff */
[----:B------:R-:W-:Y:S02]  /*11100*/  IMAD R28, R0, R4, R28 ;  /* 0x00000004001c7224 */ /* 0x000fe400078e021c */
[----:B------:R-:W-:Y:S02]  /*11110*/  IMAD.MOV R2, RZ, RZ, -R2 ;  /* 0x000000ffff027224 */ /* 0x000fe400078e0a02 */
[----:B------:R-:W-:-:S04]  /*11120*/  IMAD.HI.U32 R10, R8, R7, RZ ;  /* 0x00000007080a7227 */ /* 0x000fc800078e00ff */
[----:B------:R-:W-:Y:S01]  /*11130*/  @!P5 IMAD.IADD R26, R26, 0x1, -R0 ;  /* 0x000000011a1ad824 */ /* 0x000fe200078e0a00 */
[C---:B------:R-:W-:Y:S01]  /*11140*/  ISETP.GT.U32.AND P5, PT, R0.reuse, R28, PT ;  /* 0x0000001c0000720c */ /* 0x040fe20003fa4070 */
[----:B------:R-:W-:Y:S02]  /*11150*/  IMAD R29, R0, R2, R29 ;  /* 0x00000002001d7224 */ /* 0x000fe400078e021d */
[----:B------:R-:W-:-:S04]  /*11160*/  IMAD.MOV R10, RZ, RZ, -R10 ;  /* 0x000000ffff0a7224 */ /* 0x000fc800078e0a0a */
[----:B------:R-:W-:-:S05]  /*11170*/  IMAD R27, R0, R10, R7 ;  /* 0x0000000a001b7224 */ /* 0x000fca00078e0207 */
[----:B------:R-:W-:Y:S01]  /*11180*/  ISETP.GT.U32.AND P1, PT, R0, R27, PT ;  /* 0x0000001b0000720c */ /* 0x000fe20003f24070 */
[----:B------:R-:W-:Y:S02]  /*11190*/  @!P5 IMAD.IADD R28, R28, 0x1, -R0 ;  /* 0x000000011c1cd824 */ /* 0x000fe400078e0a00 */
[----:B------:R-:W-:-:S10]  /*111a0*/  @!P2 IMAD.MOV R26, RZ, RZ, -R26 ;  /* 0x000000ffff1aa224 */ /* 0x000fd400078e0a1a */
[----:B------:R-:W-:-:S05]  /*111b0*/  @!P1 IMAD.IADD R27, R27, 0x1, -R0 ;  /* 0x000000011b1b9824 */ /* 0x000fca00078e0a00 */
[C---:B------:R-:W-:Y:S02]  /*111c0*/  ISETP.GT.U32.AND P1, PT, R0.reuse, R27, PT ;  /* 0x0000001b0000720c */ /* 0x040fe40003f24070 */
[----:B------:R-:W-:Y:S02]  /*111d0*/  ISETP.GE.AND P3, PT, R53, RZ, PT ;  /* 0x000000ff3500720c */ /* 0x000fe40003f66270 */
[----:B------:R-:W5:Y:S09]  /*111e0*/  LDL.LU R53, [R1+0x480] ;  /* 0x0004800001357983 */ /* 0x000f720000300800 */
[----:B------:R-:W-:Y:S01]  /*111f0*/  @!P1 IMAD.IADD R27, R27, 0x1, -R0 ;  /* 0x000000011b1b9824 */ /* 0x000fe200078e0a00 */
[C---:B------:R-:W-:Y:S01]  /*11200*/  ISETP.GT.U32.AND P1, PT, R0.reuse, R29, PT ;  /* 0x0000001d0000720c */ /* 0x040fe20003f24070 */
[----:B------:R-:W-:Y:S01]  /*11210*/  @!P6 IMAD.MOV R25, RZ, RZ, -R25 ;  /* 0x000000ffff19e224 */ /* 0x000fe200078e0a19 */
[----:B------:R-:W-:-:S04]  /*11220*/  ISETP.GT.U32.AND P6, PT, R0, R28, PT ;  /* 0x0000001c0000720c */ /* 0x000fc80003fc4070 */
[----:B------:R-:W-:Y:S07]  /*11230*/  STL [R1+0x5854], R25 ;  /* 0x0058541901007387 */ /* 0x000fee0000100800 */
[--C-:B------:R-:W-:Y:S01]  /*11240*/  @!P1 IMAD.IADD R29, R29, 0x1, -R0.reuse ;  /* 0x000000011d1d9824 */ /* 0x100fe200078e0a00 */
[----:B------:R-:W-:Y:S01]  /*11250*/  STL [R1+0x5858], R26 ;  /* 0x0058581a01007387 */ /* 0x000fe20000100800 */
        /* <DEDUP_REMOVED lines=8> */
[----:B---3--:R-:W-:-:S05]  /*112e0*/  IABS R4, R34 ;  /* 0x0000002200047213 */ /* 0x008fca0000000000 */
[----:B------:R-:W-:-:S04]  /*112f0*/  IMAD.HI.U32 R2, R8, R4, RZ ;  /* 0x0000000408027227 */ /* 0x000fc800078e00ff */
[----:B------:R-:W-:-:S04]  /*11300*/  IMAD.MOV R2, RZ, RZ, -R2 ;  /* 0x000000ffff027224 */ /* 0x000fc800078e0a02 */
[----:B------:R-:W-:Y:S02]  /*11310*/  IMAD R4, R0, R2, R4 ;  /* 0x0000000200047224 */ /* 0x000fe400078e0204 */
[----:B------:R-:W-:Y:S01]  /*11320*/  @!P2 IMAD.IADD R30, R30, 0x1, -R0 ;  /* 0x000000011e1ea824 */ /* 0x000fe200078e0a00 */
[----:B------:R-:W-:Y:S02]  /*11330*/  IABS R31, R50 ;  /* 0x00000032001f7213 */ /* 0x000fe40000000000 */
[----:B------:R-:W-:Y:S02]  /*11340*/  ISETP.GT.U32.AND P2, PT, R0, R4, PT ;  /* 0x000000040000720c */ /* 0x000fe40003f44070 */
[----:B----4-:R-:W-:Y:S01]  /*11350*/  IABS R32, R52 ;  /* 0x0000003400207213 */ /* 0x010fe20000000000 */
[----:B------:R-:W-:Y:S01]  /*11360*/  IMAD.HI.U32 R7, R8, R31, RZ ;  /* 0x0000001f08077227 */ /* 0x000fe200078e00ff */
[----:B-----5:R-:W-:-:S03]  /*11370*/  IABS R33, R35 ;  /* 0x0000002300217213 */ /* 0x020fc60000000000 */
[----:B------:R-:W-:-:S04]  /*11380*/  IMAD.HI.U32 R6, R8, R32, RZ ;  /* 0x0000002008067227 */ /* 0x000fc800078e00ff */
[----:B------:R-:W-:Y:S01]  /*11390*/  IMAD.MOV R7, RZ, RZ, -R7 ;  /* 0x000000ffff077224 */ /* 0x000fe200078e0a07 */
[----:B------:R-:W-:Y:S01]  /*113a0*/  ISETP.GT.U32.AND P5, PT, R0, R29, PT ;  /* 0x0000001d0000720c */ /* 0x000fe20003fa4070 */
[----:B------:R-:W-:Y:S01]  /*113b0*/  @!P2 IMAD.IADD R4, R4, 0x1, -R0 ;  /* 0x000000010404a824 */ /* 0x000fe200078e0a00 */
[----:B------:R-:W-:Y:S01]  /*113c0*/  ISETP.GE.AND P2, PT, R52, RZ, PT ;  /* 0x000000ff3400720c */ /* 0x000fe20003f46270 */
[----:B------:R-:W-:Y:S01]  /*113d0*/  IMAD R31, R0, R7, R31 ;  /* 0x00000007001f7224 */ /* 0x000fe200078e021f */
[----:B------:R-:W2:Y:S01]  /*113e0*/  LDL.LU R52, [R1+0x484] ;  /* 0x0004840001347983 */ /* 0x000ea20000300800 */
[----:B------:R-:W-:Y:S02]  /*113f0*/  IMAD.MOV R6, RZ, RZ, -R6 ;  /* 0x000000ffff067224 */ /* 0x000fe400078e0a06 */
[----:B-1----:R-:W-:Y:S01]  /*11400*/  IMAD.HI.U32 R5, R8, R33, RZ ;  /* 0x0000002108057227 */ /* 0x002fe200078e00ff */
[----:B------:R-:W-:-:S03]  /*11410*/  ISETP.GT.U32.AND P1, PT, R0, R31, PT ;  /* 0x0000001f0000720c */ /* 0x000fc60003f24070 */
[----:B------:R-:W-:Y:S02]  /*11420*/  IMAD R32, R0, R6, R32 ;  /* 0x0000000600207224 */ /* 0x000fe400078e0220 */
[----:B------:R-:W-:-:S03]  /*11430*/  IMAD.MOV R5, RZ, RZ, -R5 ;  /* 0x000000ffff057224 */ /* 0x000fc600078e0a05 */
[C---:B------:R-:W-:Y:S01]  /*11440*/  ISETP.GT.U32.AND P6, PT, R0.reuse, R32, PT ;  /* 0x000000200000720c */ /* 0x040fe20003fc4070 */
[----:B------:R-:W-:Y:S02]  /*11450*/  IMAD R33, R0, R5, R33 ;  /* 0x0000000500217224 */ /* 0x000fe400078e0221 */
[----:B------:R-:W-:-:S03]  /*11460*/  @!P5 IMAD.IADD R29, R29, 0x1, -R0 ;  /* 0x000000011d1dd824 */ /* 0x000fc600078e0a00 */
[----:B------:R-:W-:Y:S01]  /*11470*/  ISETP.GT.U32.AND P5, PT, R0, R33, PT ;  /* 0x000000210000720c */ /* 0x000fe20003fa4070 */
[----:B------:R-:W-:Y:S01]  /*11480*/  @!P1 IMAD.IADD R31, R31, 0x1, -R0 ;  /* 0x000000011f1f9824 */ /* 0x000fe200078e0a00 */
[----:B------:R-:W-:Y:S01]  /*11490*/  IABS R10, R51 ;  /* 0x00000033000a7213 */ /* 0x000fe20000000000 */
[----:B------:R-:W-:-:S03]  /*114a0*/  @!P3 IMAD.MOV R27, RZ, RZ, -R27 ;  /* 0x000000ffff1bb224 */ /* 0x000fc600078e0a1b */
[----:B------:R-:W-:Y:S01]  /*114b0*/  ISETP.GT.U32.AND P1, PT, R0, R31, PT ;  /* 0x0000001f0000720c */ /* 0x000fe20003f24070 */
[--C-:B------:R-:W-:Y:S02]  /*114c0*/  @!P6 IMAD.IADD R32, R32, 0x1, -R0.reuse ;  /* 0x000000012020e824 */ /* 0x100fe400078e0a00 */
[----:B------:R-:W-:Y:S01]  /*114d0*/  @!P0 IMAD.MOV R29, RZ, RZ, -R29 ;  /* 0x000000ffff1d8224 */ /* 0x000fe200078e0a1d */
[C---:B------:R-:W-:Y:S02]  /*114e0*/  ISETP.GT.U32.AND P0, PT, R0.reuse, R4, PT ;  /* 0x000000040000720c */ /* 0x040fe40003f04070 */
[----:B------:R-:W-:Y:S01]  /*114f0*/  ISETP.GT.U32.AND P3, PT, R0, R32, PT ;  /* 0x000000200000720c */ /* 0x000fe20003f64070 */
[----:B------:R-:W-:Y:S01]  /*11500*/  @!P5 IMAD.IADD R33, R33, 0x1, -R0 ;  /* 0x000000012121d824 */ /* 0x000fe200078e0a00 */
[----:B------:R-:W-:Y:S01]  /*11510*/  ISETP.GE.AND P5, PT, R50, RZ, PT ;  /* 0x000000ff3200720c */ /* 0x000fe20003fa6270 */
[----:B------:R-:W-:Y:S01]  /*11520*/  IMAD.HI.U32 R6, R8, R10, RZ ;  /* 0x0000000a08067227 */ /* 0x000fe200078e00ff */
[----:B------:R-:W3:Y:S03]  /*11530*/  LDL.LU R50, [R1+0x488] ;  /* 0x0004880001327983 */ /* 0x000ee60000300800 */
[----:B------:R-:W-:-:S02]  /*11540*/  IMAD.MOV R6, RZ, RZ, -R6 ;  /* 0x000000ffff067224 */ /* 0x000fc400078e0a06 */
[----:B------:R-:W-:Y:S01]  /*11550*/  @!P1 IMAD.IADD R31, R31, 0x1, -R0 ;  /* 0x000000011f1f9824 */ /* 0x000fe200078e0a00 */
[----:B------:R-:W-:Y:S01]  /*11560*/  ISETP.GE.AND P1, PT, R36, RZ, PT ;  /* 0x000000ff2400720c */ /* 0x000fe20003f26270 */
[----:B------:R-:W-:Y:S01]  /*11570*/  @!P4 IMAD.MOV R28, RZ, RZ, -R28 ;  /* 0x000000ffff1cc224 */ /* 0x000fe200078e0a1c */
[C---:B------:R-:W-:Y:S01]  /*11580*/  ISETP.GT.U32.AND P4, PT, R0.reuse, R33, PT ;  /* 0x000000210000720c */ /* 0x040fe20003f84070 */
[----:B------:R-:W-:Y:S02]  /*11590*/  IMAD R10, R0, R6, R10 ;  /* 0x00000006000a7224 */ /* 0x000fe400078e020a */
[--C-:B------:R-:W-:Y:S01]  /*115a0*/  @!P3 IMAD.IADD R32, R32, 0x1, -R0.reuse ;  /* 0x000000012020b824 */ /* 0x100fe200078e0a00 */
[----:B------:R-:W-:Y:S01]  /*115b0*/  ISETP.GE.AND P3, PT, R35, RZ, PT ;  /* 0x000000ff2300720c */ /* 0x000fe20003f66270 */
[----:B------:R-:W-:Y:S01]  /*115c0*/  @!P5 IMAD.MOV R31, RZ, RZ, -R31 ;  /* 0x000000ffff1fd224 */ /* 0x000fe200078e0a1f */
[----:B------:R-:W-:Y:S01]  /*115d0*/  ISETP.GT.U32.AND P5, PT, R0, R10, PT ;  /* 0x0000000a0000720c */ /* 0x000fe20003fa4070 */
[----:B------:R-:W-:Y:S01]  /*115e0*/  @!P0 IMAD.IADD R4, R4, 0x1, -R0 ;  /* 0x0000000104048824 */ /* 0x000fe200078e0a00 */
[----:B------:R-:W-:Y:S01]  /*115f0*/  ISETP.GE.AND P0, PT, R34, RZ, PT ;  /* 0x000000ff2200720c */ /* 0x000fe20003f06270 */
[----:B------:R-:W-:Y:S02]  /*11600*/  STL [R1+0x585c], R27 ;  /* 0x00585c1b01007387 */ /* 0x000fe40000100800 */
[----:B------:R-:W-:-:S02]  /*11610*/  @!P1 IMAD.MOV R30, RZ, RZ, -R30 ;  /* 0x000000ffff1e9224 */ /* 0x000fc400078e0a1e */
[----:B------:R-:W-:Y:S01]  /*11620*/  @!P4 IMAD.IADD R33, R33, 0x1, -R0 ;  /* 0x000000012121c824 */ /* 0x000fe200078e0a00 */
[----:B------:R-:W-:Y:S01]  /*11630*/  STL [R1+0x5860], R28 ;  /* 0x0058601c01007387 */ /* 0x000fe20000100800 */
[----:B------:R-:W-:Y:S02]  /*11640*/  @!P2 IMAD.MOV R32, RZ, RZ, -R32 ;  /* 0x000000ffff20a224 */ /* 0x000fe400078e0a20 */
[----:B------:R-:W-:Y:S01]  /*11650*/  @!P3 IMAD.MOV R33, RZ, RZ, -R33 ;  /* 0x000000ffff21b224 */ /* 0x000fe200078e0a21 */
[----:B------:R-:W-:Y:S01]  /*11660*/  STL [R1+0x5864], R29 ;  /* 0x0058641d01007387 */ /* 0x000fe20000100800 */
[----:B------:R-:W-:Y:S01]  /*11670*/  @!P5 IMAD.IADD R10, R10, 0x1, -R0 ;  /* 0x000000010a0ad824 */ /* 0x000fe200078e0a00 */
[----:B------:R-:W-:Y:S01]  /*11680*/  ISETP.GE.AND P5, PT, R51, RZ, PT ;  /* 0x000000ff3300720c */ /* 0x000fe20003fa6270 */
[----:B------:R-:W-:Y:S01]  /*11690*/  @!P0 IMAD.MOV R4, RZ, RZ, -R4 ;  /* 0x000000ffff048224 */ /* 0x000fe200078e0a04 */
[----:B------:R-:W-:Y:S04]  /*116a0*/  STL [R1+0x5868], R30 ;  /* 0x0058681e01007387 */ /* 0x000fe80000100800 */
[----:B------:R-:W-:Y:S01]  /*116b0*/  STL [R1+0x586c], R31 ;  /* 0x00586c1f01007387 */ /* 0x000fe20000100800 */
[----:B------:R-:W-:-:S03]  /*116c0*/  IABS R7, R54 ;  /* 0x0000003600077213 */ /* 0x000fc60000000000 */
[----:B------:R-:W4:Y:S01]  /*116d0*/  LDL.LU R51, [R1+0x48c] ;  /* 0x00048c0001337983 */ /* 0x000f220000300800 */
[----:B------:R-:W-:-:S03]  /*116e0*/  ISETP.GE.AND P0, PT, R54, RZ, PT ;  /* 0x000000ff3600720c */ /* 0x000fc60003f06270 */
[----:B------:R-:W-:Y:S04]  /*116f0*/  STL [R1+0x589c], R32 ;  /* 0x00589c2001007387 */ /* 0x000fe80000100800 */
[----:B------:R-:W-:Y:S04]  /*11700*/  STL [R1+0x58a0], R33 ;  /* 0x0058a02101007387 */ /* 0x000fe80000100800 */
[----:B------:R-:W-:Y:S04]  /*11710*/  STL [R1+0x8c], R4 ;  /* 0x00008c0401007387 */ /* 0x000fe80000100800 */
[----:B------:R-:W5:Y:S01]  /*11720*/  LDL.LU R54, [R1+0x490] ;  /* 0x0004900001367983 */ /* 0x000f620000300800 */
[----:B------:R-:W-:-:S05]  /*11730*/  IABS R2, R48 ;  /* 0x0000003000027213 */ /* 0x000fca0000000000 */
[----:B------:R-:W-:-:S04]  /*11740*/  IMAD.HI.U32 R5, R8, R2, RZ ;  /* 0x0000000208057227 */ /* 0x000fc800078e00ff */
[----:B------:R-:W-:-:S04]  /*11750*/  IMAD.MOV R5, RZ, RZ, -R5 ;  /* 0x000000ffff057224 */ /* 0x000fc800078e0a05 */
[----:B------:R-:W-:-:S05]  /*11760*/  IMAD R2, R0, R5, R2 ;  /* 0x0000000500027224 */ /* 0x000fca00078e0202 */
[----:B------:R-:W-:Y:S02]  /*11770*/  ISETP.GT.U32.AND P6, PT, R0, R2, PT ;  /* 0x000000020000720c */ /* 0x000fe40003fc4070 */
[----:B------:R-:W-:-:S11]  /*11780*/  IABS R9, R49 ;  /* 0x0000003100097213 */ /* 0x000fd60000000000 */
[----:B------:R-:W-:-:S05]  /*11790*/  @!P6 IMAD.IADD R2, R2, 0x1, -R0 ;  /* 0x000000010202e824 */ /* 0x000fca00078e0a00 */
[----:B------:R-:W-:Y:S01]  /*117a0*/  ISETP.GT.U32.AND P6, PT, R0, R2, PT ;  /* 0x000000020000720c */ /* 0x000fe20003fc4070 */
[----:B------:R-:W-:-:S04]  /*117b0*/  IMAD.HI.U32 R11, R8, R9, RZ ;  /* 0x00000009080b7227 */ /* 0x000fc800078e00ff */
[----:B------:R-:W-:Y:S02]  /*117c0*/  IMAD.MOV R11, RZ, RZ, -R11 ;  /* 0x000000ffff0b7224 */ /* 0x000fe400078e0a0b */
[----:B------:R-:W-:-:S04]  /*117d0*/  IMAD.HI.U32 R5, R8, R7, RZ ;  /* 0x0000000708057227 */ /* 0x000fc800078e00ff */
[----:B------:R-:W-:Y:S02]  /*117e0*/  IMAD R9, R0, R11, R9 ;  /* 0x0000000b00097224 */ /* 0x000fe400078e0209 */
[----:B------:R-:W-:Y:S01]  /*117f0*/  @!P6 IMAD.IADD R2, R2, 0x1, -R0 ;  /* 0x000000010202e824 */ /* 0x000fe200078e0a00 */
[----:B------:R-:W-:Y:S01]  /*11800*/  ISETP.GE.AND P6, PT, R48, RZ, PT ;  /* 0x000000ff3000720c */ /* 0x000fe20003fc6270 */
[----:B------:R-:W-:Y:S01]  /*11810*/  IMAD.MOV R5, RZ, RZ, -R5 ;  /* 0x000000ffff057224 */ /* 0x000fe200078e0a05 */
[C---:B------:R-:W-:Y:S01]  /*11820*/  ISETP.GT.U32.AND P1, PT, R0.reuse, R9, PT ;  /* 0x000000090000720c */ /* 0x040fe20003f24070 */
[----:B------:R-:W-:Y:S01]  /*11830*/  IMAD.MOV.U32 R11, RZ, RZ, R2 ;  /* 0x000000ffff0b7224 */ /* 0x000fe200078e0002 */
[C---:B------:R-:W-:Y:S01]  /*11840*/  ISETP.GT.U32.AND P3, PT, R0.reuse, R10, PT ;  /* 0x0000000a0000720c */ /* 0x040fe20003f64070 */
[----:B------:R-:W-:Y:S01]  /*11850*/  IMAD R7, R0, R5, R7 ;  /* 0x0000000500077224 */ /* 0x000fe200078e0207 */
[----:B------:R-:W-:-:S05]  /*11860*/  IABS R5, R53 ;  /* 0x0000003500057213 */ /* 0x000fca0000000000 */
[----:B------:R-:W-:-:S04]  /*11870*/  IMAD.HI.U32 R6, R8, R5, RZ ;  /* 0x0000000508067227 */ /* 0x000fc800078e00ff */
[----:B------:R-:W-:Y:S01]  /*11880*/  @!P6 IMAD.MOV R11, RZ, RZ, -R11 ;  /* 0x000000ffff0be224 */ /* 0x000fe200078e0a0b */
[C---:B------:R-:W-:Y:S01]  /*11890*/  ISETP.GT.U32.AND P4, PT, R0.reuse, R7, PT ;  /* 0x000000070000720c */ /* 0x040fe20003f84070 */
[----:B------:R-:W-:Y:S02]  /*118a0*/  IMAD.MOV R6, RZ, RZ, -R6 ;  /* 0x000000ffff067224 */ /* 0x000fe400078e0a06 */
[----:B------:R-:W-:Y:S01]  /*118b0*/  @!P1 IMAD.IADD R9, R9, 0x1, -R0 ;  /* 0x0000000109099824 */ /* 0x000fe200078e0a00 */
[----:B------:R-:W-:Y:S01]  /*118c0*/  ISETP.GE.AND P1, PT, R49, RZ, PT ;  /* 0x000000ff3100720c */ /* 0x000fe20003f26270 */
[----:B------:R-:W-:Y:S01]  /*118d0*/  STL [R1+0x94], R11 ;  /* 0x0000940b01007387 */ /* 0x000fe20000100800 */
[----:B------:R-:W-:-:S03]  /*118e0*/  IMAD R6, R0, R6, R5 ;  /* 0x0000000600067224 */ /* 0x000fc600078e0205 */
[----:B------:R-:W4:Y:S01]  /*118f0*/  LDL.LU R49, [R1+0x494] ;  /* 0x0004940001317983 */ /* 0x000f220000300800 */
[--C-:B------:R-:W-:Y:S01]  /*11900*/  @!P3 IMAD.IADD R10, R10, 0x1, -R0.reuse ;  /* 0x000000010a0ab824 */ /* 0x100fe200078e0a00 */
[----:B------:R-:W-:Y:S02]  /*11910*/  ISETP.GT.U32.AND P2, PT, R0, R9, PT ;  /* 0x000000090000720c */ /* 0x000fe40003f44070 */
[----:B------:R-:W-:-:S05]  /*11920*/  @!P4 IMAD.IADD R7, R7, 0x1, -R0 ;  /* 0x000000010707c824 */ /* 0x000fca00078e0a00 */
[----:B------:R-:W-:-:S06]  /*11930*/  ISETP.GT.U32.AND P4, PT, R0, R7, PT ;  /* 0x000000070000720c */ /* 0x000fcc0003f84070 */
[----:B------:R-:W-:-:S04]  /*11940*/  @!P2 IMAD.IADD R9, R9, 0x1, -R0 ;  /* 0x000000010909a824 */ /* 0x000fc800078e0a00 */
[----:B------:R-:W-:Y:S02]  /*11950*/  IMAD.MOV.U32 R12, RZ, RZ, R9 ;  /* 0x000000ffff0c7224 */ /* 0x000fe400078e0009 */
[----:B------:R-:W-:Y:S02]  /*11960*/  @!P5 IMAD.MOV R10, RZ, RZ, -R10 ;  /* 0x000000ffff0ad224 */ /* 0x000fe400078e0a0a */
[----:B------:R-:W-:Y:S01]  /*11970*/  @!P1 IMAD.MOV R12, RZ, RZ, -R12 ;  /* 0x000000ffff0c9224 */ /* 0x000fe200078e0a0c */
[----:B------:R-:W-:Y:S01]  /*11980*/  ISETP.GE.AND P2, PT, R53, RZ, PT ;  /* 0x000000ff3500720c */ /* 0x000fe20003f46270 */
[----:B------:R-:W-:Y:S01]  /*11990*/  @!P4 IMAD.IADD R7, R7, 0x1, -R0 ;  /* 0x000000010707c824 */ /* 0x000fe200078e0a00 */
[----:B--2---:R-:W-:Y:S02]  /*119a0*/  IABS R5, R52 ;  /* 0x0000003400057213 */ /* 0x004fe40000000000 */
[----:B------:R-:W-:Y:S02]  /*119b0*/  ISETP.GE.AND P3, PT, R52, RZ, PT ;  /* 0x000000ff3400720c */ /* 0x000fe40003f66270 */
[----:B------:R-:W2:Y:S04]  /*119c0*/  LDL.LU R52, [R1+0x498] ;  /* 0x0004980001347983 */ /* 0x000ea80000300800 */
[----:B------:R0:W-:Y:S04]  /*119d0*/  STL [R1+0x90], R12 ;  /* 0x0000900c01007387 */ /* 0x0001e80000100800 */
[----:B------:R-:W2:Y:S04]  /*119e0*/  LDL.LU R53, [R1+0x49c] ;  /* 0x00049c0001357983 */ /* 0x000ea80000300800 */
[----:B------:R1:W-:Y:S01]  /*119f0*/  STL [R1+0x80], R10 ;  /* 0x0000800a01007387 */ /* 0x0003e20000100800 */
[----:B---3--:R-:W-:-:S02]  /*11a00*/  IABS R2, R50 ;  /* 0x0000003200027213 */ /* 0x008fc40000000000 */
[----:B------:R-:W-:Y:S02]  /*11a10*/  ISETP.GE.AND P4, PT, R50, RZ, PT ;  /* 0x000000ff3200720c */ /* 0x000fe40003f86270 */
[----:B------:R-:W3:Y:S01]  /*11a20*/  LDL.LU R50, [R1+0x4a0] ;  /* 0x0004a00001327983 */ /* 0x000ee20000300800 */
[----:B0-----:R-:W-:-:S04]  /*11a30*/  IMAD.MOV.U32 R12, RZ, RZ, R7 ;  /* 0x000000ffff0c7224 */ /* 0x001fc800078e0007 */
[----:B------:R-:W-:-:S05]  /*11a40*/  @!P0 IMAD.MOV R12, RZ, RZ, -R12 ;  /* 0x000000ffff0c8224 */ /* 0x000fca00078e0a0c */
[----:B------:R-:W-:Y:S01]  /*11a50*/  STL [R1+0x84], R12 ;  /* 0x0000840c01007387 */ /* 0x000fe20000100800 */
[----:B-----5:R-:W-:Y:S02]  /*11a60*/  ISETP.GE.AND P0, PT, R54, RZ, PT ;  /* 0x000000ff3600720c */ /* 0x020fe40003f06270 */
[----:B------:R-:W-:Y:S02]  /*11a70*/  IABS R34, R54 ;  /* 0x0000003600227213 */ /* 0x000fe40000000000 */
[----:B------:R-:W5:Y:S01]  /*11a80*/  LDL.LU R54, [R1+0x4a4] ;  /* 0x0004a40001367983 */ /* 0x000f620000300800 */
[----:B------:R-:W-:Y:S01]  /*11a90*/  ISETP.GT.U32.AND P6, PT, R0, R6, PT ;  /* 0x000000060000720c */ /* 0x000fe20003fc4070 */
[C---:B------:R-:W-:Y:S01]  /*11aa0*/  IMAD.HI.U32 R11, R8.reuse, R5, RZ ;  /* 0x00000005080b7227 */ /* 0x040fe200078e00ff */
[----:B----4-:R-:W-:Y:S01]  /*11ab0*/  IABS R4, R51 ;  /* 0x0000003300047213 */ /* 0x010fe20000000000 */
[----:B------:R-:W4:Y:S02]  /*11ac0*/  LDL.LU R61, [R1+0x4a8] ;  /* 0x0004a800013d7983 */ /* 0x000f240000300800 */
[----:B------:R-:W-:-:S08]  /*11ad0*/  IMAD.HI.U32 R9, R8, R2, RZ ;  /* 0x0000000208097227 */ /* 0x000fd000078e00ff */
[----:B------:R-:W-:-:S05]  /*11ae0*/  @!P6 IMAD.IADD R6, R6, 0x1, -R0 ;  /* 0x000000010606e824 */ /* 0x000fca00078e0a00 */
[C---:B------:R-:W-:Y:S01]  /*11af0*/  ISETP.GT.U32.AND P1, PT, R0.reuse, R6, PT ;  /* 0x000000060000720c */ /* 0x040fe20003f24070 */
[----:B------:R-:W-:Y:S02]  /*11b00*/  IMAD.MOV R11, RZ, RZ, -R11 ;  /* 0x000000ffff0b7224 */ /* 0x000fe400078e0a0b */
[----:B------:R-:W-:Y:S02]  /*11b10*/  IMAD.MOV R9, RZ, RZ, -R9 ;  /* 0x000000ffff097224 */ /* 0x000fe400078e0a09 */
[C---:B------:R-:W-:Y:S02]  /*11b20*/  IMAD R5, R0.reuse, R11, R5 ;  /* 0x0000000b00057224 */ /* 0x040fe400078e0205 */
[----:B------:R-:W-:Y:S02]  /*11b30*/  IMAD R2, R0, R9, R2 ;  /* 0x0000000900027224 */ /* 0x000fe400078e0202 */
[----:B------:R-:W-:Y:S01]  /*11b40*/  IMAD.HI.U32 R7, R8, R4, RZ ;  /* 0x0000000408077227 */ /* 0x000fe200078e00ff */
[----:B------:R-:W-:-:S03]  /*11b50*/  ISETP.GT.U32.AND P5, PT, R0, R5, PT ;  /* 0x000000050000720c */ /* 0x000fc60003fa4070 */
[----:B------:R-:W-:Y:S01]  /*11b60*/  @!P1 IMAD.IADD R6, R6, 0x1, -R0 ;  /* 0x0000000106069824 */ /* 0x000fe200078e0a00 */
[C---:B------:R-:W-:Y:S01]  /*11b70*/  ISETP.GT.U32.AND P1, PT, R0.reuse, R2, PT ;  /* 0x000000020000720c */ /* 0x040fe20003f24070 */
[----:B------:R-:W-:Y:S02]  /*11b80*/  IMAD.MOV R7, RZ, RZ, -R7 ;  /* 0x000000ffff077224 */ /* 0x000fe400078e0a07 */
[----:B-1----:R-:W-:Y:S02]  /*11b90*/  IMAD.MOV.U32 R10, RZ, RZ, R6 ;  /* 0x000000ffff0a7224 */ /* 0x002fe400078e0006 */
[C---:B------:R-:W-:Y:S02]  /*11ba0*/  IMAD R4, R0.reuse, R7, R4 ;  /* 0x0000000700047224 */ /* 0x040fe400078e0204 */
[----:B------:R-:W-:Y:S02]  /*11bb0*/  @!P2 IMAD.MOV R10, RZ, RZ, -R10 ;  /* 0x000000ffff0aa224 */ /* 0x000fe400078e0a0a */
[----:B------:R-:W-:Y:S01]  /*11bc0*/  @!P5 IMAD.IADD R5, R5, 0x1, -R0 ;  /* 0x000000010505d824 */ /* 0x000fe200078e0a00 */
[----:B------:R-:W-:-:S03]  /*11bd0*/  ISETP.GT.U32.AND P2, PT, R0, R4, PT ;  /* 0x000000040000720c */ /* 0x000fc60003f44070 */
[----:B------:R-:W-:Y:S01]  /*11be0*/  @!P1 IMAD.IADD R2, R2, 0x1, -R0 ;  /* 0x0000000102029824 */ /* 0x000fe200078e0a00 */
[----:B------:R-:W-:Y:S01]  /*11bf0*/  ISETP.GT.U32.AND P5, PT, R0, R5, PT ;  /* 0x000000050000720c */ /* 0x000fe20003fa4070 */
[----:B------:R-:W-:-:S03]  /*11c00*/  IMAD.HI.U32 R9, R8, R34, RZ ;  /* 0x0000002208097227 */ /* 0x000fc600078e00ff */
[----:B------:R-:W-:Y:S01]  /*11c10*/  ISETP.GT.U32.AND P1, PT, R0, R2, PT ;  /* 0x000000020000720c */ /* 0x000fe20003f24070 */
[----:B------:R-:W-:-:S04]  /*11c20*/  IMAD.MOV R9, RZ, RZ, -R9 ;  /* 0x000000ffff097224 */ /* 0x000fc800078e0a09 */
[----:B------:R-:W-:Y:S02]  /*11c30*/  @!P2 IMAD.IADD R4, R4, 0x1, -R0 ;  /* 0x000000010404a824 */ /* 0x000fe400078e0a00 */
[C---:B------:R-:W-:Y:S02]  /*11c40*/  IMAD R34, R0.reuse, R9, R34 ;  /* 0x0000000900227224 */ /* 0x040fe400078e0222 */
[--C-:B------:R-:W-:Y:S01]  /*11c50*/  @!P5 IMAD.IADD R5, R5, 0x1, -R0.reuse ;  /* 0x000000010505d824 */ /* 0x100fe200078e0a00 */
[C---:B------:R-:W-:Y:S02]  /*11c60*/  ISETP.GT.U32.AND P2, PT, R0.reuse, R4, PT ;  /* 0x000000040000720c */ /* 0x040fe40003f44070 */
[----:B------:R-:W-:Y:S01]  /*11c70*/  ISETP.GT.U32.AND P5, PT, R0, R34, PT ;  /* 0x000000220000720c */ /* 0x000fe20003fa4070 */
[----:B------:R-:W-:Y:S01]  /*11c80*/  @!P1 IMAD.IADD R2, R2, 0x1, -R0 ;  /* 0x0000000102029824 */ /* 0x000fe200078e0a00 */
[----:B------:R-:W-:Y:S01]  /*11c90*/  ISETP.GE.AND P6, PT, R51, RZ, PT ;  /* 0x000000ff3300720c */ /* 0x000fe20003fc6270 */
[----:B------:R-:W-:Y:S01]  /*11ca0*/  IMAD.MOV.U32 R11, RZ, RZ, R5 ;  /* 0x000000ffff0b7224 */ /* 0x000fe200078e0005 */
[----:B------:R-:W4:Y:S01]  /*11cb0*/  LDL.LU R51, [R1+0x4ac] ;  /* 0x0004ac0001337983 */ /* 0x000f220000300800 */
[----:B------:R-:W-:-:S03]  /*11cc0*/  IABS R35, R49 ;  /* 0x0000003100237213 */ /* 0x000fc60000000000 */
[----:B------:R0:W-:Y:S01]  /*11cd0*/  STL [R1+0x78], R10 ;  /* 0x0000780a01007387 */ /* 0x0001e20000100800 */
[----:B------:R-:W-:Y:S02]  /*11ce0*/  @!P3 IMAD.MOV R11, RZ, RZ, -R11 ;  /* 0x000000ffff0bb224 */ /* 0x000fe400078e0a0b */
[----:B------:R-:W-:Y:S01]  /*11cf0*/  IMAD.HI.U32 R7, R8, R35, RZ ;  /* 0x0000002308077227 */ /* 0x000fe200078e00ff */
[----:B------:R-:W4:Y:S03]  /*11d00*/  LDL.LU R48, [R1+0x4b0] ;  /* 0x0004b00001307983 */ /* 0x000f260000300800 */
[----:B0-----:R-:W-:Y:S02]  /*11d10*/  IMAD.MOV.U32 R10, RZ, RZ, R2 ;  /* 0x000000ffff0a7224 */ /* 0x001fe400078e0002 */
[----:B------:R-:W-:Y:S02]  /*11d20*/  IMAD.MOV R7, RZ, RZ, -R7 ;  /* 0x000000ffff077224 */ /* 0x000fe400078e0a07 */
[----:B------:R-:W-:Y:S01]  /*11d30*/  @!P4 IMAD.MOV R10, RZ, RZ, -R10 ;  /* 0x000000ffff0ac224 */ /* 0x000fe200078e0a0a */
[----:B------:R-:W-:Y:S01]  /*11d40*/  STL [R1+0x64], R11 ;  /* 0x0000640b01007387 */ /* 0x000fe20000100800 */
[----:B------:R-:W-:-:S02]  /*11d50*/  @!P2 IMAD.IADD R4, R4, 0x1, -R0 ;  /* 0x000000010404a824 */ /* 0x000fc400078e0a00 */
[----:B------:R-:W-:Y:S01]  /*11d60*/  IMAD R35, R0, R7, R35 ;  /* 0x0000000700237224 */ /* 0x000fe200078e0223 */
[----:B------:R-:W-:Y:S01]  /*11d70*/  STL [R1+0x68], R10 ;  /* 0x0000680a01007387 */ /* 0x000fe20000100800 */
[----:B------:R-:W-:-:S03]  /*11d80*/  @!P5 IMAD.IADD R34, R34, 0x1, -R0 ;  /* 0x000000012222d824 */ /* 0x000fc600078e0a00 */
[C---:B------:R-:W-:Y:S02]  /*11d90*/  ISETP.GT.U32.AND P1, PT, R0.reuse, R35, PT ;  /* 0x000000230000720c */ /* 0x040fe40003f24070 */
[----:B------:R-:W-:Y:S01]  /*11da0*/  ISETP.GT.U32.AND P4, PT, R0, R34, PT ;  /* 0x000000220000720c */ /* 0x000fe20003f84070 */
[----:B------:R-:W-:-:S10]  /*11db0*/  @!P6 IMAD.MOV R4, RZ, RZ, -R4 ;  /* 0x000000ffff04e224 */ /* 0x000fd400078e0a04 */
[--C-:B------:R-:W-:Y:S02]  /*11dc0*/  @!P1 IMAD.IADD R35, R35, 0x1, -R0.reuse ;  /* 0x0000000123239824 */ /* 0x100fe400078e0a00 */
[----:B------:R-:W-:Y:S01]  /*11dd0*/  @!P4 IMAD.IADD R34, R34, 0x1, -R0 ;  /* 0x000000012222c824 */ /* 0x000fe200078e0a00 */
[----:B--2---:R-:W-:-:S05]  /*11de0*/  IABS R36, R52 ;  /* 0x0000003400247213 */ /* 0x004fca0000000000 */
[----:B------:R-:W-:Y:S01]  /*11df0*/  IMAD.HI.U32 R6, R8, R36, RZ ;  /* 0x0000002408067227 */ /* 0x000fe200078e00ff */
[----:B------:R-:W-:Y:S02]  /*11e00*/  ISETP.GE.AND P2, PT, R52, RZ, PT ;  /* 0x000000ff3400720c */ /* 0x000fe40003f46270 */
[----:B------:R-:W2:Y:S01]  /*11e10*/  LDL.LU R52, [R1+0x4b4] ;  /* 0x0004b40001347983 */ /* 0x000ea20000300800 */
[----:B------:R-:W-:-:S04]  /*11e20*/  IMAD.MOV R6, RZ, RZ, -R6 ;  /* 0x000000ffff067224 */ /* 0x000fc800078e0a06 */
[----:B------:R-:W-:-:S05]  /*11e30*/  IMAD R36, R0, R6, R36 ;  /* 0x0000000600247224 */ /* 0x000fca00078e0224 */
[----:B------:R-:W-:Y:S01]  /*11e40*/  ISETP.GT.U32.AND P3, PT, R0, R36, PT ;  /* 0x000000240000720c */ /* 0x000fe20003f64070 */
[----:B------:R0:W-:Y:S01]  /*11e50*/  STL [R1+0x6c], R4 ;  /* 0x00006c0401007387 */ /* 0x0001e20000100800 */
[----:B------:R-:W-:Y:S02]  /*11e60*/  IABS R37, R53 ;  /* 0x0000003500257213 */ /* 0x000fe40000000000 */
[----:B------:R-:W-:Y:S02]  /*11e70*/  ISETP.GE.AND P4, PT, R53, RZ, PT ;  /* 0x000000ff3500720c */ /* 0x000fe40003f86270 */
[----:B------:R-:W2:Y:S07]  /*11e80*/  LDL.LU R53, [R1+0x4b8] ;  /* 0x0004b80001357983 */ /* 0x000eae0000300800 */
[----:B------:R-:W-:Y:S01]  /*11e90*/  @!P3 IMAD.IADD R36, R36, 0x1, -R0 ;  /* 0x000000012424b824 */ /* 0x000fe200078e0a00 */
[----:B---3--:R-:W-:-:S02]  /*11ea0*/  IABS R38, R50 ;  /* 0x0000003200267213 */ /* 0x008fc40000000000 */
[----:B------:R-:W-:-:S03]  /*11eb0*/  ISETP.GT.U32.AND P3, PT, R0, R35, PT ;  /* 0x000000230000720c */ /* 0x000fc60003f64070 */
[----:B------:R-:W-:-:S04]  /*11ec0*/  IMAD.HI.U32 R2, R8, R38, RZ ;  /* 0x0000002608027227 */ /* 0x000fc800078e00ff */
[----:B------:R-:W-:-:S04]  /*11ed0*/  IMAD.MOV R2, RZ, RZ, -R2 ;  /* 0x000000ffff027224 */ /* 0x000fc800078e0a02 */
[----:B------:R-:W-:Y:S02]  /*11ee0*/  IMAD R38, R0, R2, R38 ;  /* 0x0000000200267224 */ /* 0x000fe400078e0226 */
[----:B------:R-:W-:-:S03]  /*11ef0*/  @!P3 IMAD.IADD R35, R35, 0x1, -R0 ;  /* 0x000000012323b824 */ /* 0x000fc600078e0a00 */
[----:B------:R-:W-:-:S13]  /*11f00*/  ISETP.GT.U32.AND P3, PT, R0, R38, PT ;  /* 0x000000260000720c */ /* 0x000fda0003f64070 */
[----:B------:R-:W-:Y:S01]  /*11f10*/  @!P3 IMAD.IADD R38, R38, 0x1, -R0 ;  /* 0x000000012626b824 */ /* 0x000fe200078e0a00 */
[----:B-----5:R-:W-:Y:S02]  /*11f20*/  IABS R39, R54 ;  /* 0x0000003600277213 */ /* 0x020fe40000000000 */
[----:B------:R-:W-:Y:S02]  /*11f30*/  ISETP.GE.AND P3, PT, R54, RZ, PT ;  /* 0x000000ff3600720c */ /* 0x000fe40003f66270 */
[----:B------:R-:W3:Y:S01]  /*11f40*/  LDL.LU R54, [R1+0x4bc] ;  /* 0x0004bc0001367983 */ /* 0x000ee20000300800 */
[----:B------:R-:W-:-:S04]  /*11f50*/  IMAD.HI.U32 R6, R8, R37, RZ ;  /* 0x0000002508067227 */ /* 0x000fc800078e00ff */
[----:B------:R-:W-:-:S04]  /*11f60*/  IMAD.MOV R6, RZ, RZ, -R6 ;  /* 0x000000ffff067224 */ /* 0x000fc800078e0a06 */
[----:B------:R-:W-:-:S05]  /*11f70*/  IMAD R37, R0, R6, R37 ;  /* 0x0000000600257224 */ /* 0x000fca00078e0225 */
[----:B------:R-:W-:Y:S01]  /*11f80*/  ISETP.GT.U32.AND P1, PT, R0, R37, PT ;  /* 0x000000250000720c */ /* 0x000fe20003f24070 */
[----:B0-----:R-:W-:-:S12]  /*11f90*/  IMAD.HI.U32 R4, R8, R39, RZ ;  /* 0x0000002708047227 */ /* 0x001fd800078e00ff */
[----:B------:R-:W-:-:S05]  /*11fa0*/  @!P1 IMAD.IADD R37, R37, 0x1, -R0 ;  /* 0x0000000125259824 */ /* 0x000fca00078e0a00 */
[----:B------:R-:W-:Y:S01]  /*11fb0*/  ISETP.GT.U32.AND P1, PT, R0, R37, PT ;  /* 0x000000250000720c */ /* 0x000fe20003f24070 */
[----:B------:R-:W-:-:S04]  /*11fc0*/  IMAD.MOV R4, RZ, RZ, -R4 ;  /* 0x000000ffff047224 */ /* 0x000fc800078e0a04 */
[C---:B------:R-:W-:Y:S01]  /*11fd0*/  IMAD R39, R0.reuse, R4, R39 ;  /* 0x0000000400277224 */ /* 0x040fe200078e0227 */
[----:B----4-:R-:W-:Y:S02]  /*11fe0*/  IABS R40, R61 ;  /* 0x0000003d00287213 */ /* 0x010fe40000000000 */
[----:B------:R-:W-:Y:S02]  /*11ff0*/  ISETP.GE.AND P5, PT, R49, RZ, PT ;  /* 0x000000ff3100720c */ /* 0x000fe40003fa6270 */
[----:B------:R-:W-:-:S03]  /*12000*/  ISETP.GT.U32.AND P6, PT, R0, R36, PT ;  /* 0x000000240000720c */ /* 0x000fc60003fc4070 */
[----:B------:R-:W-:Y:S01]  /*12010*/  @!P1 IMAD.IADD R37, R37, 0x1, -R0 ;  /* 0x0000000125259824 */ /* 0x000fe200078e0a00 */
[----:B------:R-:W-:Y:S01]  /*12020*/  ISETP.GT.U32.AND P1, PT, R0, R39, PT ;  /* 0x000000270000720c */ /* 0x000fe20003f24070 */
[----:B------:R-:W-:Y:S01]  /*12030*/  IMAD.HI.U32 R2, R8, R40, RZ ;  /* 0x0000002808027227 */ /* 0x000fe200078e00ff */
[----:B------:R-:W4:Y:S03]  /*12040*/  LDL.LU R49, [R1+0x4c0] ;  /* 0x0004c00001317983 */ /* 0x000f260000300800 */
[----:B------:R-:W-:-:S04]  /*12050*/  IMAD.MOV R2, RZ, RZ, -R2 ;  /* 0x000000ffff027224 */ /* 0x000fc800078e0a02 */
[----:B------:R-:W-:-:S04]  /*12060*/  IMAD R40, R0, R2, R40 ;  /* 0x0000000200287224 */ /* 0x000fc800078e0228 */
[----:B------:R-:W-:Y:S01]  /*12070*/  @!P1 IMAD.IADD R39, R39, 0x1, -R0 ;  /* 0x0000000127279824 */ /* 0x000fe200078e0a00 */
[----:B------:R-:W-:Y:S01]  /*12080*/  IABS R41, R51 ;  /* 0x0000003300297213 */ /* 0x000fe20000000000 */
[----:B------:R-:W-:Y:S01]  /*12090*/  @!P0 IMAD.MOV R34, RZ, RZ, -R34 ;  /* 0x000000ffff228224 */ /* 0x000fe200078e0a22 */
[----:B------:R-:W-:Y:S01]  /*120a0*/  ISETP.GT.U32.AND P0, PT, R0, R38, PT ;  /* 0x000000260000720c */ /* 0x000fe20003f04070 */
[----:B------:R-:W-:Y:S02]  /*120b0*/  @!P5 IMAD.MOV R35, RZ, RZ, -R35 ;  /* 0x000000ffff23d224 */ /* 0x000fe400078e0a23 */
[----:B------:R-:W-:Y:S01]  /*120c0*/  IMAD.HI.U32 R5, R8, R41, RZ ;  /* 0x0000002908057227 */ /* 0x000fe200078e00ff */
[C---:B------:R-:W-:Y:S02]  /*120d0*/  ISETP.GT.U32.AND P5, PT, R0.reuse, R40, PT ;  /* 0x000000280000720c */ /* 0x040fe40003fa4070 */
[----:B------:R-:W-:Y:S01]  /*120e0*/  IABS R42, R48 ;  /* 0x00000030002a7213 */ /* 0x000fe20000000000 */
[----:B------:R-:W-:Y:S01]  /*120f0*/  IMAD.MOV R5, RZ, RZ, -R5 ;  /* 0x000000ffff057224 */ /* 0x000fe200078e0a05 */
[----:B------:R-:W-:-:S03]  /*12100*/  ISETP.GT.U32.AND P1, PT, R0, R39, PT ;  /* 0x000000270000720c */ /* 0x000fc60003f24070 */
[----:B------:R-:W-:-:S04]  /*12110*/  IMAD.HI.U32 R4, R8, R42, RZ ;  /* 0x0000002a08047227 */ /* 0x000fc800078e00ff */
[----:B------:R-:W-:Y:S01]  /*12120*/  @!P6 IMAD.IADD R36, R36, 0x1, -R0 ;  /* 0x000000012424e824 */ /* 0x000fe200078e0a00 */
[----:B------:R-:W-:Y:S01]  /*12130*/  ISETP.GE.AND P6, PT, R50, RZ, PT ;  /* 0x000000ff3200720c */ /* 0x000fe20003fc6270 */
[----:B------:R-:W-:Y:S01]  /*12140*/  IMAD.MOV R4, RZ, RZ, -R4 ;  /* 0x000000ffff047224 */ /* 0x000fe200078e0a04 */
[----:B------:R-:W5:Y:S01]  /*12150*/  LDL.LU R50, [R1+0x4c4] ;  /* 0x0004c40001327983 */ /* 0x000f620000300800 */
[C---:B------:R-:W-:Y:S02]  /*12160*/  IMAD R41, R0.reuse, R5, R41 ;  /* 0x0000000500297224 */ /* 0x040fe400078e0229 */
[C---:B------:R-:W-:Y:S02]  /*12170*/  IMAD R42, R0.reuse, R4, R42 ;  /* 0x00000004002a7224 */ /* 0x040fe400078e022a */
[----:B------:R-:W-:Y:S01]  /*12180*/  @!P2 IMAD.MOV R36, RZ, RZ, -R36 ;  /* 0x000000ffff24a224 */ /* 0x000fe200078e0a24 */
[----:B------:R-:W-:Y:S01]  /*12190*/  ISETP.GT.U32.AND P2, PT, R0, R41, PT ;  /* 0x000000290000720c */ /* 0x000fe20003f44070 */
[----:B------:R-:W-:Y:S01]  /*121a0*/  STL [R1+0x58a4], R34 ;  /* 0x0058a42201007387 */ /* 0x000fe20000100800 */
[--C-:B------:R-:W-:Y:S01]  /*121b0*/  @!P0 IMAD.IADD R38, R38, 0x1, -R0.reuse ;  /* 0x0000000126268824 */ /* 0x100fe200078e0a00 */
[----:B------:R-:W-:Y:S01]  /*121c0*/  ISETP.GT.U32.AND P0, PT, R0, R42, PT ;  /* 0x0000002a0000720c */ /* 0x000fe20003f04070 */
[--C-:B------:R-:W-:Y:S01]  /*121d0*/  @!P5 IMAD.IADD R40, R40, 0x1, -R0.reuse ;  /* 0x000000012828d824 */ /* 0x100fe200078e0a00 */
[----:B------:R-:W-:Y:S01]  /*121e0*/  STL [R1+0x58a8], R35 ;  /* 0x0058a82301007387 */ /* 0x000fe20000100800 */
[----:B------:R-:W-:Y:S01]  /*121f0*/  @!P1 IMAD.IADD R39, R39, 0x1, -R0 ;  /* 0x0000000127279824 */ /* 0x000fe200078e0a00 */
[----:B------:R-:W-:-:S02]  /*12200*/  ISETP.GE.AND P1, PT, R51, RZ, PT ;  /* 0x000000ff3300720c */ /* 0x000fc40003f26270 */
[----:B------:R0:W-:Y:S01]  /*12210*/  STL [R1+0x58ac], R36 ;  /* 0x0058ac2401007387 */ /* 0x0001e20000100800 */
[----:B------:R-:W-:-:S03]  /*12220*/  @!P6 IMAD.MOV R38, RZ, RZ, -R38 ;  /* 0x000000ffff26e224 */ /* 0x000fc600078e0a26 */
[----:B------:R-:W5:Y:S01]  /*12230*/  LDL.LU R51, [R1+0x4c8] ;  /* 0x0004c80001337983 */ /* 0x000f620000300800 */
[----:B------:R-:W-:Y:S01]  /*12240*/  ISETP.GT.U32.AND P6, PT, R0, R40, PT ;  /* 0x000000280000720c */ /* 0x000fe20003fc4070 */
[--C-:B------:R-:W-:Y:S02]  /*12250*/  @!P2 IMAD.IADD R41, R41, 0x1, -R0.reuse ;  /* 0x000000012929a824 */ /* 0x100fe400078e0a00 */
[----:B------:R-:W-:-:S03]  /*12260*/  @!P0 IMAD.IADD R42, R42, 0x1, -R0 ;  /* 0x000000012a2a8824 */ /* 0x000fc600078e0a00 */
[----:B------:R-:W-:-:S07]  /*12270*/  ISETP.GT.U32.AND P0, PT, R0, R41, PT ;  /* 0x000000290000720c */ /* 0x000fce0003f04070 */
[----:B------:R-:W-:-:S06]  /*12280*/  @!P6 IMAD.IADD R40, R40, 0x1, -R0 ;  /* 0x000000012828e824 */ /* 0x000fcc00078e0a00 */
[----:B------:R-:W-:Y:S01]  /*12290*/  @!P0 IMAD.IADD R41, R41, 0x1, -R0 ;  /* 0x0000000129298824 */ /* 0x000fe200078e0a00 */
[----:B--2---:R-:W-:-:S05]  /*122a0*/  IABS R43, R52 ;  /* 0x00000034002b7213 */ /* 0x004fca0000000000 */
[----:B------:R-:W-:-:S04]  /*122b0*/  IMAD.HI.U32 R2, R8, R43, RZ ;  /* 0x0000002b08027227 */ /* 0x000fc800078e00ff */
[----:B------:R-:W-:-:S04]  /*122c0*/  IMAD.MOV R2, RZ, RZ, -R2 ;  /* 0x000000ffff027224 */ /* 0x000fc800078e0a02 */
[----:B------:R-:W-:Y:S01]  /*122d0*/  IMAD R43, R0, R2, R43 ;  /* 0x00000002002b7224 */ /* 0x000fe200078e022b */
[----:B------:R-:W-:-:S04]  /*122e0*/  IABS R44, R53 ;  /* 0x00000035002c7213 */ /* 0x000fc80000000000 */
[----:B------:R-:W-:Y:S01]  /*122f0*/  ISETP.GT.U32.AND P5, PT, R0, R43, PT ;  /* 0x0000002b0000720c */ /* 0x000fe20003fa4070 */
[----:B------:R-:W-:-:S04]  /*12300*/  IMAD.HI.U32 R2, R8, R44, RZ ;  /* 0x0000002c08027227 */ /* 0x000fc800078e00ff */
[----:B------:R-:W-:-:S04]  /*12310*/  IMAD.MOV R2, RZ, RZ, -R2 ;  /* 0x000000ffff027224 */ /* 0x000fc800078e0a02 */
[----:B------:R-:W-:-:S04]  /*12320*/  IMAD R44, R0, R2, R44 ;  /* 0x00000002002c7224 */ /* 0x000fc800078e022c */
[----:B------:R-:W-:Y:S01]  /*12330*/  @!P5 IMAD.IADD R43, R43, 0x1, -R0 ;  /* 0x000000012b2bd824 */ /* 0x000fe200078e0a00 */
[----:B------:R-:W-:-:S04]  /*12340*/  ISETP.GT.U32.AND P6, PT, R0, R44, PT ;  /* 0x0000002c0000720c */ /* 0x000fc80003fc4070 */
[----:B------:R-:W-:Y:S02]  /*12350*/  ISETP.GT.U32.AND P5, PT, R0, R43, PT ;  /* 0x0000002b0000720c */ /* 0x000fe40003fa4070 */
[----:B------:R-:W-:Y:S02]  /*12360*/  ISETP.GE.AND P0, PT, R52, RZ, PT ;  /* 0x000000ff3400720c */ /* 0x000fe40003f06270 */
[----:B------:R-:W2:Y:S05]  /*12370*/  LDL.LU R52, [R1+0x4cc] ;  /* 0x0004cc0001347983 */ /* 0x000eaa0000300800 */
[----:B------:R-:W-:-:S04]  /*12380*/  @!P6 IMAD.IADD R44, R44, 0x1, -R0 ;  /* 0x000000012c2ce824 */ /* 0x000fc800078e0a00 */
[----:B------:R-:W-:Y:S01]  /*12390*/  @!P5 IMAD.IADD R43, R43, 0x1, -R0 ;  /* 0x000000012b2bd824 */ /* 0x000fe200078e0a00 */
[----:B------:R-:W-:Y:S02]  /*123a0*/  ISETP.GE.AND P5, PT, R53, RZ, PT ;  /* 0x000000ff3500720c */ /* 0x000fe40003fa6270 */
[----:B------:R-:W2:Y:S01]  /*123b0*/  LDL.LU R53, [R1+0x4d0] ;  /* 0x0004d00001357983 */ /* 0x000ea20000300800 */
[----:B---3--:R-:W-:Y:S02]  /*123c0*/  IABS R45, R54 ;  /* 0x00000036002d7213 */ /* 0x008fe40000000000 */
[----:B------:R-:W-:Y:S02]  /*123d0*/  ISETP.GE.AND P6, PT, R54, RZ, PT ;  /* 0x000000ff3600720c */ /* 0x000fe40003fc6270 */
[----:B------:R-:W3:Y:S04]  /*123e0*/  LDL.LU R54, [R1+0x4d4] ;  /* 0x0004d40001367983 */ /* 0x000ee80000300800 */
[----:B------:R-:W3:Y:S04]  /*123f0*/  LDL.LU R14, [R1+0x4d8] ;  /* 0x0004d800010e7983 */ /* 0x000ee80000300800 */
[----:B------:R-:W3:Y:S04]  /*12400*/  LDL.LU R13, [R1+0x4dc] ;  /* 0x0004dc00010d7983 */ /* 0x000ee80000300800 */
[----:B------:R-:W3:Y:S01]  /*12410*/  LDL.LU R12, [R1+0x4e0] ;  /* 0x0004e000010c7983 */ /* 0x000ee20000300800 */
[----:B------:R-:W-:Y:S01]  /*12420*/  @!P4 IMAD.MOV R37, RZ, RZ, -R37 ;  /* 0x000000ffff25c224 */ /* 0x000fe200078e0a25 */
[----:B------:R-:W-:-:S02]  /*12430*/  ISETP.GE.AND P4, PT, R61, RZ, PT ;  /* 0x000000ff3d00720c */ /* 0x000fc40003f86270 */
[----:B------:R-:W3:Y:S01]  /*12440*/  LDL.LU R61, [R1+0x4e4] ;  /* 0x0004e400013d7983 */ /* 0x000ee20000300800 */
[----:B------:R-:W-:Y:S01]  /*12450*/  @!P3 IMAD.MOV R39, RZ, RZ, -R39 ;  /* 0x000000ffff27b224 */ /* 0x000fe200078e0a27 */
[----:B------:R-:W-:Y:S01]  /*12460*/  ISETP.GT.U32.AND P3, PT, R0, R42, PT ;  /* 0x0000002a0000720c */ /* 0x000fe20003f64070 */
[----:B------:R-:W-:Y:S01]  /*12470*/  IMAD.HI.U32 R2, R8, R45, RZ ;  /* 0x0000002d08027227 */ /* 0x000fe200078e00ff */
[----:B------:R-:W-:Y:S01]  /*12480*/  ISETP.GE.AND P2, PT, R48, RZ, PT ;  /* 0x000000ff3000720c */ /* 0x000fe20003f46270 */
[----:B------:R-:W3:Y:S02]  /*12490*/  LDL.LU R24, [R1+0x4e8] ;  /* 0x0004e80001187983 */ /* 0x000ee40000300800 */
[----:B------:R-:W-:Y:S02]  /*124a0*/  IMAD.MOV R2, RZ, RZ, -R2 ;  /* 0x000000ffff027224 */ /* 0x000fe400078e0a02 */
[----:B------:R-:W-:Y:S01]  /*124b0*/  @!P1 IMAD.MOV R41, RZ, RZ, -R41 ;  /* 0x000000ffff299224 */ /* 0x000fe200078e0a29 */
[----:B------:R-:W3:Y:S01]  /*124c0*/  LDL.LU R23, [R1+0x4ec] ;  /* 0x0004ec0001177983 */ /* 0x000ee20000300800 */
[----:B------:R-:W-:-:S02]  /*124d0*/  IMAD R45, R0, R2, R45 ;  /* 0x00000002002d7224 */ /* 0x000fc400078e022d */
[----:B------:R-:W-:Y:S01]  /*124e0*/  @!P0 IMAD.MOV R43, RZ, RZ, -R43 ;  /* 0x000000ffff2b8224 */ /* 0x000fe200078e0a2b */
[----:B------:R-:W3:Y:S01]  /*124f0*/  LDL.LU R22, [R1+0x4f0] ;  /* 0x0004f00001167983 */ /* 0x000ee20000300800 */
[----:B------:R-:W-:Y:S01]  /*12500*/  @!P3 IMAD.IADD R42, R42, 0x1, -R0 ;  /* 0x000000012a2ab824 */ /* 0x000fe200078e0a00 */
[----:B------:R-:W-:Y:S02]  /*12510*/  ISETP.GT.U32.AND P3, PT, R0, R45, PT ;  /* 0x0000002d0000720c */ /* 0x000fe40003f64070 */
[----:B----4-:R-:W-:-:S11]  /*12520*/  IABS R46, R49 ;  /* 0x00000031002e7213 */ /* 0x010fd60000000000 */
[----:B------:R-:W-:Y:S01]  /*12530*/  @!P3 IMAD.IADD R45, R45, 0x1, -R0 ;  /* 0x000000012d2db824 */ /* 0x000fe200078e0a00 */
[----:B------:R-:W4:Y:S01]  /*12540*/  LDL.LU R21, [R1+0x4f4] ;  /* 0x0004f40001157983 */ /* 0x000f220000300800 */
[----:B------:R-:W-:-:S03]  /*12550*/  IMAD.HI.U32 R4, R8, R46, RZ ;  /* 0x0000002e08047227 */ /* 0x000fc600078e00ff */
[C---:B------:R-:W-:Y:S01]  /*12560*/  ISETP.GT.U32.AND P1, PT, R0.reuse, R45, PT ;  /* 0x0000002d0000720c */ /* 0x040fe20003f24070 */
[----:B------:R-:W4:Y:S01]  /*12570*/  LDL.LU R20, [R1+0x4f8] ;  /* 0x0004f80001147983 */ /* 0x000f220000300800 */
[----:B------:R-:W-:Y:S01]  /*12580*/  IMAD.MOV R4, RZ, RZ, -R4 ;  /* 0x000000ffff047224 */ /* 0x000fe200078e0a04 */
[C---:B------:R-:W-:Y:S01]  /*12590*/  ISETP.GT.U32.AND P3, PT, R0.reuse, R44, PT ;  /* 0x0000002c0000720c */ /* 0x040fe20003f64070 */
[----:B------:R-:W-:Y:S01]  /*125a0*/  @!P4 IMAD.MOV R40, RZ, RZ, -R40 ;  /* 0x000000ffff28c224 */ /* 0x000fe200078e0a28 */
[----:B------:R-:W4:Y:S01]  /*125b0*/  LDL.LU R19, [R1+0x4fc] ;  /* 0x0004fc0001137983 */ /* 0x000f220000300800 */
[----:B------:R-:W-:Y:S01]  /*125c0*/  IMAD R46, R0, R4, R46 ;  /* 0x00000004002e7224 */ /* 0x000fe200078e022e */
[----:B-----5:R-:W-:-:S06]  /*125d0*/  IABS R47, R50 ;  /* 0x00000032002f7213 */ /* 0x020fcc0000000000 */
[----:B------:R-:W-:Y:S01]  /*125e0*/  @!P1 IMAD.IADD R45, R45, 0x1, -R0 ;  /* 0x000000012d2d9824 */ /* 0x000fe200078e0a00 */
[----:B------:R-:W5:Y:S01]  /*125f0*/  LDL.LU R18, [R1+0x500] ;  /* 0x0005000001127983 */ /* 0x000f620000300800 */
[----:B------:R-:W-:-:S04]  /*12600*/  IMAD.HI.U32 R2, R8, R47, RZ ;  /* 0x0000002f08027227 */ /* 0x000fc800078e00ff */
[----:B------:R-:W-:-:S04]  /*12610*/  IMAD.MOV R2, RZ, RZ, -R2 ;  /* 0x000000ffff027224 */ /* 0x000fc800078e0a02 */
[----:B------:R-:W-:Y:S01]  /*12620*/  IMAD R47, R0, R2, R47 ;  /* 0x00000002002f7224 */ /* 0x000fe200078e022f */
[----:B------:R-:W-:-:S05]  /*12630*/  IABS R48, R51 ;  /* 0x0000003300307213 */ /* 0x000fca0000000000 */
[----:B------:R-:W-:-:S04]  /*12640*/  IMAD.HI.U32 R2, R8, R48, RZ ;  /* 0x0000003008027227 */ /* 0x000fc800078e00ff */
[----:B------:R-:W-:Y:S01]  /*12650*/  IMAD.MOV R2, RZ, RZ, -R2 ;  /* 0x000000ffff027224 */ /* 0x000fe200078e0a02 */
[----:B------:R-:W-:-:S03]  /*12660*/  ISETP.GT.U32.AND P0, PT, R0, R47, PT ;  /* 0x0000002f0000720c */ /* 0x000fc60003f04070 */
[C---:B------:R-:W-:Y:S01]  /*12670*/  IMAD R48, R0.reuse, R2, R48 ;  /* 0x0000000200307224 */ /* 0x040fe200078e0230 */
[----:B------:R-:W-:-:S04]  /*12680*/  ISETP.GT.U32.AND P4, PT, R0, R46, PT ;  /* 0x0000002e0000720c */ /* 0x000fc80003f84070 */
[----:B------:R-:W-:Y:S01]  /*12690*/  ISETP.GT.U32.AND P1, PT, R0, R48, PT ;  /* 0x000000300000720c */ /* 0x000fe20003f24070 */
[----:B------:R-:W-:Y:S01]  /*126a0*/  @!P2 IMAD.MOV R42, RZ, RZ, -R42 ;  /* 0x000000ffff2aa224 */ /* 0x000fe200078e0a2a */
[----:B------:R-:W-:Y:S01]  /*126b0*/  ISETP.GE.AND P2, PT, R49, RZ, PT ;  /* 0x000000ff3100720c */ /* 0x000fe20003f46270 */
[--C-:B------:R-:W-:Y:S02]  /*126c0*/  @!P3 IMAD.IADD R44, R44, 0x1, -R0.reuse ;  /* 0x000000012c2cb824 */ /* 0x100fe400078e0a00 */
[----:B------:R-:W-:Y:S02]  /*126d0*/  @!P0 IMAD.IADD R47, R47, 0x1, -R0 ;  /* 0x000000012f2f8824 */ /* 0x000fe400078e0a00 */
[----:B------:R-:W-:Y:S02]  /*126e0*/  @!P5 IMAD.MOV R44, RZ, RZ, -R44 ;  /* 0x000000ffff2cd224 */ /* 0x000fe400078e0a2c */
[----:B------:R-:W-:Y:S01]  /*126f0*/  @!P4 IMAD.IADD R46, R46, 0x1, -R0 ;  /* 0x000000012e2ec824 */ /* 0x000fe200078e0a00 */
[----:B------:R-:W-:-:S02]  /*12700*/  ISETP.GE.AND P4, PT, R51, RZ, PT ;  /* 0x000000ff3300720c */ /* 0x000fc40003f86270 */
[----:B------:R-:W-:Y:S01]  /*12710*/  ISETP.GT.U32.AND P5, PT, R0, R47, PT ;  /* 0x0000002f0000720c */ /* 0x000fe20003fa4070 */
[----:B------:R-:W-:Y:S02]  /*12720*/  @!P1 IMAD.IADD R48, R48, 0x1, -R0 ;  /* 0x0000000130309824 */ /* 0x000fe400078e0a00 */
[----:B------:R-:W-:Y:S01]  /*12730*/  @!P6 IMAD.MOV R45, RZ, RZ, -R45 ;  /* 0x000000ffff2de224 */ /* 0x000fe200078e0a2d */
[----:B------:R-:W-:Y:S02]  /*12740*/  ISETP.GE.AND P3, PT, R50, RZ, PT ;  /* 0x000000ff3200720c */ /* 0x000fe40003f66270 */
[C---:B------:R-:W-:Y:S02]  /*12750*/  ISETP.GT.U32.AND P1, PT, R0.reuse, R48, PT ;  /* 0x000000300000720c */ /* 0x040fe40003f24070 */
[----:B------:R-:W-:-:S05]  /*12760*/  ISETP.GT.U32.AND P0, PT, R0, R46, PT ;  /* 0x0000002e0000720c */ /* 0x000fca0003f04070 */
[----:B------:R-:W-:-:S04]  /*12770*/  @!P5 IMAD.IADD R47, R47, 0x1, -R0 ;  /* 0x000000012f2fd824 */ /* 0x000fc800078e0a00 */
[----:B------:R-:W-:Y:S02]  /*12780*/  @!P3 IMAD.MOV R47, RZ, RZ, -R47 ;  /* 0x000000ffff2fb224 */ /* 0x000fe400078e0a2f */
[--C-:B------:R-:W-:Y:S02]  /*12790*/  @!P1 IMAD.IADD R48, R48, 0x1, -R0.reuse ;  /* 0x0000000130309824 */ /* 0x100fe400078e0a00 */
[----:B------:R-:W-:Y:S02]  /*127a0*/  @!P0 IMAD.IADD R46, R46, 0x1, -R0 ;  /* 0x000000012e2e8824 */ /* 0x000fe400078e0a00 */
[----:B------:R-:W-:Y:S02]  /*127b0*/  @!P4 IMAD.MOV R48, RZ, RZ, -R48 ;  /* 0x000000ffff30c224 */ /* 0x000fe400078e0a30 */
[----:B------:R-:W-:Y:S01]  /*127c0*/  @!P2 IMAD.MOV R46, RZ, RZ, -R46 ;  /* 0x000000ffff2ea224 */ /* 0x000fe200078e0a2e */
[----:B--2---:R-:W-:Y:S02]  /*127d0*/  IABS R49, R52 ;  /* 0x0000003400317213 */ /* 0x004fe40000000000 */
[----:B------:R-:W-:-:S03]  /*127e0*/  ISETP.GE.AND P6, PT, R52, RZ, PT ;  /* 0x000000ff3400720c */ /* 0x000fc60003fc6270 */
[----:B------:R-:W-:-:S04]  /*127f0*/  IMAD.HI.U32 R4, R8, R49, RZ ;  /* 0x0000003108047227 */ /* 0x000fc800078e00ff */
[----:B------:R-:W-:-:S04]  /*12800*/  IMAD.MOV R4, RZ, RZ, -R4 ;  /* 0x000000ffff047224 */ /* 0x000fc800078e0a04 */
[----:B------:R-:W-:Y:S01]  /*12810*/  IMAD R49, R0, R4, R49 ;  /* 0x0000000400317224 */ /* 0x000fe200078e0231 */
[----:B------:R-:W-:-:S05]  /*12820*/  IABS R50, R53 ;  /* 0x0000003500327213 */ /* 0x000fca0000000000 */
[----:B------:R-:W-:Y:S01]  /*12830*/  IMAD.HI.U32 R2, R8, R50, RZ ;  /* 0x0000003208027227 */ /* 0x000fe200078e00ff */
[----:B------:R-:W-:-:S03]  /*12840*/  ISETP.GT.U32.AND P0, PT, R0, R49, PT ;  /* 0x000000310000720c */ /* 0x000fc60003f04070 */
[----:B------:R-:W-:Y:S01]  /*12850*/  IMAD.MOV R2, RZ, RZ, -R2 ;  /* 0x000000ffff027224 */ /* 0x000fe200078e0a02 */
[----:B---3--:R-:W-:Y:S02]  /*12860*/  IABS R51, R54 ;  /* 0x0000003600337213 */ /* 0x008fe40000000000 */
[----:B------:R-:W-:-:S03]  /*12870*/  IABS R52, R14 ;  /* 0x0000000e00347213 */ /* 0x000fc60000000000 */
[----:B------:R-:W-:-:S04]  /*12880*/  IMAD.HI.U32 R5, R8, R51, RZ ;  /* 0x0000003308057227 */ /* 0x000fc800078e00ff */
[----:B------:R-:W-:-:S04]  /*12890*/  IMAD.HI.U32 R4, R8, R52, RZ ;  /* 0x0000003408047227 */ /* 0x000fc800078e00ff */
[----:B------:R-:W-:Y:S02]  /*128a0*/  IMAD.MOV R5, RZ, RZ, -R5 ;  /* 0x000000ffff057224 */ /* 0x000fe400078e0a05 */
[----:B------:R-:W-:Y:S02]  /*128b0*/  IMAD.MOV R4, RZ, RZ, -R4 ;  /* 0x000000ffff047224 */ /* 0x000fe400078e0a04 */
[C---:B------:R-:W-:Y:S02]  /*128c0*/  IMAD R51, R0.reuse, R5, R51 ;  /* 0x0000000500337224 */ /* 0x040fe400078e0233 */
[----:B------:R-:W-:-:S03]  /*128d0*/  IMAD R52, R0, R4, R52 ;  /* 0x0000000400347224 */ /* 0x000fc600078e0234 */
[C---:B------:R-:W-:Y:S02]  /*128e0*/  ISETP.GT.U32.AND P3, PT, R0.reuse, R51, PT ;  /* 0x000000330000720c */ /* 0x040fe40003f64070 */
[C---:B------:R-:W-:Y:S01]  /*128f0*/  ISETP.GT.U32.AND P4, PT, R0.reuse, R52, PT ;  /* 0x000000340000720c */ /* 0x040fe20003f84070 */
[----:B------:R-:W-:Y:S01]  /*12900*/  IMAD R50, R0, R2, R50 ;  /* 0x0000000200327224 */ /* 0x000fe200078e0232 */
[----:B------:R-:W-:-:S04]  /*12910*/  ISETP.GE.AND P5, PT, R53, RZ, PT ;  /* 0x000000ff3500720c */ /* 0x000fc80003fa6270 */
[----:B------:R-:W-:-:S05]  /*12920*/  ISETP.GT.U32.AND P1, PT, R0, R50, PT ;  /* 0x000000320000720c */ /* 0x000fca0003f24070 */
[--C-:B------:R-:W-:Y:S02]  /*12930*/  @!P3 IMAD.IADD R51, R51, 0x1, -R0.reuse ;  /* 0x000000013333b824 */ /* 0x100fe400078e0a00 */
[--C-:B------:R-:W-:Y:S01]  /*12940*/  @!P4 IMAD.IADD R52, R52, 0x1, -R0.reuse ;  /* 0x000000013434c824 */ /* 0x100fe200078e0a00 */
[----:B------:R-:W-:Y:S01]  /*12950*/  IABS R53, R13 ;  /* 0x0000000d00357213 */ /* 0x000fe20000000000 */
[----:B------:R-:W-:Y:S01]  /*12960*/  @!P0 IMAD.IADD R49, R49, 0x1, -R0 ;  /* 0x0000000131318824 */ /* 0x000fe200078e0a00 */
[----:B------:R-:W-:-:S03]  /*12970*/  ISETP.GT.U32.AND P4, PT, R0, R51, PT ;  /* 0x000000330000720c */ /* 0x000fc60003f84070 */
[----:B------:R-:W-:Y:S01]  /*12980*/  IMAD.HI.U32 R2, R8, R53, RZ ;  /* 0x0000003508027227 */ /* 0x000fe200078e00ff */
[----:B------:R-:W-:-:S03]  /*12990*/  ISETP.GT.U32.AND P2, PT, R0, R49, PT ;  /* 0x000000310000720c */ /* 0x000fc60003f44070 */
[----:B------:R-:W-:Y:S02]  /*129a0*/  @!P1 IMAD.IADD R50, R50, 0x1, -R0 ;  /* 0x0000000132329824 */ /* 0x000fe400078e0a00 */
[----:B------:R-:W-:Y:S01]  /*129b0*/  IMAD.MOV R2, RZ, RZ, -R2 ;  /* 0x000000ffff027224 */ /* 0x000fe200078e0a02 */
[----:B------:R-:W-:Y:S02]  /*129c0*/  ISETP.GE.AND P0, PT, R54, RZ, PT ;  /* 0x000000ff3600720c */ /* 0x000fe40003f06270 */
[----:B------:R-:W-:Y:S01]  /*129d0*/  IABS R54, R12 ;  /* 0x0000000c00367213 */ /* 0x000fe20000000000 */
[--C-:B------:R-:W-:Y:S01]  /*129e0*/  @!P4 IMAD.IADD R51, R51, 0x1, -R0.reuse ;  /* 0x000000013333c824 */ /* 0x100fe200078e0a00 */
[C---:B------:R-:W-:Y:S01]  /*129f0*/  ISETP.GT.U32.AND P1, PT, R0.reuse, R50, PT ;  /* 0x000000320000720c */ /* 0x040fe20003f24070 */
[----:B------:R-:W-:Y:S01]  /*12a00*/  IMAD R53, R0, R2, R53 ;  /* 0x0000000200357224 */ /* 0x000fe200078e0235 */
[----:B------:R-:W-:Y:S02]  /*12a10*/  ISETP.GE.AND P4, PT, R12, RZ, PT ;  /* 0x000000ff0c00720c */ /* 0x000fe40003f86270 */
[----:B------:R-:W2:Y:S01]  /*12a20*/  LDL.LU R12, [R1+0x504] ;  /* 0x00050400010c7983 */ /* 0x000ea20000300800 */
[----:B------:R-:W-:Y:S01]  /*12a30*/  @!P2 IMAD.IADD R49, R49, 0x1, -R0 ;  /* 0x000000013131a824 */ /* 0x000fe200078e0a00 */
[----:B------:R-:W-:-:S07]  /*12a40*/  ISETP.GT.U32.AND P2, PT, R0, R53, PT ;  /* 0x000000350000720c */ /* 0x000fce0003f44070 */
[----:B------:R-:W-:-:S04]  /*12a50*/  @!P1 IMAD.IADD R50, R50, 0x1, -R0 ;  /* 0x0000000132329824 */ /* 0x000fc800078e0a00 */
[----:B------:R-:W-:Y:S01]  /*12a60*/  @!P5 IMAD.MOV R50, RZ, RZ, -R50 ;  /* 0x000000ffff32d224 */ /* 0x000fe200078e0a32 */
[----:B------:R-:W-:Y:S01]  /*12a70*/  ISETP.GE.AND P5, PT, R13, RZ, PT ;  /* 0x000000ff0d00720c */ /* 0x000fe20003fa6270 */
[----:B------:R-:W-:Y:S01]  /*12a80*/  @!P2 IMAD.IADD R53, R53, 0x1, -R0 ;  /* 0x000000013535a824 */ /* 0x000fe200078e0a00 */
[----:B------:R-:W3:Y:S04]  /*12a90*/  LDL.LU R13, [R1+0x508] ;  /* 0x00050800010d7983 */ /* 0x000ee80000300800 */
[----:B------:R-:W-:Y:S01]  /*12aa0*/  ISETP.GT.U32.AND P2, PT, R0, R53, PT ;  /* 0x000000350000720c */ /* 0x000fe20003f44070 */
[----:B------:R-:W3:Y:S04]  /*12ab0*/  LDL.LU R17, [R1+0x50c] ;  /* 0x00050c0001117983 */ /* 0x000ee80000300800 */
[----:B------:R-:W3:Y:S01]  /*12ac0*/  LDL.LU R16, [R1+0x510] ;  /* 0x0005100001107983 */ /* 0x000ee20000300800 */
[----:B------:R-:W-:-:S03]  /*12ad0*/  ISETP.GE.AND P1, PT, R14, RZ, PT ;  /* 0x000000ff0e00720c */ /* 0x000fc60003f26270 */
[----:B------:R-:W3:Y:S01]  /*12ae0*/  LDL.LU R15, [R1+0x514] ;  /* 0x00051400010f7983 */ /* 0x000ee20000300800 */
[----:B------:R-:W-:-:S03]  /*12af0*/  IABS R55, R61 ;  /* 0x0000003d00377213 */ /* 0x000fc60000000000 */
[----:B------:R-:W-:Y:S01]  /*12b00*/  @!P2 IMAD.IADD R53, R53, 0x1, -R0 ;  /* 0x000000013535a824 */ /* 0x000fe200078e0a00 */
[----:B------:R-:W-:Y:S01]  /*12b10*/  ISETP.GE.AND P2, PT, R61, RZ, PT ;  /* 0x000000ff3d00720c */ /* 0x000fe20003f46270 */
[----:B------:R-:W3:Y:S04]  /*12b20*/  LDL.LU R14, [R1+0x518] ;  /* 0x00051800010e7983 */ /* 0x000ee80000300800 */
[----:B------:R-:W3:Y:S01]  /*12b30*/  LDL.LU R61, [R1+0x51c] ;  /* 0x00051c00013d7983 */ /* 0x000ee20000300800 */
[----:B------:R-:W-:-:S04]  /*12b40*/  IMAD.HI.U32 R2, R8, R54, RZ ;  /* 0x0000003608027227 */ /* 0x000fc800078e00ff */
[----:B------:R-:W-:-:S04]  /*12b50*/  IMAD.MOV R2, RZ, RZ, -R2 ;  /* 0x000000ffff027224 */ /* 0x000fc800078e0a02 */
[----:B------:R-:W-:-:S05]  /*12b60*/  IMAD R54, R0, R2, R54 ;  /* 0x0000000200367224 */ /* 0x000fca00078e0236 */
[----:B------:R-:W-:Y:S01]  /*12b70*/  ISETP.GT.U32.AND P3, PT, R0, R54, PT ;  /* 0x000000360000720c */ /* 0x000fe20003f64070 */
[----:B------:R-:W-:Y:S01]  /*12b80*/  IMAD.HI.U32 R2, R8, R55, RZ ;  /* 0x0000003708027227 */ /* 0x000fe200078e00ff */
[----:B------:R-:W-:-:S03]  /*12b90*/  IABS R56, R24 ;  /* 0x0000001800387213 */ /* 0x000fc60000000000 */
[----:B------:R-:W-:Y:S01]  /*12ba0*/  @!P6 IMAD.MOV R49, RZ, RZ, -R49 ;  /* 0x000000ffff31e224 */ /* 0x000fe200078e0a31 */
[----:B------:R-:W-:Y:S01]  /*12bb0*/  ISETP.GT.U32.AND P6, PT, R0, R52, PT ;  /* 0x000000340000720c */ /* 0x000fe20003fc4070 */
[----:B------:R-:W-:-:S06]  /*12bc0*/  IMAD.MOV R2, RZ, RZ, -R2 ;  /* 0x000000ffff027224 */ /* 0x000fcc00078e0a02 */
[----:B------:R-:W-:Y:S02]  /*12bd0*/  @!P3 IMAD.IADD R54, R54, 0x1, -R0 ;  /* 0x000000013636b824 */ /* 0x000fe400078e0a00 */
[----:B------:R-:W-:Y:S02]  /*12be0*/  IMAD R55, R0, R2, R55 ;  /* 0x0000000200377224 */ /* 0x000fe400078e0237 */
[----:B------:R-:W-:Y:S01]  /*12bf0*/  IMAD.HI.U32 R2, R8, R56, RZ ;  /* 0x0000003808027227 */ /* 0x000fe200078e00ff */
[----:B------:R-:W-:-:S03]  /*12c00*/  ISETP.GT.U32.AND P3, PT, R0, R54, PT ;  /* 0x000000360000720c */ /* 0x000fc60003f64070 */
[----:B------:R-:W-:Y:S02]  /*12c10*/  IMAD.MOV R2, RZ, RZ, -R2 ;  /* 0x000000ffff027224 */ /* 0x000fe400078e0a02 */
[----:B------:R-:W-:Y:S01]  /*12c20*/  @!P6 IMAD.IADD R52, R52, 0x1, -R0 ;  /* 0x000000013434e824 */ /* 0x000fe200078e0a00 */
[C---:B------:R-:W-:Y:S01]  /*12c30*/  ISETP.GT.U32.AND P6, PT, R0.reuse, R55, PT ;  /* 0x000000370000720c */ /* 0x040fe20003fc4070 */
[----:B------:R-:W-:Y:S01]  /*12c40*/  IMAD R56, R0, R2, R56 ;  /* 0x0000000200387224 */ /* 0x000fe200078e0238 */
[----:B------:R-:W-:-:S05]  /*12c50*/  IABS R57, R23 ;  /* 0x0000001700397213 */ /* 0x000fca0000000000 */
[----:B------:R-:W-:Y:S01]  /*12c60*/  @!P3 IMAD.IADD R54, R54, 0x1, -R0 ;  /* 0x000000013636b824 */ /* 0x000fe200078e0a00 */
[----:B------:R-:W-:Y:S01]  /*12c70*/  ISETP.GT.U32.AND P3, PT, R0, R56, PT ;  /* 0x000000380000720c */ /* 0x000fe20003f64070 */
[----:B------:R-:W-:Y:S01]  /*12c80*/  IMAD.HI.U32 R4, R8, R57, RZ ;  /* 0x0000003908047227 */ /* 0x000fe200078e00ff */
[----:B------:R-:W-:-:S03]  /*12c90*/  IABS R58, R22 ;  /* 0x00000016003a7213 */ /* 0x000fc60000000000 */
[----:B------:R-:W-:Y:S02]  /*12ca0*/  @!P6 IMAD.IADD R55, R55, 0x1, -R0 ;  /* 0x000000013737e824 */ /* 0x000fe400078e0a00 */
[----:B------:R-:W-:Y:S01]  /*12cb0*/  IMAD.MOV R2, RZ, RZ, -R4 ;  /* 0x000000ffff027224 */ /* 0x000fe200078e0a04 */
[----:B----4-:R-:W-:-:S03]  /*12cc0*/  IABS R59, R21 ;  /* 0x00000015003b7213 */ /* 0x010fc60000000000 */
[----:B------:R-:W-:Y:S02]  /*12cd0*/  IMAD R57, R0, R2, R57 ;  /* 0x0000000200397224 */ /* 0x000fe400078e0239 */
[----:B------:R-:W-:Y:S01]  /*12ce0*/  @!P3 IMAD.IADD R56, R56, 0x1, -R0 ;  /* 0x000000013838b824 */ /* 0x000fe200078e0a00 */
[----:B------:R-:W-:Y:S01]  /*12cf0*/  ISETP.GT.U32.AND P3, PT, R0, R55, PT ;  /* 0x000000370000720c */ /* 0x000fe20003f64070 */
[----:B------:R-:W-:Y:S01]  /*12d00*/  IMAD.HI.U32 R2, R8, R58, RZ ;  /* 0x0000003a08027227 */ /* 0x000fe200078e00ff */
[----:B------:R-:W-:-:S03]  /*12d10*/  IABS R6, R19 ;  /* 0x0000001300067213 */ /* 0x000fc60000000000 */
[----:B------:R-:W-:Y:S02]  /*12d20*/  IMAD.MOV R2, RZ, RZ, -R2 ;  /* 0x000000ffff027224 */ /* 0x000fe400078e0a02 */
[----:B------:R-:W-:-:S04]  /*12d30*/  IMAD.HI.U32 R4, R8, R59, RZ ;  /* 0x0000003b08047227 */ /* 0x000fc800078e00ff */
[C---:B------:R-:W-:Y:S02]  /*12d40*/  IMAD R58, R0.reuse, R2, R58 ;  /* 0x00000002003a7224 */ /* 0x040fe400078e023a */
[----:B------:R-:W-:Y:S02]  /*12d50*/  IMAD.MOV R4, RZ, RZ, -R4 ;  /* 0x000000ffff047224 */ /* 0x000fe400078e0a04 */
[----:B------:R-:W-:Y:S02]  /*12d60*/  IMAD.MOV.U32 R2, RZ, RZ, R6 ;  /* 0x000000ffff027224 */ /* 0x000fe400078e0006 */
[----:B------:R-:W-:Y:S01]  /*12d70*/  @!P3 IMAD.IADD R55, R55, 0x1, -R0 ;  /* 0x000000013737b824 */ /* 0x000fe200078e0a00 */
[C---:B------:R-:W-:Y:S01]  /*12d80*/  ISETP.GT.U32.AND P3, PT, R0.reuse, R58, PT ;  /* 0x0000003a0000720c */ /* 0x040fe20003f64070 */
[----:B------:R-:W-:Y:S02]  /*12d90*/  IMAD R59, R0, R4, R59 ;  /* 0x00000004003b7224 */ /* 0x000fe400078e023b */
[----:B------:R-:W-:Y:S01]  /*12da0*/  IMAD.HI.U32 R4, R8, R2, RZ ;  /* 0x0000000208047227 */ /* 0x000fe200078e00ff */
[----:B------:R-:W-:-:S02]  /*12db0*/  ISETP.GT.U32.AND P6, PT, R0, R57, PT ;  /* 0x000000390000720c */ /* 0x000fc40003fc4070 */
[----:B-----5:R-:W-:Y:S01]  /*12dc0*/  IABS R6, R18 ;  /* 0x0000001200067213 */ /* 0x020fe20000000000 */
[----:B------:R-:W-:-:S04]  /*12dd0*/  IMAD.MOV R7, RZ, RZ, -R4 ;  /* 0x000000ffff077224 */ /* 0x000fc800078e0a04 */
[----:B------:R-:W-:Y:S02]  /*12de0*/  IMAD R2, R0, R7, R2 ;  /* 0x0000000700027224 */ /* 0x000fe400078e0202 */
[----:B------:R-:W-:Y:S02]  /*12df0*/  IMAD.MOV.U32 R4, RZ, RZ, R6 ;  /* 0x000000ffff047224 */ /* 0x000fe400078e0006 */
[----:B------:R-:W-:Y:S01]  /*12e00*/  @!P3 IMAD.IADD R58, R58, 0x1, -R0 ;  /* 0x000000013a3ab824 */ /* 0x000fe200078e0a00 */
[C---:B------:R-:W-:Y:S01]  /*12e10*/  ISETP.GT.U32.AND P3, PT, R0.reuse, R2, PT ;  /* 0x000000020000720c */ /* 0x040fe20003f64070 */
[----:B------:R-:W-:Y:S01]  /*12e20*/  @!P0 IMAD.MOV R51, RZ, RZ, -R51 ;  /* 0x000000ffff338224 */ /* 0x000fe200078e0a33 */
[----:B------:R-:W-:Y:S01]  /*12e30*/  ISETP.GT.U32.AND P0, PT, R0, R56, PT ;  /* 0x000000380000720c */ /* 0x000fe20003f04070 */
[----:B------:R-:W-:Y:S01]  /*12e40*/  IMAD.HI.U32 R7, R8, R4, RZ ;  /* 0x0000000408077227 */ /* 0x000fe200078e00ff */
[----:B------:R-:W-:-:S03]  /*12e50*/  IABS R60, R20 ;  /* 0x00000014003c7213 */ /* 0x000fc60000000000 */
[----:B------:R-:W-:Y:S02]  /*12e60*/  @!P6 IMAD.IADD R57, R57, 0x1, -R0 ;  /* 0x000000013939e824 */ /* 0x000fe400078e0a00 */
[----:B------:R-:W-:Y:S02]  /*12e70*/  IMAD.MOV R7, RZ, RZ, -R7 ;  /* 0x000000ffff077224 */ /* 0x000fe400078e0a07 */
[----:B------:R-:W-:Y:S01]  /*12e80*/  IMAD.HI.U32 R5, R8, R60, RZ ;  /* 0x0000003c08057227 */ /* 0x000fe200078e00ff */
[----:B------:R-:W-:-:S03]  /*12e90*/  ISETP.GT.U32.AND P6, PT, R0, R57, PT ;  /* 0x000000390000720c */ /* 0x000fc60003fc4070 */
[----:B------:R-:W-:Y:S02]  /*12ea0*/  IMAD R4, R0, R7, R4 ;  /* 0x0000000700047224 */ /* 0x000fe400078e0204 */
[--C-:B------:R-:W-:Y:S02]  /*12eb0*/  @!P3 IMAD.IADD R2, R2, 0x1, -R0.reuse ;  /* 0x000000010202b824 */ /* 0x100fe400078e0a00 */
[----:B------:R-:W-:Y:S01]  /*12ec0*/  IMAD.MOV R5, RZ, RZ, -R5 ;  /* 0x000000ffff057224 */ /* 0x000fe200078e0a05 */
[----:B------:R-:W-:Y:S01]  /*12ed0*/  ISETP.GT.U32.AND P3, PT, R0, R4, PT ;  /* 0x000000040000720c */ /* 0x000fe20003f64070 */
[----:B------:R-:W-:Y:S01]  /*12ee0*/  @!P0 IMAD.IADD R56, R56, 0x1, -R0 ;  /* 0x0000000138388824 */ /* 0x000fe200078e0a00 */
[C---:B------:R-:W-:Y:S01]  /*12ef0*/  ISETP.GT.U32.AND P0, PT, R0.reuse, R59, PT ;  /* 0x0000003b0000720c */ /* 0x040fe20003f04070 */
[----:B------:R-:W-:Y:S02]  /*12f00*/  IMAD R60, R0, R5, R60 ;  /* 0x00000005003c7224 */ /* 0x000fe400078e023c */
[----:B------:R-:W-:-:S03]  /*12f10*/  @!P6 IMAD.IADD R57, R57, 0x1, -R0 ;  /* 0x000000013939e824 */ /* 0x000fc600078e0a00 */
[----:B------:R-:W-:-:S05]  /*12f20*/  ISETP.GT.U32.AND P6, PT, R0, R60, PT ;  /* 0x0000003c0000720c */ /* 0x000fca0003fc4070 */
[--C-:B------:R-:W-:Y:S02]  /*12f30*/  @!P3 IMAD.IADD R4, R4, 0x1, -R0.reuse ;  /* 0x000000010404b824 */ /* 0x100fe400078e0a00 */
[----:B------:R-:W-:Y:S01]  /*12f40*/  @!P0 IMAD.IADD R59, R59, 0x1, -R0 ;  /* 0x000000013b3b8824 */ /* 0x000fe200078e0a00 */
[----:B------:R-:W-:Y:S01]  /*12f50*/  ISETP.GE.AND P0, PT, R24, RZ, PT ;  /* 0x000000ff1800720c */ /* 0x000fe20003f06270 */
[----:B------:R-:W-:Y:S01]  /*12f60*/  @!P1 IMAD.MOV R52, RZ, RZ, -R52 ;  /* 0x000000ffff349224 */ /* 0x000fe200078e0a34 */
[----:B------:R-:W-:-:S03]  /*12f70*/  ISETP.GT.U32.AND P1, PT, R0, R58, PT ;  /* 0x0000003a0000720c */ /* 0x000fc60003f24070 */
[----:B------:R-:W-:Y:S01]  /*12f80*/  @!P6 IMAD.IADD R60, R60, 0x1, -R0 ;  /* 0x000000013c3ce824 */ /* 0x000fe200078e0a00 */
[----:B------:R-:W-:-:S07]  /*12f90*/  ISETP.GE.AND P6, PT, R23, RZ, PT ;  /* 0x000000ff1700720c */ /* 0x000fce0003fc6270 */
[----:B------:R-:W-:Y:S01]  /*12fa0*/  @!P0 IMAD.MOV R56, RZ, RZ, -R56 ;  /* 0x000000ffff388224 */ /* 0x000fe200078e0a38 */
[----:B------:R-:W-:Y:S01]  /*12fb0*/  ISETP.GT.U32.AND P0, PT, R0, R4, PT ;  /* 0x000000040000720c */ /* 0x000fe20003f04070 */
[----:B------:R-:W-:-:S04]  /*12fc0*/  @!P1 IMAD.IADD R58, R58, 0x1, -R0 ;  /* 0x000000013a3a9824 */ /* 0x000fc800078e0a00 */
[----:B------:R-:W-:-:S08]  /*12fd0*/  @!P6 IMAD.MOV R57, RZ, RZ, -R57 ;  /* 0x000000ffff39e224 */ /* 0x000fd000078e0a39 */
[----:B------:R-:W-:Y:S01]  /*12fe0*/  @!P0 IMAD.IADD R4, R4, 0x1, -R0 ;  /* 0x0000000104048824 */ /* 0x000fe200078e0a00 */
[----:B------:R-:W-:Y:S02]  /*12ff0*/  ISETP.GE.AND P0, PT, R22, RZ, PT ;  /* 0x000000ff1600720c */ /* 0x000fe40003f06270 */
[----:B------:R-:W4:Y:S01]  /*13000*/  LDL.LU R22, [R1+0x124] ;  /* 0x0001240001167983 */ /* 0x000f220000300800 */
[----:B--2---:R-:W-:-:S05]  /*13010*/  IABS R9, R12 ;  /* 0x0000000c00097213 */ /* 0x004fca0000000000 */
[----:B------:R-:W-:-:S04]  /*13020*/  IMAD.MOV.U32 R6, RZ, RZ, R9 ;  /* 0x000000ffff067224 */ /* 0x000fc800078e0009 */
[----:B------:R-:W-:-:S04]  /*13030*/  IMAD.HI.U32 R10, R8, R6, RZ ;  /* 0x00000006080a7227 */ /* 0x000fc800078e00ff */
[----:B------:R-:W-:Y:S01]  /*13040*/  IMAD.MOV R10, RZ, RZ, -R10 ;  /* 0x000000ffff0a7224 */ /* 0x000fe200078e0a0a */
[----:B---3--:R-:W-:-:S03]  /*13050*/  IABS R5, R13 ;  /* 0x0000000d00057213 */ /* 0x008fc60000000000 */
[----:B------:R-:W-:Y:S02]  /*13060*/  IMAD R6, R0, R10, R6 ;  /* 0x0000000a00067224 */ /* 0x000fe400078e0206 */
[----:B------:R-:W-:-:S03]  /*13070*/  IMAD.HI.U32 R9, R8, R5, RZ ;  /* 0x0000000508097227 */ /* 0x000fc600078e00ff */
[----:B------:R-:W-:Y:S02]  /*13080*/  ISETP.GT.U32.AND P3, PT, R0, R6, PT ;  /* 0x000000060000720c */ /* 0x000fe40003f64070 */
[----:B------:R-:W-:Y:S01]  /*13090*/  IABS R7, R17 ;  /* 0x0000001100077213 */ /* 0x000fe20000000000 */
[----:B------:R-:W-:Y:S01]  /*130a0*/  IMAD.MOV R9, RZ, RZ, -R9 ;  /* 0x000000ffff097224 */ /* 0x000fe200078e0a09 */
[----:B------:R-:W-:-:S03]  /*130b0*/  IABS R10, R16 ;  /* 0x00000010000a7213 */ /* 0x000fc60000000000 */
[----:B------:R-:W-:Y:S01]  /*130c0*/  IMAD R5, R0, R9, R5 ;  /* 0x0000000900057224 */ /* 0x000fe200078e0205 */
[----:B------:R-:W-:Y:S01]  /*130d0*/  IABS R9, R15 ;  /* 0x0000000f00097213 */ /* 0x000fe20000000000 */
[----:B------:R-:W-:-:S04]  /*130e0*/  IMAD.HI.U32 R24, R8, R7, RZ ;  /* 0x0000000708187227 */ /* 0x000fc800078e00ff */
[----:B------:R-:W-:Y:S01]  /*130f0*/  IMAD.HI.U32 R27, R8, R10, RZ ;  /* 0x0000000a081b7227 */ /* 0x000fe200078e00ff */
[----:B------:R-:W-:-:S03]  /*13100*/  IABS R11, R14 ;  /* 0x0000000e000b7213 */ /* 0x000fc60000000000 */
[----:B------:R-:W-:Y:S01]  /*13110*/  @!P3 IMAD.IADD R6, R6, 0x1, -R0 ;  /* 0x000000010606b824 */ /* 0x000fe200078e0a00 */
[----:B------:R-:W-:Y:S01]  /*13120*/  ISETP.GT.U32.AND P3, PT, R0, R59, PT ;  /* 0x0000003b0000720c */ /* 0x000fe20003f64070 */
[----:B------:R-:W-:Y:S01]  /*13130*/  IMAD.HI.U32 R26, R8, R9, RZ ;  /* 0x00000009081a7227 */ /* 0x000fe200078e00ff */
[----:B------:R-:W-:-:S03]  /*13140*/  IABS R23, R61 ;  /* 0x0000003d00177213 */ /* 0x000fc60000000000 */
[----:B------:R-:W-:Y:S02]  /*13150*/  IMAD.MOV R24, RZ, RZ, -R24 ;  /* 0x000000ffff187224 */ /* 0x000fe400078e0a18 */
[----:B------:R-:W-:Y:S02]  /*13160*/  IMAD.MOV R27, RZ, RZ, -R27 ;  /* 0x000000ffff1b7224 */ /* 0x000fe400078e0a1b */
[----:B------:R-:W-:Y:S02]  /*13170*/  IMAD.MOV R26, RZ, RZ, -R26 ;  /* 0x000000ffff1a7224 */ /* 0x000fe400078e0a1a */
[----:B------:R-:W-:Y:S02]  /*13180*/  IMAD R7, R0, R24, R7 ;  /* 0x0000001800077224 */ /* 0x000fe400078e0207 */
[----:B------:R-:W-:-:S04]  /*13190*/  IMAD.HI.U32 R25, R8, R11, RZ ;  /* 0x0000000b08197227 */ /* 0x000fc800078e00ff */
[----:B------:R-:W-:Y:S01]  /*131a0*/  IMAD.HI.U32 R24, R8, R23, RZ ;  /* 0x0000001708187227 */ /* 0x000fe200078e00ff */
[----:B------:R-:W-:-:S03]  /*131b0*/  ISETP.GT.U32.AND P6, PT, R0, R7, PT ;  /* 0x000000070000720c */ /* 0x000fc60003fc4070 */
[C---:B------:R-:W-:Y:S02]  /*131c0*/  IMAD R8, R0.reuse, R27, R10 ;  /* 0x0000001b00087224 */ /* 0x040fe400078e020a */
[C---:B------:R-:W-:Y:S02]  /*131d0*/  IMAD R9, R0.reuse, R26, R9 ;  /* 0x0000001a00097224 */ /* 0x040fe400078e0209 */
[----:B------:R-:W-:Y:S01]  /*131e0*/  @!P3 IMAD.IADD R59, R59, 0x1, -R0 ;  /* 0x000000013b3bb824 */ /* 0x000fe200078e0a00 */
[C---:B------:R-:W-:Y:S02]  /*131f0*/  ISETP.GT.U32.AND P1, PT, R0.reuse, R8, PT ;  /* 0x000000080000720c */ /* 0x040fe40003f24070 */
[----:B------:R-:W-:-:S03]  /*13200*/  ISETP.GT.U32.AND P3, PT, R0, R9, PT ;  /* 0x000000090000720c */ /* 0x000fc60003f64070 */
[--C-:B------:R-:W-:Y:S01]  /*13210*/  @!P6 IMAD.IADD R7, R7, 0x1, -R0.reuse ;  /* 0x000000010707e824 */ /* 0x100fe200078e0a00 */
[----:B------:R-:W-:Y:S02]  /*13220*/  ISETP.GE.AND P6, PT, R21, RZ, PT ;  /* 0x000000ff1500720c */ /* 0x000fe40003fc6270 */
[----:B------:R-:W2:Y:S05]  /*13230*/  LDL.LU R21, [R1+0x108] ;  /* 0x0001080001157983 */ /* 0x000eaa0000300800 */
[--C-:B------:R-:W-:Y:S01]  /*13240*/  @!P1 IMAD.IADD R8, R8, 0x1, -R0.reuse ;  /* 0x0000000108089824 */ /* 0x100fe200078e0a00 */
[----:B------:R-:W-:Y:S01]  /*13250*/  ISETP.GE.AND P1, PT, R20, RZ, PT ;  /* 0x000000ff1400720c */ /* 0x000fe20003f26270 */
[----:B------:R-:W-:Y:S01]  /*13260*/  @!P3 IMAD.IADD R9, R9, 0x1, -R0 ;  /* 0x000000010909b824 */ /* 0x000fe200078e0a00 */
[----:B------:R-:W3:Y:S01]  /*13270*/  LDL.LU R20, [R1+0xcc] ;  /* 0x0000cc0001147983 */ /* 0x000ee20000300800 */
[----:B------:R-:W-:-:S03]  /*13280*/  ISETP.GE.AND P3, PT, R19, RZ, PT ;  /* 0x000000ff1300720c */ /* 0x000fc60003f66270 */
[----:B------:R-:W5:Y:S01]  /*13290*/  LDL.LU R19, [R1+0xb4] ;  /* 0x0000b40001137983 */ /* 0x000f620000300800 */
[----:B------:R-:W-:Y:S01]  /*132a0*/  @!P2 IMAD.MOV R55, RZ, RZ, -R55 ;  /* 0x000000ffff37a224 */ /* 0x000fe200078e0a37 */
[C---:B------:R-:W-:Y:S01]  /*132b0*/  ISETP.GT.U32.AND P2, PT, R0.reuse, R2, PT ;  /* 0x000000020000720c */ /* 0x040fe20003f44070 */
[----:B------:R-:W-:Y:S01]  /*132c0*/  IMAD.MOV R25, RZ, RZ, -R25 ;  /* 0x000000ffff197224 */ /* 0x000fe200078e0a19 */
[----:B0-----:R-:W5:Y:S03]  /*132d0*/  LDL.LU R36, [R1+0xb0] ;  /* 0x0000b00001247983 */ /* 0x001f660000300800 */
[C---:B------:R-:W-:Y:S01]  /*132e0*/  IMAD R10, R0.reuse, R25, R11 ;  /* 0x00000019000a7224 */ /* 0x040fe200078e020b */
[----:B------:R-:W5:Y:S01]  /*132f0*/  LDL.LU R35, [R1+0xa0] ;  /* 0x0000a00001237983 */ /* 0x000f620000300800 */
[----:B------:R-:W-:Y:S02]  /*13300*/  IMAD.MOV R11, RZ, RZ, -R24 ;  /* 0x000000ffff0b7224 */ /* 0x000fe400078e0a18 */
[----:B------:R-:W-:Y:S01]  /*13310*/  @!P5 IMAD.MOV R53, RZ, RZ, -R53 ;  /* 0x000000ffff35d224 */ /* 0x000fe200078e0a35 */
[----:B------:R-:W5:Y:S01]  /*13320*/  LDL.LU R34, [R1+0x9c] ;  /* 0x00009c0001227983 */ /* 0x000f620000300800 */
[----:B------:R-:W-:-:S02]  /*13330*/  IMAD R11, R0, R11, R23 ;  /* 0x0000000b000b7224 */ /* 0x000fc400078e0217 */
[----:B------:R-:W-:Y:S01]  /*13340*/  @!P2 IMAD.IADD R2, R2, 0x1, -R0 ;  /* 0x000000010202a824 */ /* 0x000fe200078e0a00 */
[C---:B------:R-:W-:Y:S01]  /*13350*/  ISETP.GT.U32.AND P5, PT, R0.reuse, R6, PT ;  /* 0x000000060000720c */ /* 0x040fe20003fa4070 */
[----:B------:R-:W-:Y:S01]  /*13360*/  @!P4 IMAD.MOV R54, RZ, RZ, -R54 ;  /* 0x000000ffff36c224 */ /* 0x000fe200078e0a36 */
[C---:B------:R-:W-:Y:S01]  /*13370*/  ISETP.GT.U32.AND P2, PT, R0.reuse, R11, PT ;  /* 0x0000000b0000720c */ /* 0x040fe20003f44070 */
[----:B------:R-:W-:Y:S01]  /*13380*/  @!P0 IMAD.MOV R58, RZ, RZ, -R58 ;  /* 0x000000ffff3a8224 */ /* 0x000fe200078e0a3a */
[----:B------:R-:W-:Y:S01]  /*13390*/  ISETP.GT.U32.AND P4, PT, R0, R60, PT ;  /* 0x0000003c0000720c */ /* 0x000fe20003f84070 */
[----:B------:R-:W-:Y:S01]  /*133a0*/  @!P6 IMAD.MOV R59, RZ, RZ, -R59 ;  /* 0x000000ffff3be224 */ /* 0x000fe200078e0a3b */
[----:B------:R-:W5:Y:S09]  /*133b0*/  LDL.LU R33, [R1+0x98] ;  /* 0x0000980001217983 */ /* 0x000f720000300800 */
[--C-:B------:R-:W-:Y:S01]  /*133c0*/  @!P2 IMAD.IADD R11, R11, 0x1, -R0.reuse ;  /* 0x000000010b0ba824 */ /* 0x100fe200078e0a00 */
[----:B------:R-:W-:Y:S01]  /*133d0*/  ISETP.GE.AND P2, PT, R12, RZ, PT ;  /* 0x000000ff0c00720c */ /* 0x000fe20003f46270 */
[--C-:B------:R-:W-:Y:S01]  /*133e0*/  @!P5 IMAD.IADD R6, R6, 0x1, -R0.reuse ;  /* 0x000000010606d824 */ /* 0x100fe200078e0a00 */
[----:B------:R-:W0:Y:S01]  /*133f0*/  LDC R12, c[0x0][0x23c] ;  /* 0x00008f00ff0c7b82 */ /* 0x000e220000000800 */
[----:B------:R-:W-:Y:S01]  /*13400*/  @!P4 IMAD.IADD R60, R60, 0x1, -R0 ;  /* 0x000000013c3cc824 */ /* 0x000fe200078e0a00 */
[C---:B------:R-:W-:Y:S01]  /*13410*/  ISETP.GT.U32.AND P4, PT, R0.reuse, R10, PT ;  /* 0x0000000a0000720c */ /* 0x040fe20003f84070 */
[----:B------:R-:W-:Y:S01]  /*13420*/  @!P3 IMAD.MOV R2, RZ, RZ, -R2 ;  /* 0x000000ffff02b224 */ /* 0x000fe200078e0a02 */
[----:B------:R-:W-:Y:S01]  /*13430*/  ISETP.GT.U32.AND P0, PT, R0, R7, PT ;  /* 0x000000070000720c */ /* 0x000fe20003f04070 */
[----:B------:R-:W5:Y:S06]  /*13440*/  LDL.LU R32, [R1+0x88] ;  /* 0x0000880001207983 */ /* 0x000f6c0000300800 */
[----:B------:R-:W-:Y:S01]  /*13450*/  @!P2 IMAD.MOV R6, RZ, RZ, -R6 ;  /* 0x000000ffff06a224 */ /* 0x000fe200078e0a06 */
[----:B------:R-:W-:-:S02]  /*13460*/  ISETP.GE.AND P2, PT, R13, RZ, PT ;  /* 0x000000ff0d00720c */ /* 0x000fc40003f46270 */
[----:B------:R-:W1:Y:S01]  /*13470*/  S2R R13, SR_TID.X ;  /* 0x00000000000d7919 */ /* 0x000e620000002100 */
[----:B------:R-:W-:Y:S01]  /*13480*/  ISETP.GT.U32.AND P5, PT, R0, R5, PT ;  /* 0x000000050000720c */ /* 0x000fe20003fa4070 */
[----:B------:R-:W-:Y:S01]  /*13490*/  @!P4 IMAD.IADD R10, R10, 0x1, -R0 ;  /* 0x000000010a0ac824 */ /* 0x000fe200078e0a00 */
[----:B------:R-:W-:Y:S01]  /*134a0*/  ISETP.GE.AND P4, PT, R18, RZ, PT ;  /* 0x000000ff1200720c */ /* 0x000fe20003f86270 */
[----:B------:R-:W-:Y:S01]  /*134b0*/  @!P1 IMAD.MOV R60, RZ, RZ, -R60 ;  /* 0x000000ffff3c9224 */ /* 0x000fe200078e0a3c */
[C---:B------:R-:W-:Y:S01]  /*134c0*/  ISETP.GT.U32.AND P1, PT, R0.reuse, R9, PT ;  /* 0x000000090000720c */ /* 0x040fe20003f24070 */
[--C-:B------:R-:W-:Y:S01]  /*134d0*/  @!P0 IMAD.IADD R7, R7, 0x1, -R0.reuse ;  /* 0x0000000107078824 */ /* 0x100fe200078e0a00 */
[C---:B------:R-:W-:Y:S01]  /*134e0*/  ISETP.GT.U32.AND P3, PT, R0.reuse, R10, PT ;  /* 0x0000000a0000720c */ /* 0x040fe20003f64070 */
[----:B------:R-:W5:Y:S06]  /*134f0*/  LDL.LU R18, [R1+0x7c] ;  /* 0x00007c0001127983 */ /* 0x000f6c0000300800 */
[----:B------:R-:W-:Y:S01]  /*13500*/  @!P5 IMAD.IADD R5, R5, 0x1, -R0 ;  /* 0x000000010505d824 */ /* 0x000fe200078e0a00 */
[C---:B------:R-:W-:Y:S01]  /*13510*/  ISETP.GT.U32.AND P5, PT, R0.reuse, R8, PT ;  /* 0x000000080000720c */ /* 0x040fe20003fa4070 */
[----:B------:R-:W-:Y:S01]  /*13520*/  @!P4 IMAD.MOV R4, RZ, RZ, -R4 ;  /* 0x000000ffff04c224 */ /* 0x000fe200078e0a04 */
[----:B------:R-:W-:-:S02]  /*13530*/  ISETP.GT.U32.AND P4, PT, R0, R11, PT ;  /* 0x0000000b0000720c */ /* 0x000fc40003f84070 */
[----:B------:R-:W-:Y:S02]  /*13540*/  ISETP.GT.U32.AND P6, PT, R0, R5, PT ;  /* 0x000000050000720c */ /* 0x000fe40003fc4070 */
[----:B------:R-:W-:Y:S02]  /*13550*/  ISETP.GE.AND P0, PT, R17, RZ, PT ;  /* 0x000000ff1100720c */ /* 0x000fe40003f06270 */
[----:B------:R-:W5:Y:S01]  /*13560*/  LDL.LU R17, [R1+0x74] ;  /* 0x0000740001117983 */ /* 0x000f620000300800 */
[----:B-1----:R-:W-:-:S04]  /*13570*/  LOP3.LUT R13, R13, 0x1f, RZ, 0xc0, !PT ;  /* 0x0000001f0d0d7812 */ /* 0x002fc800078ec0ff */
[--C-:B------:R-:W-:Y:S01]  /*13580*/  @!P5 IMAD.IADD R8, R8, 0x1, -R0.reuse ;  /* 0x000000010808d824 */ /* 0x100fe200078e0a00 */
[----:B------:R-:W-:Y:S01]  /*13590*/  ISETP.GE.AND P5, PT, R16, RZ, PT ;  /* 0x000000ff1000720c */ /* 0x000fe20003fa6270 */
[--C-:B------:R-:W-:Y:S01]  /*135a0*/  @!P1 IMAD.IADD R9, R9, 0x1, -R0.reuse ;  /* 0x0000000109099824 */ /* 0x100fe200078e0a00 */
[----:B------:R-:W5:Y:S01]  /*135b0*/  LDL.LU R16, [R1+0x70] ;  /* 0x0000700001107983 */ /* 0x000f620000300800 */
[----:B0-----:R-:W-:Y:S01]  /*135c0*/  IMAD R13, R13, R12, RZ ;  /* 0x0000000c0d0d7224 */ /* 0x001fe200078e02ff */
[----:B------:R-:W-:Y:S01]  /*135d0*/  ISETP.GE.AND P1, PT, R15, RZ, PT ;  /* 0x000000ff0f00720c */ /* 0x000fe20003f26270 */
[--C-:B------:R-:W-:Y:S01]  /*135e0*/  @!P3 IMAD.IADD R10, R10, 0x1, -R0.reuse ;  /* 0x000000010a0ab824 */ /* 0x100fe200078e0a00 */
[----:B------:R-:W5:Y:S01]  /*135f0*/  LDL.LU R15, [R1+0x60] ;  /* 0x00006000010f7983 */ /* 0x000f620000300800 */
[----:B------:R-:W-:Y:S01]  /*13600*/  IMAD R13, R12, 0x20, R13 ;  /* 0x000000200c0d7824 */ /* 0x000fe200078e020d */
[----:B------:R-:W-:Y:S01]  /*13610*/  ISETP.GE.AND P3, PT, R14, RZ, PT ;  /* 0x000000ff0e00720c */ /* 0x000fe20003f66270 */
[--C-:B------:R-:W-:Y:S01]  /*13620*/  @!P4 IMAD.IADD R11, R11, 0x1, -R0.reuse ;  /* 0x000000010b0bc824 */ /* 0x100fe200078e0a00 */
[----:B------:R-:W5:Y:S01]  /*13630*/  LDL.LU R14, [R1+0x5c] ;  /* 0x00005c00010e7983 */ /* 0x000f620000300800 */
[----:B------:R-:W-:-:S02]  /*13640*/  @!P6 IMAD.IADD R5, R5, 0x1, -R0 ;  /* 0x000000010505e824 */ /* 0x000fc400078e0a00 */
[----:B------:R-:W-:Y:S02]  /*13650*/  IMAD R0, R12, 0x20, R13 ;  /* 0x000000200c007824 */ /* 0x000fe400078e020d */
[----:B------:R-:W5:Y:S01]  /*13660*/  LDL.LU R13, [R1+0x58] ;  /* 0x00005800010d7983 */ /* 0x000f620000300800 */
[----:B------:R-:W-:-:S03]  /*13670*/  ISETP.GE.AND P4, PT, R61, RZ, PT ;  /* 0x000000ff3d00720c */ /* 0x000fc60003f86270 */
[----:B------:R-:W5:Y:S04]  /*13680*/  LDL.LU R12, [R1+0x54] ;  /* 0x00005400010c7983 */ /* 0x000f680000300800 */
[----:B------:R-:W5:Y:S01]  /*13690*/  LDL.LU R61, [R1+0x50] ;  /* 0x00005000013d7983 */ /* 0x000f620000300800 */
[----:B------:R-:W-:Y:S02]  /*136a0*/  ISETP.NE.AND P6, PT, R3, RZ, PT ;  /* 0x000000ff0300720c */ /* 0x000fe40003fc5270 */
[----:B------:R-:W-:Y:S01]  /*136b0*/  LOP3.LUT R3, RZ, R3, RZ, 0x33, !PT ;  /* 0x00000003ff037212 */ /* 0x000fe200078e33ff */
[----:B------:R-:W5:Y:S03]  /*136c0*/  LDL.LU R25, [R1+0x4c] ;  /* 0x00004c0001197983 */ /* 0x000f660000300800 */
[C---:B----4-:R-:W-:Y:S01]  /*136d0*/  SEL R22, R3.reuse, R22, !P6 ;  /* 0x0000001603167207 */ /* 0x050fe20007000000 */
[----:B------:R-:W4:Y:S04]  /*136e0*/  LDL.LU R0, [R1+0x48] ;  /* 0x0000480001007983 */ /* 0x000f280000300800 */
[----:B------:R-:W4:Y:S04]  /*136f0*/  LDL.LU R24, [R1+0x44] ;  /* 0x0000440001187983 */ /* 0x000f280000300800 */
[----:B------:R0:W-:Y:S04]  /*13700*/  STL [R1+0x3dc], R22 ;  /* 0x0003dc1601007387 */ /* 0x0001e80000100800 */
[----:B------:R-:W4:Y:S04]  /*13710*/  LDL.LU R23, [R1+0x40] ;  /* 0x0000400001177983 */ /* 0x000f280000300800 */
[----:B0-----:R-:W4:Y:S01]  /*13720*/  LDL.LU R22, [R1+0x24] ;  /* 0x0000240001167983 */ /* 0x001f220000300800 */
[----:B--2---:R-:W-:-:S05]  /*13730*/  SEL R21, R3, R21, !P6 ;  /* 0x0000001503157207 */ /* 0x004fca0007000000 */
[----:B------:R0:W-:Y:S01]  /*13740*/  STL [R1+0x3d8], R21 ;  /* 0x0003d81501007387 */ /* 0x0001e20000100800 */
[----:B---3--:R-:W-:-:S03]  /*13750*/  SEL R20, R3, R20, !P6 ;  /* 0x0000001403147207 */ /* 0x008fc60007000000 */
[----:B------:R-:W2:Y:S01]  /*13760*/  LDL.LU R31, [R1+0x20] ;  /* 0x00002000011f7983 */ /* 0x000ea20000300800 */
[----:B-----5:R-:W-:-:S03]  /*13770*/  SEL R19, R3, R19, !P6 ;  /* 0x0000001303137207 */ /* 0x020fc60007000000 */
[----:B------:R1:W-:Y:S04]  /*13780*/  STL [R1+0x3d4], R20 ;  /* 0x0003d41401007387 */ /* 0x0003e80000100800 */
[----:B------:R-:W3:Y:S04]  /*13790*/  LDL.LU R30, [R1+0x1c] ;  /* 0x00001c00011e7983 */ /* 0x000ee80000300800 */
[----:B------:R5:W-:Y:S04]  /*137a0*/  STL [R1+0x3d0], R19 ;  /* 0x0003d01301007387 */ /* 0x000be80000100800 */
[----:B------:R-:W3:Y:S04]  /*137b0*/  LDL.LU R29, [R1+0x18] ;  /* 0x00001800011d7983 */ /* 0x000ee80000300800 */
[----:B------:R-:W3:Y:S04]  /*137c0*/  LDL.LU R28, [R1+0x14] ;  /* 0x00001400011c7983 */ /* 0x000ee80000300800 */
[----:B------:R-:W3:Y:S04]  /*137d0*/  LDL.LU R27, [R1+0x10] ;  /* 0x00001000011b7983 */ /* 0x000ee80000300800 */
[----:B------:R-:W3:Y:S04]  /*137e0*/  LDL.LU R26, [R1+0xc] ;  /* 0x00000c00011a7983 */ /* 0x000ee80000300800 */
[----:B0-----:R-:W3:Y:S04]  /*137f0*/  LDL.LU R21, [R1+0x8] ;  /* 0x0000080001157983 */ /* 0x001ee80000300800 */
[----:B-1----:R-:W3:Y:S04]  /*13800*/  LDL.LU R20, [R1+0x4] ;  /* 0x0000040001147983 */ /* 0x002ee80000300800 */
[----:B-----5:R-:W5:Y:S01]  /*13810*/  LDL.LU R19, [R1] ;  /* 0x0000000001137983 */ /* 0x020f620000300800 */
[----:B------:R-:W-:-:S02]  /*13820*/  SEL R36, R3, R36, !P6 ;  /* 0x0000002403247207 */ /* 0x000fc40007000000 */
[C---:B------:R-:W-:Y:S02]  /*13830*/  SEL R35, R3.reuse, R35, !P6 ;  /* 0x0000002303237207 */ /* 0x040fe40007000000 */
[C---:B------:R-:W-:Y:S01]  /*13840*/  SEL R34, R3.reuse, R34, !P6 ;  /* 0x0000002203227207 */ /* 0x040fe20007000000 */
[----:B------:R0:W-:Y:S01]  /*13850*/  STL [R1+0x3cc], R36 ;  /* 0x0003cc2401007387 */ /* 0x0001e20000100800 */
[C---:B------:R-:W-:Y:S02]  /*13860*/  SEL R33, R3.reuse, R33, !P6 ;  /* 0x0000002103217207 */ /* 0x040fe40007000000 */
[C---:B------:R-:W-:Y:S01]  /*13870*/  SEL R32, R3.reuse, R32, !P6 ;  /* 0x0000002003207207 */ /* 0x040fe20007000000 */
[----:B0-----:R-:W5:Y:S04]  /*13880*/  LDL.LU R36, [R1+0x58ac] ;  /* 0x0058ac0001247983 */ /* 0x001f680000300800 */
[----:B------:R0:W-:Y:S01]  /*13890*/  STL [R1+0x3c8], R35 ;  /* 0x0003c82301007387 */ /* 0x0001e20000100800 */
[----:B------:R-:W-:-:S03]  /*138a0*/  SEL R18, R3, R18, !P6 ;  /* 0x0000001203127207 */ /* 0x000fc60007000000 */
[----:B0-----:R-:W5:Y:S04]  /*138b0*/  LDL.LU R35, [R1+0x58a8] ;  /* 0x0058a80001237983 */ /* 0x001f680000300800 */
[----:B------:R0:W-:Y:S01]  /*138c0*/  STL [R1+0x3c4], R34 ;  /* 0x0003c42201007387 */ /* 0x0001e20000100800 */
[----:B------:R-:W-:-:S03]  /*138d0*/  SEL R17, R3, R17, !P6 ;  /* 0x0000001103117207 */ /* 0x000fc60007000000 */
[----:B0-----:R-:W5:Y:S04]  /*138e0*/  LDL.LU R34, [R1+0x58a4] ;  /* 0x0058a40001227983 */ /* 0x001f680000300800 */
[----:B------:R0:W-:Y:S01]  /*138f0*/  STL [R1+0x3c0], R33 ;  /* 0x0003c02101007387 */ /* 0x0001e20000100800 */
[C---:B------:R-:W-:Y:S02]  /*13900*/  SEL R16, R3.reuse, R16, !P6 ;  /* 0x0000001003107207 */ /* 0x040fe40007000000 */
[C---:B------:R-:W-:Y:S01]  /*13910*/  SEL R15, R3.reuse, R15, !P6 ;  /* 0x0000000f030f7207 */ /* 0x040fe20007000000 */
[----:B0-----:R-:W5:Y:S04]  /*13920*/  LDL.LU R33, [R1+0x58a0] ;  /* 0x0058a00001217983 */ /* 0x001f680000300800 */
[----:B------:R0:W-:Y:S01]  /*13930*/  STL [R1+0x3bc], R32 ;  /* 0x0003bc2001007387 */ /* 0x0001e20000100800 */
[----:B------:R-:W-:-:S02]  /*13940*/  SEL R14, R3, R14, !P6 ;  /* 0x0000000e030e7207 */ /* 0x000fc40007000000 */
        /* <DEDUP_REMOVED lines=8> */
[----:B------:R0:W-:Y:S04]  /*139d0*/  STL [R1+0x3b0], R16 ;  /* 0x0003b01001007387 */ /* 0x0001e80000100800 */
        /* <DEDUP_REMOVED lines=10> */
[----:B0-----:R-:W5:Y:S01]  /*13a80*/  LDL.LU R61, [R1+0x587c] ;  /* 0x00587c00013d7983 */ /* 0x001f620000300800 */
[----:B------:R-:W-:-:S02]  /*13a90*/  SEL R25, R3, R25, !P6 ;  /* 0x0000001903197207 */ /* 0x000fc40007000000 */
[C---:B----4-:R-:W-:Y:S02]  /*13aa0*/  SEL R0, R3.reuse, R0, !P6 ;  /* 0x0000000003007207 */ /* 0x050fe40007000000 */
[C---:B------:R-:W-:Y:S01]  /*13ab0*/  SEL R24, R3.reuse, R24, !P6 ;  /* 0x0000001803187207 */ /* 0x040fe20007000000 */
[----:B------:R0:W-:Y:S01]  /*13ac0*/  STL [R1+0x398], R25 ;  /* 0x0003981901007387 */ /* 0x0001e20000100800 */
[----:B------:R-:W-:-:S03]  /*13ad0*/  SEL R23, R3, R23, !P6 ;  /* 0x0000001703177207 */ /* 0x000fc60007000000 */
[----:B0-----:R-:W4:Y:S04]  /*13ae0*/  LDL.LU R25, [R1+0x18c] ;  /* 0x00018c0001197983 */ /* 0x001f280000300800 */
[----:B------:R0:W-:Y:S04]  /*13af0*/  STL [R1+0x394], R0 ;  /* 0x0003940001007387 */ /* 0x0001e80000100800 */
[----:B------:R1:W-:Y:S01]  /*13b00*/  STL [R1+0x390], R24 ;  /* 0x0003901801007387 */ /* 0x0003e20000100800 */
[----:B0-----:R-:W-:-:S03]  /*13b10*/  SEL R0, R3, R22, !P6 ;  /* 0x0000001603007207 */ /* 0x001fc60007000000 */
[----:B-1----:R-:W4:Y:S04]  /*13b20*/  LDL.LU R24, [R1+0x31c] ;  /* 0x00031c0001187983 */ /* 0x002f280000300800 */
[----:B------:R0:W-:Y:S04]  /*13b30*/  STL [R1+0x38c], R23 ;  /* 0x00038c1701007387 */ /* 0x0001e80000100800 */
[----:B0-----:R-:W4:Y:S04]  /*13b40*/  LDL.LU R23, [R1+0x320] ;  /* 0x0003200001177983 */ /* 0x001f280000300800 */
[----:B------:R0:W-:Y:S04]  /*13b50*/  STL [R1+0x388], R0 ;  /* 0x0003880001007387 */ /* 0x0001e80000100800 */
[----:B------:R-:W4:Y:S01]  /*13b60*/  LDL.LU R22, [R1+0x324] ;  /* 0x0003240001167983 */ /* 0x000f220000300800 */
[----:B--2---:R-:W-:-:S02]  /*13b70*/  SEL R31, R3, R31, !P6 ;  /* 0x0000001f031f7207 */ /* 0x004fc40007000000 */
[----:B---3--:R-:W-:-:S03]  /*13b80*/  SEL R30, R3, R30, !P6 ;  /* 0x0000001e031e7207 */ /* 0x008fc60007000000 */
[----:B------:R-:W-:Y:S01]  /*13b90*/  STL [R1+0x384], R31 ;  /* 0x0003841f01007387 */ /* 0x000fe20000100800 */
[----:B0-----:R-:W-:-:S03]  /*13ba0*/  SEL R0, R3, R29, !P6 ;  /* 0x0000001d03007207 */ /* 0x001fc60007000000 */
[----:B------:R-:W-:Y:S01]  /*13bb0*/  STL [R1+0x380], R30 ;  /* 0x0003801e01007387 */ /* 0x000fe20000100800 */
[----:B------:R-:W-:-:S03]  /*13bc0*/  SEL R28, R3, R28, !P6 ;  /* 0x0000001c031c7207 */ /* 0x000fc60007000000 */
[----:B------:R0:W-:Y:S01]  /*13bd0*/  STL [R1+0x37c], R0 ;  /* 0x00037c0001007387 */ /* 0x0001e20000100800 */
[----:B------:R-:W-:-:S03]  /*13be0*/  SEL R27, R3, R27, !P6 ;  /* 0x0000001b031b7207 */ /* 0x000fc60007000000 */
[----:B------:R-:W-:Y:S01]  /*13bf0*/  STL [R1+0x378], R28 ;  /* 0x0003781c01007387 */ /* 0x000fe20000100800 */
[C---:B0-----:R-:W-:Y:S02]  /*13c00*/  SEL R0, R3.reuse, R26, !P6 ;  /* 0x0000001a03007207 */ /* 0x041fe40007000000 */
[C---:B------:R-:W-:Y:S01]  /*13c10*/  SEL R21, R3.reuse, R21, !P6 ;  /* 0x0000001503157207 */ /* 0x040fe20007000000 */
[----:B------:R-:W-:Y:S01]  /*13c20*/  STL [R1+0x374], R27 ;  /* 0x0003741b01007387 */ /* 0x000fe20000100800 */
[----:B------:R-:W-:-:S03]  /*13c30*/  SEL R20, R3, R20, !P6 ;  /* 0x0000001403147207 */ /* 0x000fc60007000000 */
[----:B------:R5:W-:Y:S04]  /*13c40*/  STL [R1+0x370], R0 ;  /* 0x0003700001007387 */ /* 0x000be80000100800 */
[----:B------:R0:W-:Y:S04]  /*13c50*/  STL [R1+0x36c], R21 ;  /* 0x00036c1501007387 */ /* 0x0001e80000100800 */
[----:B------:R-:W2:Y:S01]  /*13c60*/  LDL.LU R31, [R1+0x1e4] ;  /* 0x0001e400011f7983 */ /* 0x000ea20000300800 */
[----:B-----5:R-:W-:-:S03]  /*13c70*/  SEL R0, R3, R19, !P6 ;  /* 0x0000001303007207 */ /* 0x020fc60007000000 */
[----:B------:R1:W-:Y:S04]  /*13c80*/  STL [R1+0x368], R20 ;  /* 0x0003681401007387 */ /* 0x0003e80000100800 */
[----:B------:R-:W3:Y:S04]  /*13c90*/  LDL.LU R30, [R1+0x318] ;  /* 0x00031800011e7983 */ /* 0x000ee80000300800 */
[----:B------:R5:W-:Y:S04]  /*13ca0*/  STL [R1+0x364], R0 ;  /* 0x0003640001007387 */ /* 0x000be80000100800 */
[----:B------:R-:W3:Y:S04]  /*13cb0*/  LDL.LU R29, [R1+0x2e0] ;  /* 0x0002e000011d7983 */ /* 0x000ee80000300800 */
[----:B0-----:R-:W3:Y:S04]  /*13cc0*/  LDL.LU R21, [R1+0x2ec] ;  /* 0x0002ec0001157983 */ /* 0x001ee80000300800 */
[----:B-1----:R-:W3:Y:S01]  /*13cd0*/  LDL.LU R20, [R1+0x2f0] ;  /* 0x0002f00001147983 */ /* 0x002ee20000300800 */
[----:B-----5:R-:W-:-:S02]  /*13ce0*/  SEL R0, R3, R13, !P6 ;  /* 0x0000000d03007207 */ /* 0x020fc40007000000 */
[C---:B------:R-:W-:Y:S02]  /*13cf0*/  SEL R13, R3.reuse, R14, !P6 ;  /* 0x0000000e030d7207 */ /* 0x040fe40007000000 */
[C---:B------:R-:W-:Y:S02]  /*13d00*/  SEL R12, R3.reuse, R12, !P6 ;  /* 0x0000000c030c7207 */ /* 0x040fe40007000000 */
[----:B------:R-:W-:-:S05]  /*13d10*/  SEL R19, R3, R61, !P6 ;  /* 0x0000003d03137207 */ /* 0x000fca0007000000 */
[----:B------:R0:W-:Y:S04]  /*13d20*/  STL [R1+0x360], R19 ;  /* 0x0003601301007387 */ /* 0x0001e80000100800 */
[----:B0-----:R-:W5:Y:S04]  /*13d30*/  LDL.LU R19, [R1+0x314] ;  /* 0x0003140001137983 */ /* 0x001f680000300800 */
[----:B------:R0:W-:Y:S04]  /*13d40*/  STL [R1+0x35c], R12 ;  /* 0x00035c0c01007387 */ /* 0x0001e80000100800 */
[----:B------:R1:W-:Y:S01]  /*13d50*/  STL [R1+0x358], R0 ;  /* 0x0003580001007387 */ /* 0x0003e20000100800 */
[----:B0-----:R-:W-:-:S03]  /*13d60*/  SEL R12, R3, R15, !P6 ;  /* 0x0000000f030c7207 */ /* 0x001fc60007000000 */
[----:B------:R0:W-:Y:S01]  /*13d70*/  STL [R1+0x354], R13 ;  /* 0x0003540d01007387 */ /* 0x0001e20000100800 */
[----:B-1----:R-:W-:-:S03]  /*13d80*/  SEL R0, R3, R16, !P6 ;  /* 0x0000001003007207 */ /* 0x002fc60007000000 */
[----:B------:R1:W-:Y:S01]  /*13d90*/  STL [R1+0x350], R12 ;  /* 0x0003500c01007387 */ /* 0x0003e20000100800 */
[----:B0-----:R-:W-:-:S03]  /*13da0*/  SEL R13, R3, R17, !P6 ;  /* 0x00000011030d7207 */ /* 0x001fc60007000000 */
[----:B------:R4:W-:Y:S01]  /*13db0*/  STL [R1+0x34c], R0 ;  /* 0x00034c0001007387 */ /* 0x0009e20000100800 */
[----:B-1----:R-:W-:-:S03]  /*13dc0*/  SEL R12, R3, R18, !P6 ;  /* 0x00000012030c7207 */ /* 0x002fc60007000000 */
[----:B------:R0:W-:Y:S04]  /*13dd0*/  STL [R1+0x348], R13 ;  /* 0x0003480d01007387 */ /* 0x0001e80000100800 */
[----:B------:R-:W5:Y:S01]  /*13de0*/  LDL.LU R18, [R1+0x310] ;  /* 0x0003100001127983 */ /* 0x000f620000300800 */
[----:B----4-:R-:W-:-:S03]  /*13df0*/  SEL R0, R3, R25, !P6 ;  /* 0x0000001903007207 */ /* 0x010fc60007000000 */
[----:B------:R1:W-:Y:S01]  /*13e00*/  STL [R1+0x344], R12 ;  /* 0x0003440c01007387 */ /* 0x0003e20000100800 */
[----:B0-----:R-:W-:-:S03]  /*13e10*/  SEL R13, R3, R24, !P6 ;  /* 0x00000018030d7207 */ /* 0x001fc60007000000 */
[----:B------:R-:W4:Y:S04]  /*13e20*/  LDL.LU R28, [R1+0x300] ;  /* 0x00030000011c7983 */ /* 0x000f280000300800 */
[----:B------:R0:W-:Y:S01]  /*13e30*/  STL [R1+0x340], R0 ;  /* 0x0003400001007387 */ /* 0x0001e20000100800 */
[----:B-1----:R-:W-:-:S03]  /*13e40*/  SEL R12, R3, R23, !P6 ;  /* 0x00000017030c7207 */ /* 0x002fc60007000000 */
[----:B------:R-:W4:Y:S04]  /*13e50*/  LDL.LU R27, [R1+0x304] ;  /* 0x00030400011b7983 */ /* 0x000f280000300800 */
[----:B------:R-:W4:Y:S01]  /*13e60*/  LDL.LU R26, [R1+0x30c] ;  /* 0x00030c00011a7983 */ /* 0x000f220000300800 */
[----:B0-----:R-:W-:-:S03]  /*13e70*/  SEL R0, R3, R22, !P6 ;  /* 0x0000001603007207 */ /* 0x001fc60007000000 */
[----:B------:R-:W-:Y:S04]  /*13e80*/  STL [R1+0x33c], R13 ;  /* 0x00033c0d01007387 */ /* 0x000fe80000100800 */
[----:B------:R-:W4:Y:S04]  /*13e90*/  LDL.LU R17, [R1+0x308] ;  /* 0x0003080001117983 */ /* 0x000f280000300800 */
[----:B------:R-:W-:Y:S04]  /*13ea0*/  STL [R1+0x338], R12 ;  /* 0x0003380c01007387 */ /* 0x000fe80000100800 */
[----:B------:R-:W4:Y:S04]  /*13eb0*/  LDL.LU R16, [R1+0x2f8] ;  /* 0x0002f80001107983 */ /* 0x000f280000300800 */
[----:B------:R0:W-:Y:S04]  /*13ec0*/  STL [R1+0x334], R0 ;  /* 0x0003340001007387 */ /* 0x0001e80000100800 */
[----:B------:R-:W4:Y:S04]  /*13ed0*/  LDL.LU R15, [R1+0x2fc] ;  /* 0x0002fc00010f7983 */ /* 0x000f280000300800 */
[----:B------:R-:W4:Y:S04]  /*13ee0*/  LDL.LU R14, [R1+0x2f4] ;  /* 0x0002f400010e7983 */ /* 0x000f280000300800 */
[----:B0-----:R-:W4:Y:S04]  /*13ef0*/  LDL.LU R0, [R1+0x2e8] ;  /* 0x0002e80001007983 */ /* 0x001f280000300800 */
[----:B------:R-:W4:Y:S04]  /*13f00*/  LDL.LU R25, [R1+0x2e4] ;  /* 0x0002e40001197983 */ /* 0x000f280000300800 */
[----:B------:R-:W4:Y:S04]  /*13f10*/  LDL.LU R24, [R1+0x2d8] ;  /* 0x0002d80001187983 */ /* 0x000f280000300800 */
[----:B------:R-:W4:Y:S04]  /*13f20*/  LDL.LU R23, [R1+0x2dc] ;  /* 0x0002dc0001177983 */ /* 0x000f280000300800 */
[----:B------:R-:W4:Y:S01]  /*13f30*/  LDL.LU R22, [R1+0x2b4] ;  /* 0x0002b40001167983 */ /* 0x000f220000300800 */
[----:B--2---:R-:W-:-:S05]  /*13f40*/  SEL R12, R3, R31, !P6 ;  /* 0x0000001f030c7207 */ /* 0x004fca0007000000 */
[----:B------:R0:W-:Y:S01]  /*13f50*/  STL [R1+0x330], R12 ;  /* 0x0003300c01007387 */ /* 0x0001e20000100800 */
[C---:B---3--:R-:W-:Y:S02]  /*13f60*/  SEL R30, R3.reuse, R30, !P6 ;  /* 0x0000001e031e7207 */ /* 0x048fe40007000000 */
[----:B------:R-:W-:-:S03]  /*13f70*/  SEL R13, R3, R29, !P6 ;  /* 0x0000001d030d7207 */ /* 0x000fc60007000000 */
[----:B------:R-:W-:Y:S01]  /*13f80*/  STL [R1+0x32c], R30 ;  /* 0x00032c1e01007387 */ /* 0x000fe20000100800 */
[----:B0-----:R-:W-:-:S03]  /*13f90*/  SEL R12, R3, R21, !P6 ;  /* 0x00000015030c7207 */ /* 0x001fc60007000000 */
[----:B------:R0:W-:Y:S01]  /*13fa0*/  STL [R1+0x328], R13 ;  /* 0x0003280d01007387 */ /* 0x0001e20000100800 */
[----:B------:R-:W-:-:S03]  /*13fb0*/  SEL R20, R3, R20, !P6 ;  /* 0x0000001403147207 */ /* 0x000fc60007000000 */
[----:B0-----:R-:W2:Y:S04]  /*13fc0*/  LDL.LU R13, [R1+0x2b8] ;  /* 0x0002b800010d7983 */ /* 0x001ea80000300800 */
[----:B------:R0:W-:Y:S04]  /*13fd0*/  STL [R1+0x324], R12 ;  /* 0x0003240c01007387 */ /* 0x0001e80000100800 */
[----:B0-----:R-:W3:Y:S04]  /*13fe0*/  LDL.LU R12, [R1+0x2c4] ;  /* 0x0002c400010c7983 */ /* 0x001ee80000300800 */
[----:B------:R0:W-:Y:S04]  /*13ff0*/  STL [R1+0x320], R20 ;  /* 0x0003201401007387 */ /* 0x0001e80000100800 */
[----:B------:R-:W3:Y:S04]  /*14000*/  LDL.LU R21, [R1+0x2d4] ;  /* 0x0002d40001157983 */ /* 0x000ee80000300800 */
[----:B------:R-:W3:Y:S04]  /*14010*/  LDL.LU R61, [R1+0x2d0] ;  /* 0x0002d000013d7983 */ /* 0x000ee80000300800 */
[----:B------:R-:W3:Y:S01]  /*14020*/  LDL.LU R31, [R1+0x2cc] ;  /* 0x0002cc00011f7983 */ /* 0x000ee20000300800 */
[----:B-----5:R-:W-:-:S05]  /*14030*/  SEL R19, R3, R19, !P6 ;  /* 0x0000001303137207 */ /* 0x020fca0007000000 */
[----:B------:R1:W-:Y:S04]  /*14040*/  STL [R1+0x31c], R19 ;  /* 0x00031c1301007387 */ /* 0x0003e80000100800 */
[----:B------:R-:W5:Y:S04]  /*14050*/  LDL.LU R30, [R1+0x2c8] ;  /* 0x0002c800011e7983 */ /* 0x000f680000300800 */
[----:B------:R-:W5:Y:S04]  /*14060*/  LDL.LU R29, [R1+0x2c0] ;  /* 0x0002c000011d7983 */ /* 0x000f680000300800 */
[----:B0-----:R-:W5:Y:S04]  /*14070*/  LDL.LU R20, [R1+0x2bc] ;  /* 0x0002bc0001147983 */ /* 0x001f680000300800 */
[----:B-1----:R-:W5:Y:S01]  /*14080*/  LDL.LU R19, [R1+0x2a8] ;  /* 0x0002a80001137983 */ /* 0x002f620000300800 */
[----:B------:R-:W-:-:S02]  /*14090*/  SEL R18, R3, R18, !P6 ;  /* 0x0000001203127207 */ /* 0x000fc40007000000 */
[----:B----4-:R-:W-:-:S03]  /*140a0*/  SEL R28, R3, R28, !P6 ;  /* 0x0000001c031c7207 */ /* 0x010fc60007000000 */
[----:B------:R0:W-:Y:S04]  /*140b0*/  STL [R1+0x318], R18 ;  /* 0x0003181201007387 */ /* 0x0001e80000100800 */
[----:B------:R1:W-:Y:S01]  /*140c0*/  STL [R1+0x314], R28 ;  /* 0x0003141c01007387 */ /* 0x0003e20000100800 */
[C---:B------:R-:W-:Y:S02]  /*140d0*/  SEL R27, R3.reuse, R27, !P6 ;  /* 0x0000001b031b7207 */ /* 0x040fe40007000000 */
[C---:B0-----:R-:W-:Y:S01]  /*140e0*/  SEL R18, R3.reuse, R26, !P6 ;  /* 0x0000001a03127207 */ /* 0x041fe20007000000 */
[----:B-1----:R-:W4:Y:S04]  /*140f0*/  LDL.LU R28, [R1+0x2b0] ;  /* 0x0002b000011c7983 */ /* 0x002f280000300800 */
[----:B------:R0:W-:Y:S01]  /*14100*/  STL [R1+0x310], R27 ;  /* 0x0003101b01007387 */ /* 0x0001e20000100800 */
[----:B------:R-:W-:-:S03]  /*14110*/  SEL R17, R3, R17, !P6 ;  /* 0x0000001103117207 */ /* 0x000fc60007000000 */
[----:B0-----:R-:W4:Y:S04]  /*14120*/  LDL.LU R27, [R1+0x2ac] ;  /* 0x0002ac00011b7983 */ /* 0x001f280000300800 */
[----:B------:R0:W-:Y:S04]  /*14130*/  STL [R1+0x30c], R18 ;  /* 0x00030c1201007387 */ /* 0x0001e80000100800 */
[----:B------:R-:W4:Y:S04]  /*14140*/  LDL.LU R26, [R1+0x2a0] ;  /* 0x0002a000011a7983 */ /* 0x000f280000300800 */
[----:B------:R1:W-:Y:S01]  /*14150*/  STL [R1+0x308], R17 ;  /* 0x0003081101007387 */ /* 0x0003e20000100800 */
[----:B0-----:R-:W-:-:S02]  /*14160*/  SEL R18, R3, R16, !P6 ;  /* 0x0000001003127207 */ /* 0x001fc40007000000 */
[C---:B------:R-:W-:Y:S02]  /*14170*/  SEL R16, R3.reuse, R14, !P6 ;  /* 0x0000000e03107207 */ /* 0x040fe40007000000 */
[C---:B-1----:R-:W-:Y:S02]  /*14180*/  SEL R17, R3.reuse, R15, !P6 ;  /* 0x0000000f03117207 */ /* 0x042fe40007000000 */
[C---:B------:R-:W-:Y:S01]  /*14190*/  SEL R15, R3.reuse, R0, !P6 ;  /* 0x00000000030f7207 */ /* 0x040fe20007000000 */
[----:B------:R-:W-:Y:S01]  /*141a0*/  STL [R1+0x304], R18 ;  /* 0x0003041201007387 */ /* 0x000fe20000100800 */
[C---:B------:R-:W-:Y:S02]  /*141b0*/  SEL R14, R3.reuse, R25, !P6 ;  /* 0x00000019030e7207 */ /* 0x040fe40007000000 */
[C---:B------:R-:W-:Y:S01]  /*141c0*/  SEL R0, R3.reuse, R24, !P6 ;  /* 0x0000001803007207 */ /* 0x040fe20007000000 */
[----:B------:R-:W-:Y:S04]  /*141d0*/  STL [R1+0x300], R17 ;  /* 0x0003001101007387 */ /* 0x000fe80000100800 */
[----:B------:R-:W-:Y:S04]  /*141e0*/  STL [R1+0x2fc], R16 ;  /* 0x0002fc1001007387 */ /* 0x000fe80000100800 */
[----:B------:R0:W-:Y:S04]  /*141f0*/  STL [R1+0x2f8], R15 ;  /* 0x0002f80f01007387 */ /* 0x0001e80000100800 */
[----:B------:R1:W-:Y:S01]  /*14200*/  STL [R1+0x2f4], R14 ;  /* 0x0002f40e01007387 */ /* 0x0003e20000100800 */
[----:B0-----:R-:W-:-:S03]  /*14210*/  SEL R15, R3, R23, !P6 ;  /* 0x00000017030f7207 */ /* 0x001fc60007000000 */
[----:B------:R0:W-:Y:S01]  /*14220*/  STL [R1+0x2f0], R0 ;  /* 0x0002f00001007387 */ /* 0x0001e20000100800 */
[----:B-1----:R-:W-:-:S03]  /*14230*/  SEL R14, R3, R22, !P6 ;  /* 0x00000016030e7207 */ /* 0x002fc60007000000 */
[----:B0-----:R-:W4:Y:S04]  /*14240*/  LDL.LU R0, [R1+0x2a4] ;  /* 0x0002a40001007983 */ /* 0x001f280000300800 */
[----:B------:R-:W-:Y:S04]  /*14250*/  STL [R1+0x2ec], R15 ;  /* 0x0002ec0f01007387 */ /* 0x000fe80000100800 */
[----:B------:R-:W4:Y:S04]  /*14260*/  LDL.LU R25, [R1+0x250] ;  /* 0x0002500001197983 */ /* 0x000f280000300800 */
[----:B------:R2:W-:Y:S04]  /*14270*/  STL [R1+0x2e8], R14 ;  /* 0x0002e80e01007387 */ /* 0x0005e80000100800 */
[----:B------:R-:W4:Y:S04]  /*14280*/  LDL.LU R24, [R1+0x28c] ;  /* 0x00028c0001187983 */ /* 0x000f280000300800 */
[----:B------:R-:W4:Y:S01]  /*14290*/  LDL.LU R23, [R1+0x290] ;  /* 0x0002900001177983 */ /* 0x000f220000300800 */
[----:B--2---:R-:W-:-:S03]  /*142a0*/  SEL R14, R3, R13, !P6 ;  /* 0x0000000d030e7207 */ /* 0x004fc60007000000 */
[----:B------:R-:W2:Y:S01]  /*142b0*/  LDL.LU R22, [R1+0x294] ;  /* 0x0002940001167983 */ /* 0x000ea20000300800 */
[----:B---3--:R-:W-:-:S03]  /*142c0*/  SEL R13, R3, R12, !P6 ;  /* 0x0000000c030d7207 */ /* 0x008fc60007000000 */
[----:B------:R0:W-:Y:S01]  /*142d0*/  STL [R1+0x2e4], R14 ;  /* 0x0002e40e01007387 */ /* 0x0001e20000100800 */
[----:B------:R-:W-:-:S03]  /*142e0*/  SEL R12, R3, R21, !P6 ;  /* 0x00000015030c7207 */ /* 0x000fc60007000000 */
[----:B------:R-:W3:Y:S04]  /*142f0*/  LDL.LU R21, [R1+0x298] ;  /* 0x0002980001157983 */ /* 0x000ee80000300800 */
[----:B------:R1:W-:Y:S01]  /*14300*/  STL [R1+0x2e0], R13 ;  /* 0x0002e00d01007387 */ /* 0x0003e20000100800 */
[----:B0-----:R-:W-:-:S03]  /*14310*/  SEL R14, R3, R61, !P6 ;  /* 0x0000003d030e7207 */ /* 0x001fc60007000000 */
[----:B------:R5:W-:Y:S01]  /*14320*/  STL [R1+0x2dc], R12 ;  /* 0x0002dc0c01007387 */ /* 0x000be20000100800 */
[----:B-1----:R-:W-:-:S03]  /*14330*/  SEL R13, R3, R31, !P6 ;  /* 0x0000001f030d7207 */ /* 0x002fc60007000000 */
[----:B------:R0:W-:Y:S04]  /*14340*/  STL [R1+0x2d8], R14 ;  /* 0x0002d80e01007387 */ /* 0x0001e80000100800 */
[----:B------:R1:W-:Y:S01]  /*14350*/  STL [R1+0x2d4], R13 ;  /* 0x0002d40d01007387 */ /* 0x0003e20000100800 */
[C---:B-----5:R-:W-:Y:S02]  /*14360*/  SEL R12, R3.reuse, R30, !P6 ;  /* 0x0000001e030c7207 */ /* 0x060fe40007000000 */
[----:B0-----:R-:W-:-:S03]  /*14370*/  SEL R14, R3, R29, !P6 ;  /* 0x0000001d030e7207 */ /* 0x001fc60007000000 */
[----:B------:R0:W-:Y:S01]  /*14380*/  STL [R1+0x2d0], R12 ;  /* 0x0002d00c01007387 */ /* 0x0001e20000100800 */
[----:B-1----:R-:W-:-:S03]  /*14390*/  SEL R13, R3, R20, !P6 ;  /* 0x00000014030d7207 */ /* 0x002fc60007000000 */
[----:B------:R4:W-:Y:S04]  /*143a0*/  STL [R1+0x2cc], R14 ;  /* 0x0002cc0e01007387 */ /* 0x0009e80000100800 */
[----:B------:R-:W5:Y:S01]  /*143b0*/  LDL.LU R18, [R1+0x29c] ;  /* 0x00029c0001127983 */ /* 0x000f620000300800 */
[----:B0-----:R-:W-:-:S03]  /*143c0*/  SEL R12, R3, R19, !P6 ;  /* 0x00000013030c7207 */ /* 0x001fc60007000000 */
[----:B------:R0:W-:Y:S04]  /*143d0*/  STL [R1+0x2c8], R13 ;  /* 0x0002c80d01007387 */ /* 0x0001e80000100800 */
[----:B------:R-:W5:Y:S04]  /*143e0*/  LDL.LU R31, [R1+0x264] ;  /* 0x00026400011f7983 */ /* 0x000f680000300800 */
[----:B------:R1:W-:Y:S04]  /*143f0*/  STL [R1+0x2c4], R12 ;  /* 0x0002c40c01007387 */ /* 0x0003e80000100800 */
[----:B------:R-:W5:Y:S04]  /*14400*/  LDL.LU R20, [R1+0x280] ;  /* 0x0002800001147983 */ /* 0x000f680000300800 */
[----:B------:R-:W5:Y:S01]  /*14410*/  LDL.LU R19, [R1+0x288] ;  /* 0x0002880001137983 */ /* 0x000f620000300800 */
[----:B----4-:R-:W-:-:S05]  /*14420*/  SEL R14, R3, R28, !P6 ;  /* 0x0000001c030e7207 */ /* 0x010fca0007000000 */
[----:B------:R4:W-:Y:S04]  /*14430*/  STL [R1+0x2c0], R14 ;  /* 0x0002c00e01007387 */ /* 0x0009e80000100800 */
[----:B------:R-:W5:Y:S01]  /*14440*/  LDL.LU R17, [R1+0x284] ;  /* 0x0002840001117983 */ /* 0x000f620000300800 */
[----:B0-----:R-:W-:-:S05]  /*14450*/  SEL R13, R3, R27, !P6 ;  /* 0x0000001b030d7207 */ /* 0x001fca0007000000 */
[----:B------:R-:W-:Y:S01]  /*14460*/  STL [R1+0x2bc], R13 ;  /* 0x0002bc0d01007387 */ /* 0x000fe20000100800 */
[----:B-1----:R-:W-:-:S03]  /*14470*/  SEL R12, R3, R26, !P6 ;  /* 0x0000001a030c7207 */ /* 0x002fc60007000000 */
[----:B------:R-:W5:Y:S04]  /*14480*/  LDL.LU R16, [R1+0x268] ;  /* 0x0002680001107983 */ /* 0x000f680000300800 */
[----:B------:R0:W-:Y:S04]  /*14490*/  STL [R1+0x2b8], R12 ;  /* 0x0002b80c01007387 */ /* 0x0001e80000100800 */
[----:B------:R-:W5:Y:S04]  /*144a0*/  LDL.LU R15, [R1+0x278] ;  /* 0x00027800010f7983 */ /* 0x000f680000300800 */
[----:B----4-:R-:W4:Y:S04]  /*144b0*/  LDL.LU R14, [R1+0x26c] ;  /* 0x00026c00010e7983 */ /* 0x010f280000300800 */
[----:B------:R-:W4:Y:S04]  /*144c0*/  LDL.LU R30, [R1+0x274] ;  /* 0x00027400011e7983 */ /* 0x000f280000300800 */
[----:B------:R-:W4:Y:S04]  /*144d0*/  LDL.LU R29, [R1+0x270] ;  /* 0x00027000011d7983 */ /* 0x000f280000300800 */
[----:B------:R-:W4:Y:S04]  /*144e0*/  LDL.LU R28, [R1+0x3e0] ;  /* 0x0003e000011c7983 */ /* 0x000f280000300800 */
[----:B------:R-:W4:Y:S04]  /*144f0*/  LDL.LU R27, [R1+0x260] ;  /* 0x00026000011b7983 */ /* 0x000f280000300800 */
[----:B------:R-:W4:Y:S01]  /*14500*/  LDL.LU R26, [R1+0x25c] ;  /* 0x00025c00011a7983 */ /* 0x000f220000300800 */
[----:B0-----:R-:W-:-:S05]  /*14510*/  SEL R12, R3, R0, !P6 ;  /* 0x00000000030c7207 */ /* 0x001fca0007000000 */
[----:B------:R0:W-:Y:S01]  /*14520*/  STL [R1+0x2b4], R12 ;  /* 0x0002b40c01007387 */ /* 0x0001e20000100800 */
[----:B------:R-:W-:-:S05]  /*14530*/  SEL R0, R3, R25, !P6 ;  /* 0x0000001903007207 */ /* 0x000fca0007000000 */
[----:B------:R2:W-:Y:S01]  /*14540*/  STL [R1+0x2b0], R0 ;  /* 0x0002b00001007387 */ /* 0x0005e20000100800 */
[C---:B------:R-:W-:Y:S02]  /*14550*/  SEL R13, R3.reuse, R24, !P6 ;  /* 0x00000018030d7207 */ /* 0x040fe40007000000 */
[----:B0-----:R-:W-:-:S03]  /*14560*/  SEL R12, R3, R23, !P6 ;  /* 0x00000017030c7207 */ /* 0x001fc60007000000 */
[----:B------:R0:W-:Y:S01]  /*14570*/  STL [R1+0x2ac], R13 ;  /* 0x0002ac0d01007387 */ /* 0x0001e20000100800 */
[----:B--2---:R-:W-:-:S03]  /*14580*/  SEL R0, R3, R22, !P6 ;  /* 0x0000001603007207 */ /* 0x004fc60007000000 */
[----:B0-----:R-:W2:Y:S04]  /*14590*/  LDL.LU R13, [R1+0x258] ;  /* 0x00025800010d7983 */ /* 0x001ea80000300800 */
[----:B------:R0:W-:Y:S01]  /*145a0*/  STL [R1+0x2a8], R12 ;  /* 0x0002a80c01007387 */ /* 0x0001e20000100800 */
[----:B---3--:R-:W-:-:S03]  /*145b0*/  SEL R21, R3, R21, !P6 ;  /* 0x0000001503157207 */ /* 0x008fc60007000000 */
[----:B0-----:R-:W3:Y:S04]  /*145c0*/  LDL.LU R12, [R1+0x254] ;  /* 0x00025400010c7983 */ /* 0x001ee80000300800 */
[----:B------:R0:W-:Y:S04]  /*145d0*/  STL [R1+0x2a4], R0 ;  /* 0x0002a40001007387 */ /* 0x0001e80000100800 */
[----:B------:R-:W3:Y:S04]  /*145e0*/  LDL.LU R25, [R1+0x24c] ;  /* 0x00024c0001197983 */ /* 0x000ee80000300800 */
[----:B------:R-:W3:Y:S04]  /*145f0*/  LDL.LU R61, [R1+0x248] ;  /* 0x00024800013d7983 */ /* 0x000ee80000300800 */
[----:B0-----:R-:W3:Y:S04]  /*14600*/  LDL.LU R0, [R1+0x244] ;  /* 0x0002440001007983 */ /* 0x001ee80000300800 */
[----:B------:R0:W-:Y:S04]  /*14610*/  STL [R1+0x2a0], R21 ;  /* 0x0002a01501007387 */ /* 0x0001e80000100800 */
[----:B------:R-:W3:Y:S04]  /*14620*/  LDL.LU R24, [R1+0x22c] ;  /* 0x00022c0001187983 */ /* 0x000ee80000300800 */
[----:B------:R-:W3:Y:S04]  /*14630*/  LDL.LU R23, [R1+0x230] ;  /* 0x0002300001177983 */ /* 0x000ee80000300800 */
[----:B------:R-:W3:Y:S04]  /*14640*/  LDL.LU R22, [R1+0x240] ;  /* 0x0002400001167983 */ /* 0x000ee80000300800 */
[----:B0-----:R-:W3:Y:S01]  /*14650*/  LDL.LU R21, [R1+0x234] ;  /* 0x0002340001157983 */ /* 0x001ee20000300800 */
[----:B-----5:R-:W-:-:S05]  /*14660*/  SEL R18, R3, R18, !P6 ;  /* 0x0000001203127207 */ /* 0x020fca0007000000 */
[----:B------:R0:W-:Y:S01]  /*14670*/  STL [R1+0x29c], R18 ;  /* 0x00029c1201007387 */ /* 0x0001e20000100800 */
[----:B------:R-:W-:-:S05]  /*14680*/  SEL R31, R3, R31, !P6 ;  /* 0x0000001f031f7207 */ /* 0x000fca0007000000 */
[----:B------:R1:W-:Y:S01]  /*14690*/  STL [R1+0x298], R31 ;  /* 0x0002981f01007387 */ /* 0x0003e20000100800 */
[C---:B------:R-:W-:Y:S02]  /*146a0*/  SEL R20, R3.reuse, R20, !P6 ;  /* 0x0000001403147207 */ /* 0x040fe40007000000 */
[C---:B0-----:R-:W-:Y:S01]  /*146b0*/  SEL R18, R3.reuse, R19, !P6 ;  /* 0x0000001303127207 */ /* 0x041fe20007000000 */
[----:B-1----:R-:W5:Y:S04]  /*146c0*/  LDL.LU R31, [R1+0x238] ;  /* 0x00023800011f7983 */ /* 0x002f680000300800 */
[----:B------:R0:W-:Y:S04]  /*146d0*/  STL [R1+0x294], R20 ;  /* 0x0002941401007387 */ /* 0x0001e80000100800 */
[----:B0-----:R-:W5:Y:S04]  /*146e0*/  LDL.LU R20, [R1+0x23c] ;  /* 0x00023c0001147983 */ /* 0x001f680000300800 */
[----:B------:R0:W-:Y:S01]  /*146f0*/  STL [R1+0x290], R18 ;  /* 0x0002901201007387 */ /* 0x0001e20000100800 */
[----:B------:R-:W-:-:S03]  /*14700*/  SEL R17, R3, R17, !P6 ;  /* 0x0000001103117207 */ /* 0x000fc60007000000 */
[----:B------:R-:W5:Y:S04]  /*14710*/  LDL.LU R19, [R1+0x228] ;  /* 0x0002280001137983 */ /* 0x000f680000300800 */
[----:B------:R1:W-:Y:S01]  /*14720*/  STL [R1+0x28c], R17 ;  /* 0x00028c1101007387 */ /* 0x0003e20000100800 */
[C---:B0-----:R-:W-:Y:S02]  /*14730*/  SEL R18, R3.reuse, R16, !P6 ;  /* 0x0000001003127207 */ /* 0x041fe40007000000 */
[----:B-1----:R-:W-:-:S03]  /*14740*/  SEL R17, R3, R15, !P6 ;  /* 0x0000000f03117207 */ /* 0x002fc60007000000 */
[----:B------:R-:W-:Y:S01]  /*14750*/  STL [R1+0x288], R18 ;  /* 0x0002881201007387 */ /* 0x000fe20000100800 */
[----:B----4-:R-:W-:-:S03]  /*14760*/  SEL R16, R3, R14, !P6 ;  /* 0x0000000e03107207 */ /* 0x010fc60007000000 */
[----:B------:R-:W-:Y:S01]  /*14770*/  STL [R1+0x284], R17 ;  /* 0x0002841101007387 */ /* 0x000fe20000100800 */
[----:B------:R-:W-:-:S03]  /*14780*/  SEL R15, R3, R30, !P6 ;  /* 0x0000001e030f7207 */ /* 0x000fc60007000000 */
[----:B------:R0:W-:Y:S01]  /*14790*/  STL [R1+0x280], R16 ;  /* 0x0002801001007387 */ /* 0x0001e20000100800 */
[----:B------:R-:W-:-:S03]  /*147a0*/  SEL R14, R3, R29, !P6 ;  /* 0x0000001d030e7207 */ /* 0x000fc60007000000 */
[----:B------:R1:W-:Y:S01]  /*147b0*/  STL [R1+0x278], R15 ;  /* 0x0002780f01007387 */ /* 0x0003e20000100800 */
[----:B0-----:R-:W-:-:S03]  /*147c0*/  SEL R16, R3, R28, !P6 ;  /* 0x0000001c03107207 */ /* 0x001fc60007000000 */
[----:B------:R0:W-:Y:S01]  /*147d0*/  STL [R1+0x274], R14 ;  /* 0x0002740e01007387 */ /* 0x0001e20000100800 */
[----:B-1----:R-:W-:-:S03]  /*147e0*/  SEL R15, R3, R27, !P6 ;  /* 0x0000001b030f7207 */ /* 0x002fc60007000000 */
[----:B------:R-:W-:Y:S04]  /*147f0*/  STL [R1+0x270], R16 ;  /* 0x0002701001007387 */ /* 0x000fe80000100800 */
[----:B------:R-:W4:Y:S01]  /*14800*/  LDL.LU R30, [R1+0x224] ;  /* 0x00022400011e7983 */ /* 0x000f220000300800 */
[----:B0-----:R-:W-:-:S03]  /*14810*/  SEL R14, R3, R26, !P6 ;  /* 0x0000001a030e7207 */ /* 0x001fc60007000000 */
[----:B------:R-:W-:Y:S04]  /*14820*/  STL [R1+0x26c], R15 ;  /* 0x00026c0f01007387 */ /* 0x000fe80000100800 */
[----:B------:R-:W4:Y:S04]  /*14830*/  LDL.LU R29, [R1+0x220] ;  /* 0x00022000011d7983 */ /* 0x000f280000300800 */
[----:B------:R2:W-:Y:S04]  /*14840*/  STL [R1+0x268], R14 ;  /* 0x0002680e01007387 */ /* 0x0005e80000100800 */
[----:B------:R-:W4:Y:S04]  /*14850*/  LDL.LU R28, [R1+0x21c] ;  /* 0x00021c00011c7983 */ /* 0x000f280000300800 */
[----:B------:R-:W4:Y:S04]  /*14860*/  LDL.LU R27, [R1+0x218] ;  /* 0x00021800011b7983 */ /* 0x000f280000300800 */
[----:B------:R-:W4:Y:S01]  /*14870*/  LDL.LU R26, [R1+0x214] ;  /* 0x00021400011a7983 */ /* 0x000f220000300800 */
[----:B--2---:R-:W-:-:S05]  /*14880*/  SEL R14, R3, R13, !P6 ;  /* 0x0000000d030e7207 */ /* 0x004fca0007000000 */
[----:B------:R-:W-:Y:S01]  /*14890*/  STL [R1+0x264], R14 ;  /* 0x0002640e01007387 */ /* 0x000fe20000100800 */
[C---:B---3--:R-:W-:Y:S02]  /*148a0*/  SEL R13, R3.reuse, R12, !P6 ;  /* 0x0000000c030d7207 */ /* 0x048fe40007000000 */
[C---:B------:R-:W-:Y:S02]  /*148b0*/  SEL R12, R3.reuse, R25, !P6 ;  /* 0x00000019030c7207 */ /* 0x040fe40007000000 */
[----:B------:R-:W2:Y:S04]  /*148c0*/  LDL.LU R25, [R1+0x210] ;  /* 0x0002100001197983 */ /* 0x000ea80000300800 */
[----:B------:R0:W-:Y:S04]  /*148d0*/  STL [R1+0x260], R13 ;  /* 0x0002600d01007387 */ /* 0x0001e80000100800 */
[----:B------:R1:W-:Y:S01]  /*148e0*/  STL [R1+0x25c], R12 ;  /* 0x00025c0c01007387 */ /* 0x0003e20000100800 */
[----:B0-----:R-:W-:-:S02]  /*148f0*/  SEL R13, R3, R61, !P6 ;  /* 0x0000003d030d7207 */ /* 0x001fc40007000000 */
[----:B-1----:R-:W-:-:S03]  /*14900*/  SEL R12, R3, R0, !P6 ;  /* 0x00000000030c7207 */ /* 0x002fc60007000000 */
[----:B------:R0:W-:Y:S01]  /*14910*/  STL [R1+0x258], R13 ;  /* 0x0002580d01007387 */ /* 0x0001e20000100800 */
[----:B------:R-:W-:-:S03]  /*14920*/  SEL R0, R3, R24, !P6 ;  /* 0x0000001803007207 */ /* 0x000fc60007000000 */
[----:B------:R1:W-:Y:S01]  /*14930*/  STL [R1+0x254], R12 ;  /* 0x0002540c01007387 */ /* 0x0003e20000100800 */
[----:B0-----:R-:W-:-:S03]  /*14940*/  SEL R13, R3, R23, !P6 ;  /* 0x00000017030d7207 */ /* 0x001fc60007000000 */
[----:B------:R0:W-:Y:S01]  /*14950*/  STL [R1+0x250], R0 ;  /* 0x0002500001007387 */ /* 0x0001e20000100800 */
[----:B-1----:R-:W-:-:S03]  /*14960*/  SEL R12, R3, R22, !P6 ;  /* 0x00000016030c7207 */ /* 0x002fc60007000000 */
[----:B------:R5:W-:Y:S01]  /*14970*/  STL [R1+0x24c], R13 ;  /* 0x00024c0d01007387 */ /* 0x000be20000100800 */
[----:B0-----:R-:W-:-:S03]  /*14980*/  SEL R0, R3, R21, !P6 ;  /* 0x0000001503007207 */ /* 0x001fc60007000000 */
[----:B------:R-:W3:Y:S04]  /*14990*/  LDL.LU R21, [R1+0x20c] ;  /* 0x00020c0001157983 */ /* 0x000ee80000300800 */
[----:B------:R0:W-:Y:S04]  /*149a0*/  STL [R1+0x248], R12 ;  /* 0x0002480c01007387 */ /* 0x0001e80000100800 */
[----:B------:R-:W3:Y:S04]  /*149b0*/  LDL.LU R24, [R1+0x208] ;  /* 0x0002080001187983 */ /* 0x000ee80000300800 */
[----:B------:R1:W-:Y:S04]  /*149c0*/  STL [R1+0x244], R0 ;  /* 0x0002440001007387 */ /* 0x0003e80000100800 */
[----:B------:R-:W3:Y:S04]  /*149d0*/  LDL.LU R23, [R1+0x204] ;  /* 0x0002040001177983 */ /* 0x000ee80000300800 */
[----:B------:R-:W3:Y:S01]  /*149e0*/  LDL.LU R22, [R1+0x200] ;  /* 0x0002000001167983 */ /* 0x000ee20000300800 */
[----:B-----5:R-:W-:-:S05]  /*149f0*/  SEL R13, R3, R31, !P6 ;  /* 0x0000001f030d7207 */ /* 0x020fca0007000000 */
[----:B------:R5:W-:Y:S01]  /*14a00*/  STL [R1+0x240], R13 ;  /* 0x0002400d01007387 */ /* 0x000be20000100800 */
[----:B0-----:R-:W-:-:S03]  /*14a10*/  SEL R12, R3, R20, !P6 ;  /* 0x00000014030c7207 */ /* 0x001fc60007000000 */
[----:B------:R-:W3:Y:S01]  /*14a20*/  LDL.LU R20, [R1+0x1fc] ;  /* 0x0001fc0001147983 */ /* 0x000ee20000300800 */
[----:B-1----:R-:W-:-:S03]  /*14a30*/  SEL R0, R3, R19, !P6 ;  /* 0x0000001303007207 */ /* 0x002fc60007000000 */
[----:B------:R0:W-:Y:S04]  /*14a40*/  STL [R1+0x23c], R12 ;  /* 0x00023c0c01007387 */ /* 0x0001e80000100800 */
[----:B------:R-:W3:Y:S04]  /*14a50*/  LDL.LU R19, [R1+0x1f8] ;  /* 0x0001f80001137983 */ /* 0x000ee80000300800 */
[----:B------:R4:W-:Y:S04]  /*14a60*/  STL [R1+0x238], R0 ;  /* 0x0002380001007387 */ /* 0x0009e80000100800 */
[----:B------:R-:W3:Y:S04]  /*14a70*/  LDL.LU R18, [R1+0x1f4] ;  /* 0x0001f40001127983 */ /* 0x000ee80000300800 */
[----:B------:R-:W3:Y:S04]  /*14a80*/  LDL.LU R17, [R1+0x1f0] ;  /* 0x0001f00001117983 */ /* 0x000ee80000300800 */
[----:B------:R-:W3:Y:S04]  /*14a90*/  LDL.LU R16, [R1+0x1ec] ;  /* 0x0001ec0001107983 */ /* 0x000ee80000300800 */
[----:B------:R-:W3:Y:S04]  /*14aa0*/  LDL.LU R15, [R1+0x1e8] ;  /* 0x0001e800010f7983 */ /* 0x000ee80000300800 */
[----:B------:R-:W3:Y:S04]  /*14ab0*/  LDL.LU R14, [R1+0x1e0] ;  /* 0x0001e000010e7983 */ /* 0x000ee80000300800 */
[----:B-----5:R-:W5:Y:S04]  /*14ac0*/  LDL.LU R13, [R1+0x1dc] ;  /* 0x0001dc00010d7983 */ /* 0x020f680000300800 */
[----:B0-----:R-:W5:Y:S01]  /*14ad0*/  LDL.LU R12, [R1+0x1d8] ;  /* 0x0001d800010c7983 */ /* 0x001f620000300800 */
[----:B----4-:R-:W-:-:S05]  /*14ae0*/  SEL R0, R3, R30, !P6 ;  /* 0x0000001e03007207 */ /* 0x010fca0007000000 */
[----:B------:R0:W-:Y:S01]  /*14af0*/  STL [R1+0x234], R0 ;  /* 0x0002340001007387 */ /* 0x0001e20000100800 */
[C---:B------:R-:W-:Y:S02]  /*14b00*/  SEL R29, R3.reuse, R29, !P6 ;  /* 0x0000001d031d7207 */ /* 0x040fe40007000000 */
[----:B------:R-:W-:-:S03]  /*14b10*/  SEL R28, R3, R28, !P6 ;  /* 0x0000001c031c7207 */ /* 0x000fc60007000000 */
[----:B------:R-:W-:Y:S01]  /*14b20*/  STL [R1+0x230], R29 ;  /* 0x0002301d01007387 */ /* 0x000fe20000100800 */
[----:B0-----:R-:W-:-:S03]  /*14b30*/  SEL R0, R3, R27, !P6 ;  /* 0x0000001b03007207 */ /* 0x001fc60007000000 */
[----:B------:R-:W-:Y:S01]  /*14b40*/  STL [R1+0x22c], R28 ;  /* 0x00022c1c01007387 */ /* 0x000fe20000100800 */
[----:B------:R-:W-:-:S03]  /*14b50*/  SEL R26, R3, R26, !P6 ;  /* 0x0000001a031a7207 */ /* 0x000fc60007000000 */
[----:B------:R-:W4:Y:S04]  /*14b60*/  LDL.LU R61, [R1+0x1d4] ;  /* 0x0001d400013d7983 */ /* 0x000f280000300800 */
[----:B------:R0:W-:Y:S04]  /*14b70*/  STL [R1+0x228], R0 ;  /* 0x0002280001007387 */ /* 0x0001e80000100800 */
[----:B0-----:R-:W4:Y:S04]  /*14b80*/  LDL.LU R0, [R1+0x1d0] ;  /* 0x0001d00001007983 */ /* 0x001f280000300800 */
[----:B------:R0:W-:Y:S04]  /*14b90*/  STL [R1+0x224], R26 ;  /* 0x0002241a01007387 */ /* 0x0001e80000100800 */
[----:B------:R-:W4:Y:S04]  /*14ba0*/  LDL.LU R28, [R1+0x1cc] ;  /* 0x0001cc00011c7983 */ /* 0x000f280000300800 */
[----:B------:R-:W4:Y:S04]  /*14bb0*/  LDL.LU R31, [R1+0x1c8] ;  /* 0x0001c800011f7983 */ /* 0x000f280000300800 */
[----:B------:R-:W4:Y:S01]  /*14bc0*/  LDL.LU R30, [R1+0x1c4] ;  /* 0x0001c400011e7983 */ /* 0x000f220000300800 */
[----:B--2---:R-:W-:-:S05]  /*14bd0*/  SEL R25, R3, R25, !P6 ;  /* 0x0000001903197207 */ /* 0x004fca0007000000 */
[----:B------:R1:W-:Y:S04]  /*14be0*/  STL [R1+0x220], R25 ;  /* 0x0002201901007387 */ /* 0x0003e80000100800 */
[----:B------:R-:W2:Y:S04]  /*14bf0*/  LDL.LU R29, [R1+0x1c0] ;  /* 0x0001c000011d7983 */ /* 0x000ea80000300800 */
[----:B------:R-:W2:Y:S04]  /*14c00*/  LDL.LU R27, [R1+0x1bc] ;  /* 0x0001bc00011b7983 */ /* 0x000ea80000300800 */
[----:B0-----:R-:W2:Y:S04]  /*14c10*/  LDL.LU R26, [R1+0x1b8] ;  /* 0x0001b800011a7983 */ /* 0x001ea80000300800 */
[----:B-1----:R-:W2:Y:S01]  /*14c20*/  LDL.LU R25, [R1+0x1b4] ;  /* 0x0001b40001197983 */ /* 0x002ea20000300800 */
[----:B---3--:R-:W-:-:S05]  /*14c30*/  SEL R21, R3, R21, !P6 ;  /* 0x0000001503157207 */ /* 0x008fca0007000000 */
[----:B------:R0:W-:Y:S01]  /*14c40*/  STL [R1+0x21c], R21 ;  /* 0x00021c1501007387 */ /* 0x0001e20000100800 */
[----:B------:R-:W-:-:S03]  /*14c50*/  SEL R24, R3, R24, !P6 ;  /* 0x0000001803187207 */ /* 0x000fc60007000000 */
[----:B0-----:R-:W3:Y:S01]  /*14c60*/  LDL.LU R21, [R1+0x5878] ;  /* 0x0058780001157983 */ /* 0x001ee20000300800 */
[----:B------:R-:W-:-:S03]  /*14c70*/  SEL R23, R3, R23, !P6 ;  /* 0x0000001703177207 */ /* 0x000fc60007000000 */
[----:B------:R0:W-:Y:S01]  /*14c80*/  STL [R1+0x218], R24 ;  /* 0x0002181801007387 */ /* 0x0001e20000100800 */
[----:B------:R-:W-:-:S03]  /*14c90*/  SEL R22, R3, R22, !P6 ;  /* 0x0000001603167207 */ /* 0x000fc60007000000 */
[----:B0-----:R-:W3:Y:S04]  /*14ca0*/  LDL.LU R24, [R1+0x1a0] ;  /* 0x0001a00001187983 */ /* 0x001ee80000300800 */
[----:B------:R0:W-:Y:S04]  /*14cb0*/  STL [R1+0x214], R23 ;  /* 0x0002141701007387 */ /* 0x0001e80000100800 */
[----:B0-----:R-:W3:Y:S04]  /*14cc0*/  LDL.LU R23, [R1+0x19c] ;  /* 0x00019c0001177983 */ /* 0x001ee80000300800 */
[----:B------:R0:W-:Y:S04]  /*14cd0*/  STL [R1+0x210], R22 ;  /* 0x0002101601007387 */ /* 0x0001e80000100800 */
[----:B0-----:R-:W3:Y:S01]  /*14ce0*/  LDL.LU R22, [R1+0x1ac] ;  /* 0x0001ac0001167983 */ /* 0x001ee20000300800 */
[----:B------:R-:W-:-:S05]  /*14cf0*/  SEL R20, R3, R20, !P6 ;  /* 0x0000001403147207 */ /* 0x000fca0007000000 */
[----:B------:R0:W-:Y:S01]  /*14d00*/  STL [R1+0x20c], R20 ;  /* 0x00020c1401007387 */ /* 0x0001e20000100800 */
[----:B------:R-:W-:-:S03]  /*14d10*/  SEL R19, R3, R19, !P6 ;  /* 0x0000001303137207 */ /* 0x000fc60007000000 */
[----:B0-----:R-:W3:Y:S01]  /*14d20*/  LDL.LU R20, [R1+0x5874] ;  /* 0x0058740001147983 */ /* 0x001ee20000300800 */
[----:B------:R-:W-:-:S03]  /*14d30*/  SEL R18, R3, R18, !P6 ;  /* 0x0000001203127207 */ /* 0x000fc60007000000 */
[----:B------:R0:W-:Y:S01]  /*14d40*/  STL [R1+0x208], R19 ;  /* 0x0002081301007387 */ /* 0x0001e20000100800 */
[C---:B------:R-:W-:Y:S02]  /*14d50*/  SEL R17, R3.reuse, R17, !P6 ;  /* 0x0000001103117207 */ /* 0x040fe40007000000 */
[C---:B------:R-:W-:Y:S01]  /*14d60*/  SEL R16, R3.reuse, R16, !P6 ;  /* 0x0000001003107207 */ /* 0x040fe20007000000 */
[----:B0-----:R-:W3:Y:S01]  /*14d70*/  LDL.LU R19, [R1+0x5870] ;  /* 0x0058700001137983 */ /* 0x001ee20000300800 */
[----:B------:R-:W-:-:S03]  /*14d80*/  SEL R15, R3, R15, !P6 ;  /* 0x0000000f030f7207 */ /* 0x000fc60007000000 */
[----:B------:R-:W-:Y:S01]  /*14d90*/  STL [R1+0x204], R18 ;  /* 0x0002041201007387 */ /* 0x000fe20000100800 */
[----:B------:R-:W-:-:S03]  /*14da0*/  SEL R14, R3, R14, !P6 ;  /* 0x0000000e030e7207 */ /* 0x000fc60007000000 */
[----:B------:R0:W-:Y:S01]  /*14db0*/  STL [R1+0x200], R17 ;  /* 0x0002001101007387 */ /* 0x0001e20000100800 */
[----:B-----5:R-:W-:-:S03]  /*14dc0*/  SEL R13, R3, R13, !P6 ;  /* 0x0000000d030d7207 */ /* 0x020fc60007000000 */
[----:B------:R1:W-:Y:S01]  /*14dd0*/  STL [R1+0x1fc], R16 ;  /* 0x0001fc1001007387 */ /* 0x0003e20000100800 */
[----:B------:R-:W-:-:S03]  /*14de0*/  SEL R12, R3, R12, !P6 ;  /* 0x0000000c030c7207 */ /* 0x000fc60007000000 */
[----:B------:R5:W-:Y:S04]  /*14df0*/  STL [R1+0x1f8], R15 ;  /* 0x0001f80f01007387 */ /* 0x000be80000100800 */
[----:B------:R5:W-:Y:S04]  /*14e00*/  STL [R1+0x1f4], R14 ;  /* 0x0001f40e01007387 */ /* 0x000be80000100800 */
[----:B0-----:R-:W3:Y:S04]  /*14e10*/  LDL.LU R17, [R1+0x1b0] ;  /* 0x0001b00001117983 */ /* 0x001ee80000300800 */
[----:B------:R0:W-:Y:S04]  /*14e20*/  STL [R1+0x1f0], R13 ;  /* 0x0001f00d01007387 */ /* 0x0001e80000100800 */
[----:B-1----:R-:W3:Y:S04]  /*14e30*/  LDL.LU R16, [R1+0x1a4] ;  /* 0x0001a40001107983 */ /* 0x002ee80000300800 */
[----:B------:R1:W-:Y:S04]  /*14e40*/  STL [R1+0x1ec], R12 ;  /* 0x0001ec0c01007387 */ /* 0x0003e80000100800 */
[----:B-----5:R-:W5:Y:S04]  /*14e50*/  LDL.LU R15, [R1+0x198] ;  /* 0x00019800010f7983 */ /* 0x020f680000300800 */
[----:B------:R-:W5:Y:S04]  /*14e60*/  LDL.LU R14, [R1+0x194] ;  /* 0x00019400010e7983 */ /* 0x000f680000300800 */
[----:B0-----:R-:W5:Y:S01]  /*14e70*/  LDL.LU R13, [R1+0x190] ;  /* 0x00019000010d7983 */ /* 0x001f620000300800 */
[----:B----4-:R-:W-:-:S05]  /*14e80*/  SEL R18, R3, R61, !P6 ;  /* 0x0000003d03127207 */ /* 0x010fca0007000000 */
[----:B------:R0:W-:Y:S01]  /*14e90*/  STL [R1+0x1e8], R18 ;  /* 0x0001e81201007387 */ /* 0x0001e20000100800 */
[C---:B-1----:R-:W-:Y:S02]  /*14ea0*/  SEL R12, R3.reuse, R0, !P6 ;  /* 0x00000000030c7207 */ /* 0x042fe40007000000 */
[C---:B------:R-:W-:Y:S02]  /*14eb0*/  SEL R0, R3.reuse, R28, !P6 ;  /* 0x0000001c03007207 */ /* 0x040fe40007000000 */
[----:B------:R-:W4:Y:S01]  /*14ec0*/  LDL.LU R28, [R1+0x15c] ;  /* 0x00015c00011c7983 */ /* 0x000f220000300800 */
[----:B0-----:R-:W-:-:S03]  /*14ed0*/  SEL R18, R3, R31, !P6 ;  /* 0x0000001f03127207 */ /* 0x001fc60007000000 */
[----:B------:R0:W-:Y:S04]  /*14ee0*/  STL [R1+0x1e4], R12 ;  /* 0x0001e40c01007387 */ /* 0x0001e80000100800 */
[----:B------:R2:W-:Y:S01]  /*14ef0*/  STL [R1+0x1e0], R0 ;  /* 0x0001e00001007387 */ /* 0x0005e20000100800 */
[----:B0-----:R-:W-:-:S03]  /*14f00*/  SEL R12, R3, R30, !P6 ;  /* 0x0000001e030c7207 */ /* 0x001fc60007000000 */
[----:B------:R0:W-:Y:S04]  /*14f10*/  STL [R1+0x1dc], R18 ;  /* 0x0001dc1201007387 */ /* 0x0001e80000100800 */
[----:B------:R1:W-:Y:S01]  /*14f20*/  STL [R1+0x1d8], R12 ;  /* 0x0001d80c01007387 */ /* 0x0003e20000100800 */
[C---:B--2---:R-:W-:Y:S02]  /*14f30*/  SEL R0, R3.reuse, R29, !P6 ;  /* 0x0000001d03007207 */ /* 0x044fe40007000000 */
[----:B0-----:R-:W-:-:S03]  /*14f40*/  SEL R18, R3, R27, !P6 ;  /* 0x0000001b03127207 */ /* 0x001fc60007000000 */
[----:B------:R0:W-:Y:S01]  /*14f50*/  STL [R1+0x1d4], R0 ;  /* 0x0001d40001007387 */ /* 0x0001e20000100800 */
[----:B-1----:R-:W-:-:S03]  /*14f60*/  SEL R12, R3, R26, !P6 ;  /* 0x0000001a030c7207 */ /* 0x002fc60007000000 */
[----:B------:R1:W-:Y:S01]  /*14f70*/  STL [R1+0x1d0], R18 ;  /* 0x0001d01201007387 */ /* 0x0003e20000100800 */
[----:B0-----:R-:W-:-:S03]  /*14f80*/  SEL R0, R3, R25, !P6 ;  /* 0x0000001903007207 */ /* 0x001fc60007000000 */
[----:B-1----:R-:W2:Y:S04]  /*14f90*/  LDL.LU R18, [R1+0x188] ;  /* 0x0001880001127983 */ /* 0x002ea80000300800 */
[----:B------:R0:W-:Y:S04]  /*14fa0*/  STL [R1+0x1cc], R12 ;  /* 0x0001cc0c01007387 */ /* 0x0001e80000100800 */
[----:B0-----:R-:W2:Y:S04]  /*14fb0*/  LDL.LU R12, [R1+0x170] ;  /* 0x00017000010c7983 */ /* 0x001ea80000300800 */
[----:B------:R0:W-:Y:S04]  /*14fc0*/  STL [R1+0x1c8], R0 ;  /* 0x0001c80001007387 */ /* 0x0001e80000100800 */
[----:B------:R-:W2:Y:S04]  /*14fd0*/  LDL.LU R61, [R1+0x180] ;  /* 0x00018000013d7983 */ /* 0x000ea80000300800 */
[----:B0-----:R-:W2:Y:S01]  /*14fe0*/  LDL.LU R0, [R1+0x184] ;  /* 0x0001840001007983 */ /* 0x001ea20000300800 */
[----:B---3--:R-:W-:-:S05]  /*14ff0*/  SEL R24, R3, R24, !P6 ;  /* 0x0000001803187207 */ /* 0x008fca0007000000 */
[----:B------:R0:W-:Y:S04]  /*15000*/  STL [R1+0x1c4], R24 ;  /* 0x0001c41801007387 */ /* 0x0001e80000100800 */
[----:B------:R-:W3:Y:S01]  /*15010*/  LDL.LU R31, [R1+0x174] ;  /* 0x00017400011f7983 */ /* 0x000ee20000300800 */
[----:B------:R-:W-:-:S05]  /*15020*/  SEL R23, R3, R23, !P6 ;  /* 0x0000001703177207 */ /* 0x000fca0007000000 */
[----:B------:R1:W-:Y:S04]  /*15030*/  STL [R1+0x1c0], R23 ;  /* 0x0001c01701007387 */ /* 0x0003e80000100800 */
[----:B------:R-:W3:Y:S01]  /*15040*/  LDL.LU R30, [R1+0x17c] ;  /* 0x00017c00011e7983 */ /* 0x000ee20000300800 */
[----:B------:R-:W-:-:S05]  /*15050*/  SEL R22, R3, R22, !P6 ;  /* 0x0000001603167207 */ /* 0x000fca0007000000 */
[----:B------:R1:W-:Y:S04]  /*15060*/  STL [R1+0x1bc], R22 ;  /* 0x0001bc1601007387 */ /* 0x0003e80000100800 */
[----:B------:R-:W3:Y:S04]  /*15070*/  LDL.LU R29, [R1+0x178] ;  /* 0x00017800011d7983 */ /* 0x000ee80000300800 */
[----:B------:R-:W3:Y:S04]  /*15080*/  LDL.LU R27, [R1+0x164] ;  /* 0x00016400011b7983 */ /* 0x000ee80000300800 */
[----:B------:R-:W3:Y:S04]  /*15090*/  LDL.LU R26, [R1+0x16c] ;  /* 0x00016c00011a7983 */ /* 0x000ee80000300800 */
[----:B------:R-:W3:Y:S04]  /*150a0*/  LDL.LU R25, [R1+0x168] ;  /* 0x0001680001197983 */ /* 0x000ee80000300800 */
[----:B0-----:R-:W3:Y:S04]  /*150b0*/  LDL.LU R24, [R1+0x160] ;  /* 0x0001600001187983 */ /* 0x001ee80000300800 */
[----:B-1----:R-:W3:Y:S04]  /*150c0*/  LDL.LU R23, [R1+0x158] ;  /* 0x0001580001177983 */ /* 0x002ee80000300800 */
[----:B------:R-:W3:Y:S01]  /*150d0*/  LDL.LU R22, [R1+0x154] ;  /* 0x0001540001167983 */ /* 0x000ee20000300800 */
[----:B------:R-:W-:-:S05]  /*150e0*/  SEL R17, R3, R17, !P6 ;  /* 0x0000001103117207 */ /* 0x000fca0007000000 */
[----:B------:R0:W-:Y:S02]  /*150f0*/  STL [R1+0x1b8], R17 ;  /* 0x0001b81101007387 */ /* 0x0001e40000100800 */
[C---:B0-----:R-:W-:Y:S02]  /*15100*/  SEL R17, R3.reuse, R16, !P6 ;  /* 0x0000001003117207 */ /* 0x041fe40007000000 */
[C---:B-----5:R-:W-:Y:S02]  /*15110*/  SEL R16, R3.reuse, R15, !P6 ;  /* 0x0000000f03107207 */ /* 0x060fe40007000000 */
[C---:B------:R-:W-:Y:S01]  /*15120*/  SEL R15, R3.reuse, R14, !P6 ;  /* 0x0000000e030f7207 */ /* 0x040fe20007000000 */
[----:B------:R-:W-:Y:S01]  /*15130*/  STL [R1+0x1b4], R17 ;  /* 0x0001b41101007387 */ /* 0x000fe20000100800 */
[----:B------:R-:W-:-:S03]  /*15140*/  SEL R14, R3, R13, !P6 ;  /* 0x0000000d030e7207 */ /* 0x000fc60007000000 */
[----:B------:R-:W-:Y:S01]  /*15150*/  STL [R1+0x1b0], R16 ;  /* 0x0001b01001007387 */ /* 0x000fe20000100800 */
[----:B------:R-:W-:-:S03]  /*15160*/  SEL R13, R3, R19, !P6 ;  /* 0x00000013030d7207 */ /* 0x000fc60007000000 */
[----:B------:R0:W-:Y:S04]  /*15170*/  STL [R1+0x1ac], R15 ;  /* 0x0001ac0f01007387 */ /* 0x0001e80000100800 */
[----:B------:R1:W-:Y:S01]  /*15180*/  STL [R1+0x1a4], R14 ;  /* 0x0001a40e01007387 */ /* 0x0003e20000100800 */
[----:B0-----:R-:W-:-:S03]  /*15190*/  SEL R15, R3, R20, !P6 ;  /* 0x00000014030f7207 */ /* 0x001fc60007000000 */
[----:B------:R4:W-:Y:S01]  /*151a0*/  STL [R1+0x1a0], R13 ;  /* 0x0001a00d01007387 */ /* 0x0009e20000100800 */
[----:B-1----:R-:W-:-:S03]  /*151b0*/  SEL R14, R3, R21, !P6 ;  /* 0x00000015030e7207 */ /* 0x002fc60007000000 */
[----:B------:R0:W-:Y:S04]  /*151c0*/  STL [R1+0x19c], R15 ;  /* 0x00019c0f01007387 */ /* 0x0001e80000100800 */
[----:B------:R-:W5:Y:S01]  /*151d0*/  LDL.LU R17, [R1+0x150] ;  /* 0x0001500001117983 */ /* 0x000f620000300800 */
[----:B----4-:R-:W-:-:S03]  /*151e0*/  SEL R13, R3, R28, !P6 ;  /* 0x0000001c030d7207 */ /* 0x010fc60007000000 */
[----:B------:R1:W-:Y:S04]  /*151f0*/  STL [R1+0x198], R14 ;  /* 0x0001980e01007387 */ /* 0x0003e80000100800 */
[----:B------:R-:W4:Y:S04]  /*15200*/  LDL.LU R16, [R1+0x14c] ;  /* 0x00014c0001107983 */ /* 0x000f280000300800 */
[----:B------:R1:W-:Y:S04]  /*15210*/  STL [R1+0x194], R13 ;  /* 0x0001940d01007387 */ /* 0x0003e80000100800 */
[----:B0-----:R-:W4:Y:S04]  /*15220*/  LDL.LU R15, [R1+0x148] ;  /* 0x00014800010f7983 */ /* 0x001f280000300800 */
[----:B-1----:R-:W4:Y:S04]  /*15230*/  LDL.LU R14, [R1+0x144] ;  /* 0x00014400010e7983 */ /* 0x002f280000300800 */
[----:B------:R-:W4:Y:S04]  /*15240*/  LDL.LU R13, [R1+0x140] ;  /* 0x00014000010d7983 */ /* 0x000f280000300800 */
[----:B------:R-:W4:Y:S01]  /*15250*/  LDL.LU R28, [R1+0x11c] ;  /* 0x00011c00011c7983 */ /* 0x000f220000300800 */
[----:B--2---:R-:W-:-:S05]  /*15260*/  SEL R19, R3, R18, !P6 ;  /* 0x0000001203137207 */ /* 0x004fca0007000000 */
[----:B------:R-:W-:Y:S01]  /*15270*/  STL [R1+0x190], R19 ;  /* 0x0001901301007387 */ /* 0x000fe20000100800 */
[----:B------:R-:W-:-:S05]  /*15280*/  SEL R12, R3, R12, !P6 ;  /* 0x0000000c030c7207 */ /* 0x000fca0007000000 */
[----:B------:R0:W-:Y:S01]  /*15290*/  STL [R1+0x18c], R12 ;  /* 0x00018c0c01007387 */ /* 0x0001e20000100800 */
[C---:B------:R-:W-:Y:S02]  /*152a0*/  SEL R18, R3.reuse, R61, !P6 ;  /* 0x0000003d03127207 */ /* 0x040fe40007000000 */
[C---:B------:R-:W-:Y:S01]  /*152b0*/  SEL R0, R3.reuse, R0, !P6 ;  /* 0x0000000003007207 */ /* 0x040fe20007000000 */
[----:B0-----:R-:W2:Y:S04]  /*152c0*/  LDL.LU R12, [R1+0x12c] ;  /* 0x00012c00010c7983 */ /* 0x001ea80000300800 */
[----:B------:R-:W-:Y:S04]  /*152d0*/  STL [R1+0x188], R18 ;  /* 0x0001881201007387 */ /* 0x000fe80000100800 */
[----:B------:R-:W2:Y:S04]  /*152e0*/  LDL.LU R61, [R1+0x13c] ;  /* 0x00013c00013d7983 */ /* 0x000ea80000300800 */
[----:B------:R0:W-:Y:S04]  /*152f0*/  STL [R1+0x184], R0 ;  /* 0x0001840001007387 */ /* 0x0001e80000100800 */
[----:B0-----:R-:W2:Y:S01]  /*15300*/  LDL.LU R0, [R1+0x138] ;  /* 0x0001380001007983 */ /* 0x001ea20000300800 */
[----:B---3--:R-:W-:-:S05]  /*15310*/  SEL R20, R3, R31, !P6 ;  /* 0x0000001f03147207 */ /* 0x008fca0007000000 */
[----:B------:R0:W-:Y:S01]  /*15320*/  STL [R1+0x180], R20 ;  /* 0x0001801401007387 */ /* 0x0001e20000100800 */
[----:B------:R-:W-:-:S05]  /*15330*/  SEL R19, R3, R30, !P6 ;  /* 0x0000001e03137207 */ /* 0x000fca0007000000 */
[----:B------:R1:W-:Y:S01]  /*15340*/  STL [R1+0x17c], R19 ;  /* 0x00017c1301007387 */ /* 0x0003e20000100800 */
[C---:B------:R-:W-:Y:S02]  /*15350*/  SEL R18, R3.reuse, R29, !P6 ;  /* 0x0000001d03127207 */ /* 0x040fe40007000000 */
[----:B0-----:R-:W-:-:S03]  /*15360*/  SEL R20, R3, R27, !P6 ;  /* 0x0000001b03147207 */ /* 0x001fc60007000000 */
[----:B------:R0:W-:Y:S01]  /*15370*/  STL [R1+0x178], R18 ;  /* 0x0001781201007387 */ /* 0x0001e20000100800 */
[----:B-1----:R-:W-:-:S03]  /*15380*/  SEL R19, R3, R26, !P6 ;  /* 0x0000001a03137207 */ /* 0x002fc60007000000 */
[----:B------:R1:W-:Y:S01]  /*15390*/  STL [R1+0x174], R20 ;  /* 0x0001741401007387 */ /* 0x0003e20000100800 */
[----:B0-----:R-:W-:-:S03]  /*153a0*/  SEL R18, R3, R25, !P6 ;  /* 0x0000001903127207 */ /* 0x001fc60007000000 */
[----:B------:R0:W-:Y:S01]  /*153b0*/  STL [R1+0x170], R19 ;  /* 0x0001701301007387 */ /* 0x0001e20000100800 */
[----:B-1----:R-:W-:-:S03]  /*153c0*/  SEL R20, R3, R24, !P6 ;  /* 0x0000001803147207 */ /* 0x002fc60007000000 */
[----:B------:R1:W-:Y:S01]  /*153d0*/  STL [R1+0x16c], R18 ;  /* 0x00016c1201007387 */ /* 0x0003e20000100800 */
[----:B0-----:R-:W-:-:S03]  /*153e0*/  SEL R19, R3, R23, !P6 ;  /* 0x0000001703137207 */ /* 0x001fc60007000000 */
[----:B------:R-:W-:Y:S01]  /*153f0*/  STL [R1+0x168], R20 ;  /* 0x0001681401007387 */ /* 0x000fe20000100800 */
[----:B-1----:R-:W-:-:S03]  /*15400*/  SEL R18, R3, R22, !P6 ;  /* 0x0000001603127207 */ /* 0x002fc60007000000 */
[----:B------:R-:W3:Y:S04]  /*15410*/  LDL.LU R31, [R1+0x134] ;  /* 0x00013400011f7983 */ /* 0x000ee80000300800 */
[----:B------:R-:W-:Y:S04]  /*15420*/  STL [R1+0x164], R19 ;  /* 0x0001641301007387 */ /* 0x000fe80000100800 */
[----:B------:R-:W3:Y:S04]  /*15430*/  LDL.LU R30, [R1+0x27c] ;  /* 0x00027c00011e7983 */ /* 0x000ee80000300800 */
[----:B------:R5:W-:Y:S04]  /*15440*/  STL [R1+0x160], R18 ;  /* 0x0001601201007387 */ /* 0x000be80000100800 */
[----:B------:R-:W3:Y:S04]  /*15450*/  LDL.LU R29, [R1+0x130] ;  /* 0x00013000011d7983 */ /* 0x000ee80000300800 */
[----:B------:R-:W3:Y:S04]  /*15460*/  LDL.LU R27, [R1+0x128] ;  /* 0x00012800011b7983 */ /* 0x000ee80000300800 */
[----:B------:R-:W3:Y:S04]  /*15470*/  LDL.LU R26, [R1+0x120] ;  /* 0x00012000011a7983 */ /* 0x000ee80000300800 */
[----:B------:R-:W3:Y:S04]  /*15480*/  LDL.LU R25, [R1+0x118] ;  /* 0x0001180001197983 */ /* 0x000ee80000300800 */
[----:B------:R-:W3:Y:S04]  /*15490*/  LDL.LU R24, [R1+0x110] ;  /* 0x0001100001187983 */ /* 0x000ee80000300800 */
[----:B------:R-:W3:Y:S04]  /*154a0*/  LDL.LU R23, [R1+0x114] ;  /* 0x0001140001177983 */ /* 0x000ee80000300800 */
[----:B------:R-:W3:Y:S01]  /*154b0*/  LDL.LU R22, [R1+0x10c] ;  /* 0x00010c0001167983 */ /* 0x000ee20000300800 */
[----:B-----5:R-:W-:-:S02]  /*154c0*/  SEL R18, R3, R17, !P6 ;  /* 0x0000001103127207 */ /* 0x020fc40007000000 */
[----:B----4-:R-:W-:-:S03]  /*154d0*/  SEL R17, R3, R16, !P6 ;  /* 0x0000001003117207 */ /* 0x010fc60007000000 */
[----:B------:R-:W-:Y:S01]  /*154e0*/  STL [R1+0x15c], R18 ;  /* 0x00015c1201007387 */ /* 0x000fe20000100800 */
[----:B------:R-:W-:-:S03]  /*154f0*/  SEL R16, R3, R15, !P6 ;  /* 0x0000000f03107207 */ /* 0x000fc60007000000 */
[----:B------:R-:W-:Y:S01]  /*15500*/  STL [R1+0x158], R17 ;  /* 0x0001581101007387 */ /* 0x000fe20000100800 */
[----:B------:R-:W-:-:S03]  /*15510*/  SEL R15, R3, R14, !P6 ;  /* 0x0000000e030f7207 */ /* 0x000fc60007000000 */
[----:B------:R-:W-:Y:S01]  /*15520*/  STL [R1+0x154], R16 ;  /* 0x0001541001007387 */ /* 0x000fe20000100800 */
[----:B------:R-:W-:-:S03]  /*15530*/  SEL R14, R3, R13, !P6 ;  /* 0x0000000d030e7207 */ /* 0x000fc60007000000 */
[----:B------:R-:W-:Y:S01]  /*15540*/  STL [R1+0x150], R15 ;  /* 0x0001500f01007387 */ /* 0x000fe20000100800 */
[----:B------:R-:W-:-:S03]  /*15550*/  SEL R13, R3, R28, !P6 ;  /* 0x0000001c030d7207 */ /* 0x000fc60007000000 */
[----:B------:R-:W4:Y:S04]  /*15560*/  LDL.LU R28, [R1+0x104] ;  /* 0x00010400011c7983 */ /* 0x000f280000300800 */
[----:B------:R-:W-:Y:S04]  /*15570*/  STL [R1+0x14c], R14 ;  /* 0x00014c0e01007387 */ /* 0x000fe80000100800 */
[----:B------:R-:W5:Y:S04]  /*15580*/  LDL.LU R21, [R1+0x100] ;  /* 0x0001000001157983 */ /* 0x000f680000300800 */
[----:B------:R2:W-:Y:S04]  /*15590*/  STL [R1+0x148], R13 ;  /* 0x0001480d01007387 */ /* 0x0005e80000100800 */
[----:B------:R-:W5:Y:S04]  /*155a0*/  LDL.LU R20, [R1+0xe8] ;  /* 0x0000e80001147983 */ /* 0x000f680000300800 */
[----:B------:R-:W5:Y:S01]  /*155b0*/  LDL.LU R19, [R1+0xec] ;  /* 0x0000ec0001137983 */ /* 0x000f620000300800 */
[----:B--2---:R-:W-:-:S05]  /*155c0*/  SEL R13, R3, R12, !P6 ;  /* 0x0000000c030d7207 */ /* 0x004fca0007000000 */
[----:B------:R0:W-:Y:S01]  /*155d0*/  STL [R1+0x144], R13 ;  /* 0x0001440d01007387 */ /* 0x0001e20000100800 */
[----:B------:R-:W-:-:S03]  /*155e0*/  SEL R12, R3, R61, !P6 ;  /* 0x0000003d030c7207 */ /* 0x000fc60007000000 */
[----:B------:R-:W2:Y:S04]  /*155f0*/  LDL.LU R18, [R1+0xf0] ;  /* 0x0000f00001127983 */ /* 0x000ea80000300800 */
[----:B------:R1:W-:Y:S04]  /*15600*/  STL [R1+0x140], R12 ;  /* 0x0001400c01007387 */ /* 0x0003e80000100800 */
[----:B------:R-:W2:Y:S01]  /*15610*/  LDL.LU R17, [R1+0xfc] ;  /* 0x0000fc0001117983 */ /* 0x000ea20000300800 */
[----:B------:R-:W-:-:S05]  /*15620*/  SEL R0, R3, R0, !P6 ;  /* 0x0000000003007207 */ /* 0x000fca0007000000 */
[----:B------:R1:W-:Y:S04]  /*15630*/  STL [R1+0x13c], R0 ;  /* 0x00013c0001007387 */ /* 0x0003e80000100800 */
[----:B------:R-:W2:Y:S04]  /*15640*/  LDL.LU R16, [R1+0xf4] ;  /* 0x0000f40001107983 */ /* 0x000ea80000300800 */
[----:B------:R-:W2:Y:S04]  /*15650*/  LDL.LU R15, [R1+0xf8] ;  /* 0x0000f800010f7983 */ /* 0x000ea80000300800 */
[----:B------:R-:W2:Y:S04]  /*15660*/  LDL.LU R14, [R1+0x1a8] ;  /* 0x0001a800010e7983 */ /* 0x000ea80000300800 */
[----:B0-----:R-:W2:Y:S04]  /*15670*/  LDL.LU R13, [R1+0xe4] ;  /* 0x0000e400010d7983 */ /* 0x001ea80000300800 */
[----:B-1----:R-:W2:Y:S04]  /*15680*/  LDL.LU R12, [R1+0xe0] ;  /* 0x0000e000010c7983 */ /* 0x002ea80000300800 */
[----:B------:R-:W2:Y:S04]  /*15690*/  LDL.LU R61, [R1+0xdc] ;  /* 0x0000dc00013d7983 */ /* 0x000ea80000300800 */
[----:B------:R-:W2:Y:S01]  /*156a0*/  LDL.LU R0, [R1+0xd8] ;  /* 0x0000d80001007983 */ /* 0x000ea20000300800 */
[----:B---3--:R-:W-:-:S05]  /*156b0*/  SEL R31, R3, R31, !P6 ;  /* 0x0000001f031f7207 */ /* 0x008fca0007000000 */
[----:B------:R0:W-:Y:S01]  /*156c0*/  STL [R1+0x138], R31 ;  /* 0x0001381f01007387 */ /* 0x0001e20000100800 */
[----:B------:R-:W-:-:S03]  /*156d0*/  SEL R30, R3, R30, !P6 ;  /* 0x0000001e031e7207 */ /* 0x000fc60007000000 */
[----:B0-----:R-:W3:Y:S01]  /*156e0*/  LDL.LU R31, [R1+0x586c] ;  /* 0x00586c00011f7983 */ /* 0x001ee20000300800 */
[----:B------:R-:W-:-:S03]  /*156f0*/  SEL R29, R3, R29, !P6 ;  /* 0x0000001d031d7207 */ /* 0x000fc60007000000 */
[----:B------:R0:W-:Y:S01]  /*15700*/  STL [R1+0x134], R30 ;  /* 0x0001341e01007387 */ /* 0x0001e20000100800 */
[C---:B------:R-:W-:Y:S02]  /*15710*/  SEL R27, R3.reuse, R27, !P6 ;  /* 0x0000001b031b7207 */ /* 0x040fe40007000000 */
[C---:B------:R-:W-:Y:S02]  /*15720*/  SEL R26, R3.reuse, R26, !P6 ;  /* 0x0000001a031a7207 */ /* 0x040fe40007000000 */
[C---:B------:R-:W-:Y:S01]  /*15730*/  SEL R25, R3.reuse, R25, !P6 ;  /* 0x0000001903197207 */ /* 0x040fe20007000000 */
[----:B0-----:R-:W3:Y:S01]  /*15740*/  LDL.LU R30, [R1+0x5868] ;  /* 0x00586800011e7983 */ /* 0x001ee20000300800 */
[----:B------:R-:W-:-:S03]  /*15750*/  SEL R24, R3, R24, !P6 ;  /* 0x0000001803187207 */ /* 0x000fc60007000000 */
[----:B------:R0:W-:Y:S01]  /*15760*/  STL [R1+0x130], R29 ;  /* 0x0001301d01007387 */ /* 0x0001e20000100800 */
[C---:B------:R-:W-:Y:S02]  /*15770*/  SEL R23, R3.reuse, R23, !P6 ;  /* 0x0000001703177207 */ /* 0x040fe40007000000 */
[C---:B------:R-:W-:Y:S01]  /*15780*/  SEL R22, R3.reuse, R22, !P6 ;  /* 0x0000001603167207 */ /* 0x040fe20007000000 */
[----:B0-----:R-:W3:Y:S04]  /*15790*/  LDL.LU R29, [R1+0x5864] ;  /* 0x00586400011d7983 */ /* 0x001ee80000300800 */
[----:B------:R0:W-:Y:S04]  /*157a0*/  STL [R1+0x12c], R27 ;  /* 0x00012c1b01007387 */ /* 0x0001e80000100800 */
[----:B------:R1:W-:Y:S04]  /*157b0*/  STL [R1+0x128], R26 ;  /* 0x0001281a01007387 */ /* 0x0003e80000100800 */
[----:B------:R1:W-:Y:S04]  /*157c0*/  STL [R1+0x124], R25 ;  /* 0x0001241901007387 */ /* 0x0003e80000100800 */
[----:B------:R1:W-:Y:S04]  /*157d0*/  STL [R1+0xcc], R24 ;  /* 0x0000cc1801007387 */ /* 0x0003e80000100800 */
[----:B0-----:R-:W3:Y:S04]  /*157e0*/  LDL.LU R27, [R1+0xd4] ;  /* 0x0000d400011b7983 */ /* 0x001ee80000300800 */
[----:B------:R0:W-:Y:S04]  /*157f0*/  STL [R1+0x120], R23 ;  /* 0x0001201701007387 */ /* 0x0001e80000100800 */
[----:B-1----:R-:W3:Y:S04]  /*15800*/  LDL.LU R26, [R1+0xd0] ;  /* 0x0000d000011a7983 */ /* 0x002ee80000300800 */
[----:B------:R1:W-:Y:S04]  /*15810*/  STL [R1+0x11c], R22 ;  /* 0x00011c1601007387 */ /* 0x0003e80000100800 */
[----:B------:R-:W3:Y:S04]  /*15820*/  LDL.LU R25, [R1+0xc4] ;  /* 0x0000c40001197983 */ /* 0x000ee80000300800 */
[----:B------:R-:W3:Y:S04]  /*15830*/  LDL.LU R24, [R1+0xc0] ;  /* 0x0000c00001187983 */ /* 0x000ee80000300800 */
[----:B0-----:R-:W3:Y:S04]  /*15840*/  LDL.LU R23, [R1+0xbc] ;  /* 0x0000bc0001177983 */ /* 0x001ee80000300800 */
[----:B-1----:R-:W3:Y:S01]  /*15850*/  LDL.LU R22, [R1+0xb8] ;  /* 0x0000b80001167983 */ /* 0x002ee20000300800 */
[----:B----4-:R-:W-:-:S05]  /*15860*/  SEL R28, R3, R28, !P6 ;  /* 0x0000001c031c7207 */ /* 0x010fca0007000000 */
[----:B------:R0:W-:Y:S01]  /*15870*/  STL [R1+0x118], R28 ;  /* 0x0001181c01007387 */ /* 0x0001e20000100800 */
[----:B-----5:R-:W-:-:S03]  /*15880*/  SEL R21, R3, R21, !P6 ;  /* 0x0000001503157207 */ /* 0x020fc60007000000 */
[----:B0-----:R-:W4:Y:S01]  /*15890*/  LDL.LU R28, [R1+0x5860] ;  /* 0x00586000011c7983 */ /* 0x001f220000300800 */
[----:B------:R-:W-:-:S03]  /*158a0*/  SEL R20, R3, R20, !P6 ;  /* 0x0000001403147207 */ /* 0x000fc60007000000 */
[----:B------:R0:W-:Y:S01]  /*158b0*/  STL [R1+0x114], R21 ;  /* 0x0001141501007387 */ /* 0x0001e20000100800 */
[----:B------:R-:W-:-:S03]  /*158c0*/  SEL R19, R3, R19, !P6 ;  /* 0x0000001303137207 */ /* 0x000fc60007000000 */
[----:B0-----:R-:W5:Y:S04]  /*158d0*/  LDL.LU R21, [R1+0xa8] ;  /* 0x0000a80001157983 */ /* 0x001f680000300800 */
[----:B------:R0:W-:Y:S04]  /*158e0*/  STL [R1+0x110], R20 ;  /* 0x0001101401007387 */ /* 0x0001e80000100800 */
[----:B0-----:R-:W4:Y:S04]  /*158f0*/  LDL.LU R20, [R1+0xac] ;  /* 0x0000ac0001147983 */ /* 0x001f280000300800 */
[----:B------:R0:W-:Y:S01]  /*15900*/  STL [R1+0x10c], R19 ;  /* 0x00010c1301007387 */ /* 0x0001e20000100800 */
[----:B--2---:R-:W-:-:S03]  /*15910*/  SEL R18, R3, R18, !P6 ;  /* 0x0000001203127207 */ /* 0x004fc60007000000 */
[----:B0-----:R-:W2:Y:S04]  /*15920*/  LDL.LU R19, [R1+0xc8] ;  /* 0x0000c80001137983 */ /* 0x001ea80000300800 */
[----:B------:R0:W-:Y:S02]  /*15930*/  STL [R1+0x108], R18 ;  /* 0x0001081201007387 */ /* 0x0001e40000100800 */
[C---:B0-----:R-:W-:Y:S02]  /*15940*/  SEL R18, R3.reuse, R17, !P6 ;  /* 0x0000001103127207 */ /* 0x041fe40007000000 */
[----:B------:R-:W-:-:S03]  /*15950*/  SEL R17, R3, R16, !P6 ;  /* 0x0000001003117207 */ /* 0x000fc60007000000 */
[----:B------:R0:W-:Y:S01]  /*15960*/  STL [R1+0x104], R18 ;  /* 0x0001041201007387 */ /* 0x0001e20000100800 */
        /* <DEDUP_REMOVED lines=11> */
[----:B0-----:R-:W2:Y:S04]  /*15a20*/  LDL.LU R18, [R1+0x8c] ;  /* 0x00008c0001127983 */ /* 0x001ea80000300800 */
[----:B------:R0:W-:Y:S04]  /*15a30*/  STL [R1+0xec], R12 ;  /* 0x0000ec0c01007387 */ /* 0x0001e80000100800 */
[----:B-1----:R-:W2:Y:S04]  /*15a40*/  LDL.LU R17, [R1+0x94] ;  /* 0x0000940001117983 */ /* 0x002ea80000300800 */
[----:B------:R1:W-:Y:S04]  /*15a50*/  STL [R1+0xe8], R0 ;  /* 0x0000e80001007387 */ /* 0x0003e80000100800 */
[----:B------:R-:W2:Y:S04]  /*15a60*/  LDL.LU R16, [R1+0x90] ;  /* 0x0000900001107983 */ /* 0x000ea80000300800 */
[----:B------:R-:W2:Y:S04]  /*15a70*/  LDL.LU R15, [R1+0x80] ;  /* 0x00008000010f7983 */ /* 0x000ea80000300800 */
[----:B------:R-:W2:Y:S04]  /*15a80*/  LDL.LU R14, [R1+0x84] ;  /* 0x00008400010e7983 */ /* 0x000ea80000300800 */
[----:B------:R-:W2:Y:S04]  /*15a90*/  LDL.LU R13, [R1+0x78] ;  /* 0x00007800010d7983 */ /* 0x000ea80000300800 */
[----:B0-----:R-:W2:Y:S04]  /*15aa0*/  LDL.LU R12, [R1+0x64] ;  /* 0x00006400010c7983 */ /* 0x001ea80000300800 */
[----:B------:R-:W2:Y:S04]  /*15ab0*/  LDL.LU R61, [R1+0x68] ;  /* 0x00006800013d7983 */ /* 0x000ea80000300800 */
[----:B-1----:R-:W2:Y:S01]  /*15ac0*/  LDL.LU R0, [R1+0x6c] ;  /* 0x00006c0001007983 */ /* 0x002ea20000300800 */
[----:B---3--:R-:W-:-:S05]  /*15ad0*/  SEL R27, R3, R27, !P6 ;  /* 0x0000001b031b7207 */ /* 0x008fca0007000000 */
        /* <DEDUP_REMOVED lines=9> */
[----:B------:R0:W-:Y:S04]  /*15b70*/  STL [R1+0xdc], R25 ;  /* 0x0000dc1901007387 */ /* 0x0001e80000100800 */
[----:B0-----:R-:W3:Y:S04]  /*15b80*/  LDL.LU R25, [R1+0x5854] ;  /* 0x0058540001197983 */ /* 0x001ee80000300800 */
[----:B------:R0:W-:Y:S04]  /*15b90*/  STL [R1+0xd8], R24 ;  /* 0x0000d81801007387 */ /* 0x0001e80000100800 */
[----:B0-----:R-:W3:Y:S04]  /*15ba0*/  LDL.LU R24, [R1+0x5850] ;  /* 0x0058500001187983 */ /* 0x001ee80000300800 */
[----:B------:R0:W-:Y:S04]  /*15bb0*/  STL [R1+0xd4], R23 ;  /* 0x0000d41701007387 */ /* 0x0001e80000100800 */
[----:B0-----:R-:W5:Y:S04]  /*15bc0*/  LDL.LU R23, [R1+0x584c] ;  /* 0x00584c0001177983 */ /* 0x001f680000300800 */
[----:B------:R0:W-:Y:S04]  /*15bd0*/  STL [R1+0xd0], R22 ;  /* 0x0000d01601007387 */ /* 0x0001e80000100800 */
[----:B0-----:R-:W4:Y:S02]  /*15be0*/  LDL.LU R22, [R1+0x5848] ;  /* 0x0058480001167983 */ /* 0x001f240000300800 */
[----:B----4-:R-:W-:-:S05]  /*15bf0*/  SEL R22, R3, R22, !P6 ;  /* 0x0000001603167207 */ /* 0x010fca0007000000 */
[----:B------:R0:W-:Y:S04]  /*15c00*/  STL [R1+0xc4], R22 ;  /* 0x0000c41601007387 */ /* 0x0001e80000100800 */
[----:B0-----:R-:W4:Y:S01]  /*15c10*/  LDL.LU R22, [R1+0xa4] ;  /* 0x0000a40001167983 */ /* 0x001f220000300800 */
[C---:B-----5:R-:W-:Y:S02]  /*15c20*/  SEL R23, R3.reuse, R23, !P6 ;  /* 0x0000001703177207 */ /* 0x060fe40007000000 */
[----:B------:R-:W-:-:S03]  /*15c30*/  SEL R21, R3, R21, !P6 ;  /* 0x0000001503157207 */ /* 0x000fc60007000000 */
[----:B------:R3:W-:Y:S01]  /*15c40*/  STL [R1+0xc0], R23 ;  /* 0x0000c01701007387 */ /* 0x0007e20000100800 */
[C---:B------:R-:W-:Y:S02]  /*15c50*/  SEL R20, R3.reuse, R20, !P6 ;  /* 0x0000001403147207 */ /* 0x040fe40007000000 */
[C---:B--2---:R-:W-:Y:S02]  /*15c60*/  SEL R19, R3.reuse, R19, !P6 ;  /* 0x0000001303137207 */ /* 0x044fe40007000000 */
[----:B---3--:R-:W-:-:S05]  /*15c70*/  SEL R23, R3, R24, !P6 ;  /* 0x0000001803177207 */ /* 0x008fca0007000000 */
[----:B------:R-:W-:Y:S01]  /*15c80*/  STL [R1+0xbc], R23 ;  /* 0x0000bc1701007387 */ /* 0x000fe20000100800 */
[C---:B------:R-:W-:Y:S02]  /*15c90*/  SEL R18, R3.reuse, R18, !P6 ;  /* 0x0000001203127207 */ /* 0x040fe40007000000 */
[C---:B------:R-:W-:Y:S02]  /*15ca0*/  SEL R17, R3.reuse, R17, !P6 ;  /* 0x0000001103117207 */ /* 0x040fe40007000000 */
[C---:B------:R-:W-:Y:S02]  /*15cb0*/  SEL R16, R3.reuse, R16, !P6 ;  /* 0x0000001003107207 */ /* 0x040fe40007000000 */
[C---:B------:R-:W-:Y:S02]  /*15cc0*/  SEL R15, R3.reuse, R15, !P6 ;  /* 0x0000000f030f7207 */ /* 0x040fe40007000000 */
[C---:B------:R-:W-:Y:S02]  /*15cd0*/  SEL R14, R3.reuse, R14, !P6 ;  /* 0x0000000e030e7207 */ /* 0x040fe40007000000 */
[----:B------:R-:W-:-:S02]  /*15ce0*/  SEL R13, R3, R13, !P6 ;  /* 0x0000000d030d7207 */ /* 0x000fc40007000000 */
        /* <DEDUP_REMOVED lines=9> */
[C---:B------:R-:W-:Y:S01]  /*15d80*/  SEL R57, R3.reuse, R57, !P6 ;  /* 0x0000003903397207 */ /* 0x040fe20007000000 */
[----:B------:R-:W-:Y:S01]  /*15d90*/  @!P0 IMAD.MOV R7, RZ, RZ, -R7 ;  /* 0x000000ffff078224 */ /* 0x000fe200078e0a07 */
[C---:B------:R-:W-:Y:S01]  /*15da0*/  SEL R58, R3.reuse, R58, !P6 ;  /* 0x0000003a033a7207 */ /* 0x040fe20007000000 */
[----:B------:R-:W-:Y:S01]  /*15db0*/  @!P5 IMAD.MOV R8, RZ, RZ, -R8 ;  /* 0x000000ffff08d224 */ /* 0x000fe200078e0a08 */
[C---:B------:R-:W-:Y:S01]  /*15dc0*/  SEL R59, R3.reuse, R59, !P6 ;  /* 0x0000003b033b7207 */ /* 0x040fe20007000000 */
[----:B------:R-:W-:Y:S01]  /*15dd0*/  @!P1 IMAD.MOV R9, RZ, RZ, -R9 ;  /* 0x000000ffff099224 */ /* 0x000fe200078e0a09 */
[----:B------:R-:W-:Y:S01]  /*15de0*/  SEL R60, R3, R60, !P6 ;  /* 0x0000003c033c7207 */ /* 0x000fe20007000000 */
[----:B------:R-:W-:-:S02]  /*15df0*/  @!P3 IMAD.MOV R10, RZ, RZ, -R10 ;  /* 0x000000ffff0ab224 */ /* 0x000fc400078e0a0a */
[----:B------:R-:W-:Y:S02]  /*15e00*/  @!P4 IMAD.MOV R11, RZ, RZ, -R11 ;  /* 0x000000ffff0bc224 */ /* 0x000fe400078e0a0b */
[----:B------:R-:W-:Y:S01]  /*15e10*/  @!P2 IMAD.MOV R5, RZ, RZ, -R5 ;  /* 0x000000ffff05a224 */ /* 0x000fe200078e0a05 */
[----:B----4-:R-:W-:-:S05]  /*15e20*/  SEL R22, R3, R22, !P6 ;  /* 0x0000001603167207 */ /* 0x010fca0007000000 */
[----:B------:R-:W-:Y:S04]  /*15e30*/  STL [R1+0xb8], R22 ;  /* 0x0000b81601007387 */ /* 0x000fe80000100800 */
[----:B------:R0:W-:Y:S04]  /*15e40*/  STL [R1+0xb4], R21 ;  /* 0x0000b41501007387 */ /* 0x0001e80000100800 */
[----:B------:R1:W-:Y:S04]  /*15e50*/  STL [R1+0xb0], R20 ;  /* 0x0000b01401007387 */ /* 0x0003e80000100800 */
[----:B------:R2:W-:Y:S01]  /*15e60*/  STL [R1+0xac], R19 ;  /* 0x0000ac1301007387 */ /* 0x0005e20000100800 */
[----:B0-----:R-:W-:-:S02]  /*15e70*/  SEL R21, R3, R25, !P6 ;  /* 0x0000001903157207 */ /* 0x001fc40007000000 */
[----:B-1----:R-:W-:-:S03]  /*15e80*/  SEL R20, R3, R26, !P6 ;  /* 0x0000001a03147207 */ /* 0x002fc60007000000 */
[----:B------:R0:W-:Y:S01]  /*15e90*/  STL [R1+0xa8], R21 ;  /* 0x0000a81501007387 */ /* 0x0001e20000100800 */
[----:B--2---:R-:W-:-:S03]  /*15ea0*/  SEL R19, R3, R27, !P6 ;  /* 0x0000001b03137207 */ /* 0x004fc60007000000 */
[----:B------:R1:W-:Y:S04]  /*15eb0*/  STL [R1+0xa4], R20 ;  /* 0x0000a41401007387 */ /* 0x0003e80000100800 */
[----:B------:R2:W-:Y:S01]  /*15ec0*/  STL [R1+0xa0], R19 ;  /* 0x0000a01301007387 */ /* 0x0005e20000100800 */
[C---:B0-----:R-:W-:Y:S02]  /*15ed0*/  SEL R21, R3.reuse, R28, !P6 ;  /* 0x0000001c03157207 */ /* 0x041fe40007000000 */
[----:B-1----:R-:W-:-:S03]  /*15ee0*/  SEL R20, R3, R29, !P6 ;  /* 0x0000001d03147207 */ /* 0x002fc60007000000 */
[----:B------:R0:W-:Y:S01]  /*15ef0*/  STL [R1+0x9c], R21 ;  /* 0x00009c1501007387 */ /* 0x0001e20000100800 */
[----:B--2---:R-:W-:-:S03]  /*15f00*/  SEL R19, R3, R30, !P6 ;  /* 0x0000001e03137207 */ /* 0x004fc60007000000 */
[----:B------:R1:W-:Y:S04]  /*15f10*/  STL [R1+0x98], R20 ;  /* 0x0000981401007387 */ /* 0x0003e80000100800 */
[----:B------:R2:W-:Y:S01]  /*15f20*/  STL [R1+0x88], R19 ;  /* 0x0000881301007387 */ /* 0x0005e20000100800 */
[C---:B0-----:R-:W-:Y:S02]  /*15f30*/  SEL R21, R3.reuse, R31, !P6 ;  /* 0x0000001f03157207 */ /* 0x041fe40007000000 */
[----:B-1----:R-:W-:-:S03]  /*15f40*/  SEL R20, R3, R32, !P6 ;  /* 0x0000002003147207 */ /* 0x002fc60007000000 */
[----:B------:R-:W-:Y:S01]  /*15f50*/  STL [R1+0x7c], R21 ;  /* 0x00007c1501007387 */ /* 0x000fe20000100800 */
[----:B--2---:R-:W-:-:S03]  /*15f60*/  SEL R19, R3, R33, !P6 ;  /* 0x0000002103137207 */ /* 0x004fc60007000000 */
[----:B------:R-:W-:Y:S04]  /*15f70*/  STL [R1+0x74], R20 ;  /* 0x0000741401007387 */ /* 0x000fe80000100800 */
[----:B------:R-:W-:Y:S04]  /*15f80*/  STL [R1+0x70], R19 ;  /* 0x0000701301007387 */ /* 0x000fe80000100800 */
[----:B------:R-:W-:Y:S04]  /*15f90*/  STL [R1+0x60], R18 ;  /* 0x0000601201007387 */ /* 0x000fe80000100800 */
[----:B------:R-:W-:Y:S04]  /*15fa0*/  STL [R1+0x5c], R17 ;  /* 0x00005c1101007387 */ /* 0x000fe80000100800 */
[----:B------:R-:W-:Y:S04]  /*15fb0*/  STL [R1+0x58], R16 ;  /* 0x0000581001007387 */ /* 0x000fe80000100800 */
[----:B------:R0:W-:Y:S04]  /*15fc0*/  STL [R1+0x54], R15 ;  /* 0x0000540f01007387 */ /* 0x0001e80000100800 */
[----:B------:R1:W-:Y:S04]  /*15fd0*/  STL [R1+0x50], R14 ;  /* 0x0000500e01007387 */ /* 0x0003e80000100800 */
[----:B------:R2:W-:Y:S01]  /*15fe0*/  STL [R1+0x4c], R13 ;  /* 0x00004c0d01007387 */ /* 0x0005e20000100800 */
[----:B0-----:R-:W0:Y:S03]  /*15ff0*/  LDC R15, c[0x0][0x23c] ;  /* 0x00008f00ff0f7b82 */ /* 0x001e260000000800 */
[----:B------:R3:W-:Y:S01]  /*16000*/  STL [R1+0x48], R12 ;  /* 0x0000480c01007387 */ /* 0x0007e20000100800 */
[----:B-1----:R-:W-:-:S02]  /*16010*/  SEL R14, R3, R61, !P6 ;  /* 0x0000003d030e7207 */ /* 0x002fc40007000000 */
[----:B--2---:R-:W-:-:S03]  /*16020*/  SEL R13, R3, R0, !P6 ;  /* 0x00000000030d7207 */ /* 0x004fc60007000000 */
[----:B------:R-:W-:Y:S01]  /*16030*/  STL [R1+0x44], R14 ;  /* 0x0000440e01007387 */ /* 0x000fe20000100800 */
[----:B---3--:R-:W-:-:S03]  /*16040*/  SEL R12, R3, R34, !P6 ;  /* 0x00000022030c7207 */ /* 0x008fc60007000000 */
[----:B------:R1:W-:Y:S01]  /*16050*/  STL [R1+0x40], R13 ;  /* 0x0000400d01007387 */ /* 0x0003e20000100800 */
[----:B------:R-:W-:-:S03]  /*16060*/  SEL R0, R3, R35, !P6 ;  /* 0x0000002303007207 */ /* 0x000fc60007000000 */
[----:B------:R2:W-:Y:S01]  /*16070*/  STL [R1+0x3c], R12 ;  /* 0x00003c0c01007387 */ /* 0x0005e20000100800 */
[----:B-1----:R-:W-:-:S03]  /*16080*/  SEL R13, R3, R36, !P6 ;  /* 0x00000024030d7207 */ /* 0x002fc60007000000 */
[----:B------:R1:W-:Y:S01]  /*16090*/  STL [R1+0x38], R0 ;  /* 0x0000380001007387 */ /* 0x0003e20000100800 */
[----:B--2---:R-:W-:-:S03]  /*160a0*/  SEL R12, R3, R37, !P6 ;  /* 0x00000025030c7207 */ /* 0x004fc60007000000 */
[----:B------:R2:W-:Y:S04]  /*160b0*/  STL [R1+0x34], R13 ;  /* 0x0000340d01007387 */ /* 0x0005e80000100800 */
[----:B------:R3:W-:Y:S01]  /*160c0*/  STL [R1+0x30], R12 ;  /* 0x0000300c01007387 */ /* 0x0007e20000100800 */
[C---:B-1----:R-:W-:Y:S02]  /*160d0*/  SEL R0, R3.reuse, R38, !P6 ;  /* 0x0000002603007207 */ /* 0x042fe40007000000 */
[----:B--2---:R-:W-:-:S03]  /*160e0*/  SEL R13, R3, R39, !P6 ;  /* 0x00000027030d7207 */ /* 0x004fc60007000000 */
[----:B------:R1:W-:Y:S01]  /*160f0*/  STL [R1+0x24], R0 ;  /* 0x0000240001007387 */ /* 0x0003e20000100800 */
[----:B---3--:R-:W-:-:S03]  /*16100*/  SEL R12, R3, R40, !P6 ;  /* 0x00000028030c7207 */ /* 0x008fc60007000000 */
        /* <DEDUP_REMOVED lines=10> */
[----:B------:R-:W-:Y:S01]  /*161b0*/  STL [R1+0xc], R0 ;  /* 0x00000c0001007387 */ /* 0x000fe20000100800 */
[----:B---3--:R-:W-:-:S03]  /*161c0*/  SEL R12, R3, R46, !P6 ;  /* 0x0000002e030c7207 */ /* 0x008fc60007000000 */
[----:B------:R-:W-:Y:S04]  /*161d0*/  STL [R1+0x8], R13 ;  /* 0x0000080d01007387 */ /* 0x000fe80000100800 */
[----:B------:R1:W-:Y:S02]  /*161e0*/  STL [R1+0x4], R12 ;  /* 0x0000040c01007387 */ /* 0x0003e40000100800 */
[----:B-1----:R-:W1:Y:S01]  /*161f0*/  S2R R12, SR_TID.X ;  /* 0x00000000000c7919 */ /* 0x002e620000002100 */
[C---:B------:R-:W-:Y:S02]  /*16200*/  SEL R61, R3.reuse, R48, !P6 ;  /* 0x00000030033d7207 */ /* 0x040fe40007000000 */
[----:B------:R-:W-:-:S03]  /*16210*/  SEL R0, R3, R47, !P6 ;  /* 0x0000002f03007207 */ /* 0x000fc60007000000 */
[----:B------:R-:W-:Y:S04]  /*16220*/  STL [R1+0x57ec], R61 ;  /* 0x0057ec3d01007387 */ /* 0x000fe80000100800 */
[----:B------:R2:W-:Y:S04]  /*16230*/  STL [R1], R0 ;  /* 0x0000000001007387 */ /* 0x0005e80000100800 */
[----:B------:R-:W-:Y:S04]  /*16240*/  STL [R1+0x57f0], R49 ;  /* 0x0057f03101007387 */ /* 0x000fe80000100800 */
[----:B------:R-:W-:Y:S04]  /*16250*/  STL [R1+0x57f4], R50 ;  /* 0x0057f43201007387 */ /* 0x000fe80000100800 */
[----:B------:R-:W-:Y:S04]  /*16260*/  STL [R1+0x57f8], R51 ;  /* 0x0057f83301007387 */ /* 0x000fe80000100800 */
[----:B------:R-:W-:Y:S01]  /*16270*/  STL [R1+0x57fc], R52 ;  /* 0x0057fc3401007387 */ /* 0x000fe20000100800 */
[----:B-1----:R-:W-:-:S03]  /*16280*/  LOP3.LUT R13, R12, 0x1f, RZ, 0xc0, !PT ;  /* 0x0000001f0c0d7812 */ /* 0x002fc600078ec0ff */
[----:B------:R-:W-:Y:S02]  /*16290*/  STL [R1+0x5800], R53 ;  /* 0x0058003501007387 */ /* 0x000fe40000100800 */
[-C--:B0-----:R-:W-:Y:S02]  /*162a0*/  IMAD R12, R13, R15.reuse, RZ ;  /* 0x0000000f0d0c7224 */ /* 0x081fe400078e02ff */
[----:B------:R-:W-:Y:S01]  /*162b0*/  STL [R1+0x5804], R54 ;  /* 0x0058043601007387 */ /* 0x000fe20000100800 */
[----:B--2---:R-:W-:Y:S01]  /*162c0*/  SEL R0, R3, R2, !P6 ;  /* 0x0000000203007207 */ /* 0x004fe20007000000 */
[-C--:B------:R-:W-:Y:S02]  /*162d0*/  IMAD R14, R13, R15.reuse, RZ ;  /* 0x0000000f0d0e7224 */ /* 0x080fe400078e02ff */
[----:B------:R-:W-:Y:S01]  /*162e0*/  STL [R1+0x5808], R55 ;  /* 0x0058083701007387 */ /* 0x000fe20000100800 */
[----:B------:R-:W-:Y:S01]  /*162f0*/  IMAD R12, R15, 0x20, R12 ;  /* 0x000000200f0c7824 */ /* 0x000fe200078e020c */
[----:B------:R-:W-:Y:S01]  /*16300*/  SEL R41, R3, R4, !P6 ;  /* 0x0000000403297207 */ /* 0x000fe20007000000 */
[----:B------:R-:W-:Y:S01]  /*16310*/  IMAD R13, R13, R15, RZ ;  /* 0x0000000f0d0d7224 */ /* 0x000fe200078e02ff */
[----:B------:R-:W-:Y:S01]  /*16320*/  STL [R1+0x580c], R56 ;  /* 0x00580c3801007387 */ /* 0x000fe20000100800 */
[----:B------:R-:W-:Y:S01]  /*16330*/  SEL R42, R3, R6, !P6 ;  /* 0x00000006032a7207 */ /* 0x000fe20007000000 */
[----:B------:R-:W-:-:S02]  /*16340*/  IMAD R12, R15, 0x20, R12 ;  /* 0x000000200f0c7824 */ /* 0x000fc400078e020c */
[----:B------:R-:W-:Y:S01]  /*16350*/  STL [R1+0x5810], R57 ;  /* 0x0058103901007387 */ /* 0x000fe20000100800 */
[----:B------:R-:W-:-:S03]  /*16360*/  SEL R43, R3, R7, !P6 ;  /* 0x00000007032b7207 */ /* 0x000fc60007000000 */
[----:B------:R-:W-:Y:S01]  /*16370*/  STL [R1+0x5814], R58 ;  /* 0x0058143a01007387 */ /* 0x000fe20000100800 */
[----:B------:R-:W-:Y:S01]  /*16380*/  SEL R44, R3, R8, !P6 ;  /* 0x00000008032c7207 */ /* 0x000fe20007000000 */
[----:B------:R-:W-:Y:S02]  /*16390*/  IMAD R13, R15, 0x20, R13 ;  /* 0x000000200f0d7824 */ /* 0x000fe400078e020d */
        /* <DEDUP_REMOVED lines=8> */
[----:B------:R-:W-:-:S03]  /*16420*/  SEL R48, R3, R5, !P6 ;  /* 0x0000000503307207 */ /* 0x000fc60007000000 */
[----:B------:R-:W-:Y:S01]  /*16430*/  STL [R1+0x5828], R42 ;  /* 0x0058282a01007387 */ /* 0x000fe20000100800 */
[----:B------:R-:W-:-:S03]  /*16440*/  IADD3 R5, P0, R14, UR6, RZ ;  /* 0x000000060e057c10 */ /* 0x000fc6000ff1e0ff */
[----:B------:R-:W-:Y:S01]  /*16450*/  STL [R1+0x582c], R43 ;  /* 0x00582c2b01007387 */ /* 0x000fe20000100800 */
[----:B------:R-:W-:-:S03]  /*16460*/  IADD3 R4, P1, R13, UR6, RZ ;  /* 0x000000060d047c10 */ /* 0x000fc6000ff3e0ff */
[----:B------:R-:W-:Y:S01]  /*16470*/  STL [R1+0x5830], R44 ;  /* 0x0058302c01007387 */ /* 0x000fe20000100800 */
[----:B------:R-:W-:-:S03]  /*16480*/  IADD3 R3, P2, R12, UR6, RZ ;  /* 0x000000060c037c10 */ /* 0x000fc6000ff5e0ff */
[----:B------:R-:W-:Y:S01]  /*16490*/  STL [R1+0x5834], R45 ;  /* 0x0058342d01007387 */ /* 0x000fe20000100800 */
[----:B------:R-:W-:Y:S01]  /*164a0*/  IADD3 R2, P3, R6, UR6, RZ ;  /* 0x0000000606027c10 */ /* 0x000fe2000ff7e0ff */
[----:B------:R-:W-:Y:S02]  /*164b0*/  UIMAD UR16, UR16, 0x5e, URZ ;  /* 0x0000005e101078a4 */ /* 0x000fe4000f8e023f */
[----:B------:R-:W-:Y:S01]  /*164c0*/  STL [R1+0x5838], R46 ;  /* 0x0058382e01007387 */ /* 0x000fe20000100800 */
[----:B------:R-:W-:Y:S01]  /*164d0*/  LEA.HI.X.SX32 R9, R14, UR7, 0x1, P0 ;  /* 0x000000070e097c11 */ /* 0x000fe200080f0eff */
[----:B------:R-:W-:Y:S02]  /*164e0*/  UIMAD UR17, UR17, 0x5d, URZ ;  /* 0x0000005d111178a4 */ /* 0x000fe4000f8e023f */
[----:B------:R-:W-:Y:S01]  /*164f0*/  STL [R1+0x583c], R47 ;  /* 0x00583c2f01007387 */ /* 0x000fe20000100800 */
[----:B------:R-:W-:Y:S01]  /*16500*/  LEA.HI.X.SX32 R8, R13, UR7, 0x1, P1 ;  /* 0x000000070d087c11 */ /* 0x000fe200088f0eff */
[----:B------:R-:W-:-:S02]  /*16510*/  UIMAD UR18, UR18, 0x5c, URZ ;  /* 0x0000005c121278a4 */ /* 0x000fc4000f8e023f */
[----:B------:R-:W-:Y:S01]  /*16520*/  STL [R1+0x5840], R48 ;  /* 0x0058403001007387 */ /* 0x000fe20000100800 */
[----:B------:R-:W-:Y:S01]  /*16530*/  LEA.HI.X.SX32 R7, R12, UR7, 0x1, P2 ;  /* 0x000000070c077c11 */ /* 0x000fe200090f0eff */
[----:B------:R-:W-:Y:S02]  /*16540*/  UIMAD UR19, UR19, 0x5b, URZ ;  /* 0x0000005b131378a4 */ /* 0x000fe4000f8e023f */
[----:B------:R-:W-:Y:S01]  /*16550*/  STL [R1+0x5768], R5 ;  /* 0x0057680501007387 */ /* 0x000fe20000100800 */
[----:B------:R-:W-:Y:S02]  /*16560*/  UIMAD UR20, UR20, 0x5a, URZ ;  /* 0x0000005a141478a4 */ /* 0x000fe4000f8e023f */
[----:B------:R-:W-:Y:S01]  /*16570*/  UIMAD UR21, UR21, 0x59, URZ ;  /* 0x00000059151578a4 */ /* 0x000fe2000f8e023f */
[----:B------:R-:W-:Y:S01]  /*16580*/  STL [R1+0x576c], R4 ;  /* 0x00576c0401007387 */ /* 0x000fe20000100800 */
[----:B------:R-:W-:Y:S02]  /*16590*/  UIMAD UR22, UR22, 0x58, URZ ;  /* 0x00000058161678a4 */ /* 0x000fe4000f8e023f */
[----:B------:R-:W-:Y:S01]  /*165a0*/  UIMAD UR23, UR23, 0x57, URZ ;  /* 0x00000057171778a4 */ /* 0x000fe2000f8e023f */
[----:B------:R-:W-:Y:S01]  /*165b0*/  STL [R1+0x5770], R3 ;  /* 0x0057700301007387 */ /* 0x000fe20000100800 */
[----:B------:R-:W-:-:S02]  /*165c0*/  UIMAD UR24, UR24, 0x56, URZ ;  /* 0x00000056181878a4 */ /* 0x000fc4000f8e023f */
[----:B------:R-:W-:Y:S01]  /*165d0*/  UIMAD UR25, UR25, 0x55, URZ ;  /* 0x00000055191978a4 */ /* 0x000fe2000f8e023f */
[----:B------:R0:W-:Y:S01]  /*165e0*/  STL [R1+0x5774], R2 ;  /* 0x0057740201007387 */ /* 0x0001e20000100800 */
        /* <DEDUP_REMOVED lines=8> */
[----:B------:R-:W2:Y:S01]  /*16670*/  LDL.LU R15, [R1+0x52c] ;  /* 0x00052c00010f7983 */ /* 0x000ea20000300800 */
[----:B------:R-:W-:Y:S02]  /*16680*/  UIMAD UR34, UR34, 0x4e, URZ ;  /* 0x0000004e222278a4 */ /* 0x000fe4000f8e023f */
[----:B------:R-:W-:Y:S01]  /*16690*/  UIMAD UR35, UR35, 0x4d, URZ ;  /* 0x0000004d232378a4 */ /* 0x000fe2000f8e023f */
[----:B------:R-:W3:Y:S01]  /*166a0*/  LDL.LU R14, [R1+0x528] ;  /* 0x00052800010e7983 */ /* 0x000ee20000300800 */
[----:B------:R-:W-:Y:S02]  /*166b0*/  UIMAD UR36, UR36, 0x4c, URZ ;  /* 0x0000004c242478a4 */ /* 0x000fe4000f8e023f */
[----:B------:R-:W-:Y:S01]  /*166c0*/  UIMAD UR37, UR37, 0x4b, URZ ;  /* 0x0000004b252578a4 */ /* 0x000fe2000f8e023f */
[----:B------:R-:W4:Y:S01]  /*166d0*/  LDL.LU R12, [R1+0x524] ;  /* 0x00052400010c7983 */ /* 0x000f220000300800 */
[----:B------:R-:W-:-:S02]  /*166e0*/  UIMAD UR38, UR38, 0x4a, URZ ;  /* 0x0000004a262678a4 */ /* 0x000fc4000f8e023f */
[----:B------:R-:W-:Y:S01]  /*166f0*/  UIMAD UR39, UR39, 0x49, URZ ;  /* 0x00000049272778a4 */ /* 0x000fe2000f8e023f */
[----:B------:R-:W5:Y:S01]  /*16700*/  LDL.LU R13, [R1+0x520] ;  /* 0x00052000010d7983 */ /* 0x000f620000300800 */
[----:B------:R-:W-:Y:S01]  /*16710*/  LEA.HI.X.SX32 R6, R6, UR7, 0x1, P3 ;  /* 0x0000000706067c11 */ /* 0x000fe200098f0eff */
[----:B------:R-:W-:Y:S02]  /*16720*/  UIMAD UR40, UR40, 0x48, URZ ;  /* 0x00000048282878a4 */ /* 0x000fe4000f8e023f */
[----:B------:R-:W-:Y:S01]  /*16730*/  STL [R1+0x5778], R7 ;  /* 0x0057780701007387 */ /* 0x000fe20000100800 */
[----:B------:R-:W-:Y:S02]  /*16740*/  UIMAD UR41, UR41, 0x47, URZ ;  /* 0x00000047292978a4 */ /* 0x000fe4000f8e023f */
[----:B------:R-:W-:Y:S01]  /*16750*/  UIMAD UR42, UR42, 0x46, URZ ;  /* 0x000000462a2a78a4 */ /* 0x000fe2000f8e023f */
[----:B------:R-:W-:Y:S01]  /*16760*/  STL [R1+0x577c], R6 ;  /* 0x00577c0601007387 */ /* 0x000fe20000100800 */
[----:B------:R-:W-:-:S02]  /*16770*/  UIMAD UR43, UR43, 0x45, URZ ;  /* 0x000000452b2b78a4 */ /* 0x000fc4000f8e023f */
[----:B------:R-:W-:Y:S01]  /*16780*/  UIMAD UR46, UR46, 0x44, URZ ;  /* 0x000000442e2e78a4 */ /* 0x000fe2000f8e023f */
[----:B------:R-:W5:Y:S01]  /*16790*/  LDL.LU R30, [R1+0x3dc] ;  /* 0x0003dc00011e7983 */ /* 0x000f620000300800 */
[----:B------:R-:W-:Y:S02]  /*167a0*/  UIMAD UR47, UR47, 0x43, URZ ;  /* 0x000000432f2f78a4 */ /* 0x000fe4000f8e023f */
[----:B------:R-:W-:Y:S01]  /*167b0*/  UIMAD UR48, UR48, 0x42, URZ ;  /* 0x00000042303078a4 */ /* 0x000fe2000f8e023f */
[----:B------:R-:W5:Y:S01]  /*167c0*/  LDL.LU R29, [R1+0x3d8] ;  /* 0x0003d800011d7983 */ /* 0x000f620000300800 */
[----:B------:R-:W-:Y:S02]  /*167d0*/  UIMAD UR49, UR49, 0x41, URZ ;  /* 0x00000041313178a4 */ /* 0x000fe4000f8e023f */
[----:B------:R-:W-:Y:S01]  /*167e0*/  USHF.L.U32 UR50, UR50, 0x6, URZ ;  /* 0x0000000632327899 */ /* 0x000fe2000800063f */
[----:B------:R-:W5:Y:S01]  /*167f0*/  LDL.LU R28, [R1+0x3d4] ;  /* 0x0003d400011c7983 */ /* 0x000f620000300800 */
[----:B------:R-:W-:-:S02]  /*16800*/  UIMAD UR51, UR51, 0x3f, URZ ;  /* 0x0000003f333378a4 */ /* 0x000fc4000f8e023f */
[----:B------:R-:W-:Y:S01]  /*16810*/  UIMAD UR52, UR52, 0x3e, URZ ;  /* 0x0000003e343478a4 */ /* 0x000fe2000f8e023f */
[----:B------:R-:W5:Y:S01]  /*16820*/  LDL.LU R27, [R1+0x3d0] ;  /* 0x0003d000011b7983 */ /* 0x000f620000300800 */
[----:B------:R-:W-:Y:S02]  /*16830*/  UIMAD UR53, UR53, 0x3d, URZ ;  /* 0x0000003d353578a4 */ /* 0x000fe4000f8e023f */
[----:B------:R-:W-:Y:S02]  /*16840*/  UIMAD UR54, UR54, 0x3c, URZ ;  /* 0x0000003c363678a4 */ /* 0x000fe4000f8e023f */
[----:B------:R-:W-:Y:S02]  /*16850*/  UIMAD UR55, UR55, 0x3b, URZ ;  /* 0x0000003b373778a4 */ /* 0x000fe4000f8e023f */
[----:B------:R-:W-:Y:S02]  /*16860*/  UIMAD UR56, UR56, 0x3a, URZ ;  /* 0x0000003a383878a4 */ /* 0x000fe4000f8e023f */
[----:B------:R-:W-:-:S02]  /*16870*/  UIMAD UR57, UR57, 0x39, URZ ;  /* 0x00000039393978a4 */ /* 0x000fc4000f8e023f */
[----:B------:R-:W-:Y:S02]  /*16880*/  UIMAD UR8, UR8, 0x38, URZ ;  /* 0x00000038080878a4 */ /* 0x000fe4000f8e023f */
[----:B------:R-:W-:Y:S02]  /*16890*/  UIMAD UR58, UR58, 0x37, URZ ;  /* 0x000000373a3a78a4 */ /* 0x000fe4000f8e023f */
[----:B------:R-:W-:Y:S02]  /*168a0*/  UIMAD UR60, UR60, 0x36, URZ ;  /* 0x000000363c3c78a4 */ /* 0x000fe4000f8e023f */
[----:B------:R-:W-:Y:S01]  /*168b0*/  UIMAD UR5, UR5, 0x35, URZ ;  /* 0x00000035050578a4 */ /* 0x000fe2000f8e023f */
[----:B------:R-:W-:Y:S01]  /*168c0*/  ULDC UR6, c[0x0][0x238] ;  /* 0x00008e0000067ab9 */ /* 0x000fe20000000800 */
[----:B------:R-:W-:Y:S01]  /*168d0*/  ULDC UR7, c[0x0][0x238] ;  /* 0x00008e0000077ab9 */ /* 0x000fe20000000800 */
[----:B--2---:R-:W-:Y:S02]  /*168e0*/  IMAD R10, R15, UR15, RZ ;  /* 0x0000000f0f0a7c24 */ /* 0x004fe4000f8e02ff */
[----:B---3--:R-:W-:-:S02]  /*168f0*/  IMAD R11, R14, UR15, RZ ;  /* 0x0000000f0e0b7c24 */ /* 0x008fc4000f8e02ff */
[----:B------:R-:W2:Y:S04]  /*16900*/  LDL.LU R14, [R1+0x3cc] ;  /* 0x0003cc00010e7983 */ /* 0x000ea80000300800 */
[----:B------:R-:W3:Y:S01]  /*16910*/  LDL.LU R15, [R1+0x3c8] ;  /* 0x0003c800010f7983 */ /* 0x000ee20000300800 */
[----:B----4-:R-:W-:-:S03]  /*16920*/  IMAD R12, R12, UR15, RZ ;  /* 0x0000000f0c0c7c24 */ /* 0x010fc6000f8e02ff */
[----:B------:R-:W4:Y:S04]  /*16930*/  LDL.LU R16, [R1+0x3c4] ;  /* 0x0003c40001107983 */ /* 0x000f280000300800 */
[----:B------:R-:W4:Y:S04]  /*16940*/  LDL.LU R17, [R1+0x3c0] ;  /* 0x0003c00001117983 */ /* 0x000f280000300800 */
[----:B------:R-:W4:Y:S01]  /*16950*/  LDL.LU R18, [R1+0x3bc] ;  /* 0x0003bc0001127983 */ /* 0x000f220000300800 */
[----:B0-----:R-:W-:-:S03]  /*16960*/  IADD3 R2, P0, R10, UR32, RZ ;  /* 0x000000200a027c10 */ /* 0x001fc6000ff1e0ff */
[----:B------:R-:W4:Y:S01]  /*16970*/  LDL.LU R19, [R1+0x3b8] ;  /* 0x0003b80001137983 */ /* 0x000f220000300800 */
[----:B------:R-:W-:-:S03]  /*16980*/  IADD3 R3, P1, R11, UR32, RZ ;  /* 0x000000200b037c10 */ /* 0x000fc6000ff3e0ff */
[----:B------:R-:W4:Y:S01]  /*16990*/  LDL.LU R20, [R1+0x3b4] ;  /* 0x0003b40001147983 */ /* 0x000f220000300800 */
[----:B-----5:R-:W-:Y:S01]  /*169a0*/  IMAD R13, R13, UR15, RZ ;  /* 0x0000000f0d0d7c24 */ /* 0x020fe2000f8e02ff */
[----:B------:R-:W-:Y:S01]  /*169b0*/  IADD3 R0, P2, R12, UR32, RZ ;  /* 0x000000200c007c10 */ /* 0x000fe2000ff5e0ff */
[----:B------:R-:W-:Y:S01]  /*169c0*/  UIMAD UR6, UR6, 0x34, URZ ;  /* 0x00000034060678a4 */ /* 0x000fe2000f8e023f */
[----:B------:R-:W5:Y:S01]  /*169d0*/  LDL.LU R21, [R1+0x3b0] ;  /* 0x0003b00001157983 */ /* 0x000f620000300800 */
[----:B------:R-:W-:Y:S02]  /*169e0*/  UIMAD UR7, UR7, 0x33, URZ ;  /* 0x00000033070778a4 */ /* 0x000fe4000f8e023f */
[----:B------:R-:W-:Y:S01]  /*169f0*/  UIMAD UR10, UR10, 0x32, URZ ;  /* 0x000000320a0a78a4 */ /* 0x000fe2000f8e023f */
[----:B------:R-:W5:Y:S01]  /*16a00*/  LDL.LU R22, [R1+0x3ac] ;  /* 0x0003ac0001167983 */ /* 0x000f620000300800 */
[----:B------:R-:W-:-:S03]  /*16a10*/  ULDC UR15, c[0x0][0x238] ;  /* 0x00008e00000f7ab9 */ /* 0x000fc60000000800 */
[----:B------:R-:W5:Y:S04]  /*16a20*/  LDL.LU R23, [R1+0x3a8] ;  /* 0x0003a80001177983 */ /* 0x000f680000300800 */
[----:B------:R-:W5:Y:S04]  /*16a30*/  LDL.LU R24, [R1+0x3a4] ;  /* 0x0003a40001187983 */ /* 0x000f680000300800 */
[----:B------:R-:W5:Y:S04]  /*16a40*/  LDL.LU R25, [R1+0x3a0] ;  /* 0x0003a00001197983 */ /* 0x000f680000300800 */
[----:B------:R-:W5:Y:S04]  /*16a50*/  LDL.LU R26, [R1+0x39c] ;  /* 0x00039c00011a7983 */ /* 0x000f680000300800 */
[----:B------:R0:W-:Y:S04]  /*16a60*/  STL [R1+0x1e00], R2 ;  /* 0x001e000201007387 */ /* 0x0001e80000100800 */
[----:B------:R1:W-:Y:S04]  /*16a70*/  STL [R1+0x1e04], R3 ;  /* 0x001e040301007387 */ /* 0x0003e80000100800 */
[----:B------:R1:W-:Y:S01]  /*16a80*/  STL [R1+0x1e08], R0 ;  /* 0x001e080001007387 */ /* 0x0003e20000100800 */
[----:B0-----:R-:W-:Y:S01]  /*16a90*/  IADD3 R2, P3, R13, UR32, RZ ;  /* 0x000000200d027c10 */ /* 0x001fe2000ff7e0ff */
[----:B------:R-:W-:Y:S01]  /*16aa0*/  ULDC UR32, c[0x0][0x238] ;  /* 0x00008e0000207ab9 */ /* 0x000fe20000000800 */
[----:B-1----:R-:W-:-:S02]  /*16ab0*/  LEA.HI.X.SX32 R3, R11, UR33, 0x1, P1 ;  /* 0x000000210b037c11 */ /* 0x002fc400088f0eff */
[----:B------:R-:W-:Y:S01]  /*16ac0*/  LEA.HI.X.SX32 R0, R10, UR33, 0x1, P0 ;  /* 0x000000210a007c11 */ /* 0x000fe200080f0eff */
[----:B------:R0:W-:Y:S01]  /*16ad0*/  STL [R1+0x1e0c], R2 ;  /* 0x001e0c0201007387 */ /* 0x0001e20000100800 */
[----:B------:R-:W-:-:S03]  /*16ae0*/  IMAD R10, R30, UR61, RZ ;  /* 0x0000003d1e0a7c24 */ /* 0x000fc6000f8e02ff */
[----:B------:R1:W-:Y:S01]  /*16af0*/  STL [R1+0x1dfc], R0 ;  /* 0x001dfc0001007387 */ /* 0x0003e20000100800 */
[----:B0-----:R-:W-:-:S03]  /*16b00*/  LEA.HI.X.SX32 R2, R12, UR33, 0x1, P2 ;  /* 0x000000210c027c11 */ /* 0x001fc600090f0eff */
[----:B------:R-:W-:Y:S01]  /*16b10*/  STL [R1+0x1df8], R3 ;  /* 0x001df80301007387 */ /* 0x000fe20000100800 */
[----:B-1----:R-:W-:-:S03]  /*16b20*/  LEA.HI.X.SX32 R0, R13, UR33, 0x1, P3 ;  /* 0x000000210d007c11 */ /* 0x002fc600098f0eff */
[----:B------:R-:W-:Y:S01]  /*16b30*/  STL [R1+0x1df4], R2 ;  /* 0x001df40201007387 */ /* 0x000fe20000100800 */
[----:B------:R-:W-:-:S03]  /*16b40*/  IMAD R13, R27, UR61, RZ ;  /* 0x0000003d1b0d7c24 */ /* 0x000fc6000f8e02ff */
[----:B------:R0:W-:Y:S01]  /*16b50*/  STL [R1+0x1df0], R0 ;  /* 0x001df00001007387 */ /* 0x0001e20000100800 */
[----:B------:R-:W-:-:S03]  /*16b60*/  IMAD R12, R28, UR61, RZ ;  /* 0x0000003d1c0c7c24 */ /* 0x000fc6000f8e02ff */
[----:B------:R-:W-:Y:S01]  /*16b70*/  STL [R1+0x5844], R10 ;  /* 0x0058440a01007387 */ /* 0x000fe20000100800 */
[----:B------:R-:W-:-:S03]  /*16b80*/  IMAD R11, R29, UR61, RZ ;  /* 0x0000003d1d0b7c24 */ /* 0x000fc6000f8e02ff */
[----:B------:R-:W5:Y:S04]  /*16b90*/  LDL.LU R27, [R1+0x398] ;  /* 0x00039800011b7983 */ /* 0x000f680000300800 */
        /* <DEDUP_REMOVED lines=13> */
[----:B------:R-:W2:Y:S04]  /*16c70*/  LDL.LU R43, [R1+0x360] ;  /* 0x00036000012b7983 */ /* 0x000ea80000300800 */
[----:B------:R-:W3:Y:S04]  /*16c80*/  LDL.LU R42, [R1+0x35c] ;  /* 0x00035c00012a7983 */ /* 0x000ee80000300800 */
[----:B------:R-:W4:Y:S04]  /*16c90*/  LDL.LU R41, [R1+0x358] ;  /* 0x0003580001297983 */ /* 0x000f280000300800 */
[----:B0-----:R-:W5:Y:S04]  /*16ca0*/  LDL.LU R0, [R1+0x354] ;  /* 0x0003540001007983 */ /* 0x001f680000300800 */
        /* <DEDUP_REMOVED lines=12> */
[----:B------:R-:W5:Y:S01]  /*16d70*/  LDL.LU R61, [R1+0x320] ;  /* 0x00032000013d7983 */ /* 0x000f620000300800 */
[----:B--2---:R-:W-:-:S02]  /*16d80*/  IMAD R2, R43, UR61, RZ ;  /* 0x0000003d2b027c24 */ /* 0x004fc4000f8e02ff */
[----:B---3--:R-:W-:-:S03]  /*16d90*/  IMAD R4, R42, UR61, RZ ;  /* 0x0000003d2a047c24 */ /* 0x008fc6000f8e02ff */
[----:B------:R5:W-:Y:S01]  /*16da0*/  STL [R1+0x78], R2 ;  /* 0x0000780201007387 */ /* 0x000be20000100800 */
[----:B----4-:R-:W-:-:S03]  /*16db0*/  IMAD R3, R41, UR61, RZ ;  /* 0x0000003d29037c24 */ /* 0x010fc6000f8e02ff */
[----:B------:R-:W-:Y:S01]  /*16dc0*/  STL [R1+0x80], R4 ;  /* 0x0000800401007387 */ /* 0x000fe20000100800 */
[----:B-----5:R-:W-:-:S03]  /*16dd0*/  IMAD R2, R0, UR61, RZ ;  /* 0x0000003d00027c24 */ /* 0x020fc6000f8e02ff */
[----:B------:R0:W-:Y:S01]  /*16de0*/  STL [R1+0x84], R3 ;  /* 0x0000840301007387 */ /* 0x0001e20000100800 */
[----:B------:R-:W-:-:S03]  /*16df0*/  IMAD R0, R60, UR61, RZ ;  /* 0x0000003d3c007c24 */ /* 0x000fc6000f8e02ff */
[----:B------:R1:W-:Y:S01]  /*16e00*/  STL [R1+0x8c], R2 ;  /* 0x00008c0201007387 */ /* 0x0003e20000100800 */
[----:B0-----:R-:W-:-:S03]  /*16e10*/  IMAD R3, R59, UR61, RZ ;  /* 0x0000003d3b037c24 */ /* 0x001fc6000f8e02ff */
[----:B------:R0:W-:Y:S01]  /*16e20*/  STL [R1+0x90], R0 ;  /* 0x0000900001007387 */ /* 0x0001e20000100800 */
[----:B-1----:R-:W-:-:S03]  /*16e30*/  IMAD R2, R58, UR61, RZ ;  /* 0x0000003d3a027c24 */ /* 0x002fc6000f8e02ff */
[----:B------:R1:W-:Y:S04]  /*16e40*/  STL [R1+0x94], R3 ;  /* 0x0000940301007387 */ /* 0x0003e80000100800 */
[----:B------:R2:W-:Y:S01]  /*16e50*/  STL [R1+0xc8], R2 ;  /* 0x0000c80201007387 */ /* 0x0005e20000100800 */
[----:B0-----:R-:W-:Y:S02]  /*16e60*/  IMAD R0, R57, UR61, RZ ;  /* 0x0000003d39007c24 */ /* 0x001fe4000f8e02ff */
[----:B-1----:R-:W-:-:S03]  /*16e70*/  IMAD R3, R56, UR61, RZ ;  /* 0x0000003d38037c24 */ /* 0x002fc6000f8e02ff */
[----:B------:R0:W-:Y:S01]  /*16e80*/  STL [R1+0x1a8], R0 ;  /* 0x0001a80001007387 */ /* 0x0001e20000100800 */
[----:B--2---:R-:W-:-:S03]  /*16e90*/  IMAD R2, R55, UR61, RZ ;  /* 0x0000003d37027c24 */ /* 0x004fc6000f8e02ff */
        /* <DEDUP_REMOVED lines=12> */
[----:B------:R-:W-:Y:S04]  /*16f60*/  STL [R1+0x328], R3 ;  /* 0x0003280301007387 */ /* 0x000fe80000100800 */
[----:B------:R-:W2:Y:S01]  /*16f70*/  LDL.LU R10, [R1+0x31c] ;  /* 0x00031c00010a7983 */ /* 0x000ea20000300800 */
[----:B0-----:R-:W-:-:S03]  /*16f80*/  IMAD R0, R61, UR61, RZ ;  /* 0x0000003d3d007c24 */ /* 0x001fc6000f8e02ff */
[----:B------:R0:W-:Y:S04]  /*16f90*/  STL [R1+0x324], R2 ;  /* 0x0003240201007387 */ /* 0x0001e80000100800 */
[----:B------:R-:W3:Y:S04]  /*16fa0*/  LDL.LU R6, [R1+0x318] ;  /* 0x0003180001067983 */ /* 0x000ee80000300800 */
[----:B------:R1:W-:Y:S04]  /*16fb0*/  STL [R1+0x320], R0 ;  /* 0x0003200001007387 */ /* 0x0003e80000100800 */
[----:B------:R-:W4:Y:S04]  /*16fc0*/  LDL.LU R7, [R1+0x314] ;  /* 0x0003140001077983 */ /* 0x000f280000300800 */
[----:B------:R-:W5:Y:S04]  /*16fd0*/  LDL.LU R8, [R1+0x310] ;  /* 0x0003100001087983 */ /* 0x000f680000300800 */
[----:B------:R-:W5:Y:S04]  /*16fe0*/  LDL.LU R9, [R1+0x30c] ;  /* 0x00030c0001097983 */ /* 0x000f680000300800 */
        /* <DEDUP_REMOVED lines=12> */
[----:B-1----:R-:W5:Y:S04]  /*170b0*/  LDL.LU R0, [R1+0x2d8] ;  /* 0x0002d80001007983 */ /* 0x002f680000300800 */
        /* <DEDUP_REMOVED lines=15> */
[----:B------:R4:W-:Y:S04]  /*171b0*/  STL [R1+0x31c], R10 ;  /* 0x00031c0a01007387 */ /* 0x0009e80000100800 */
[----:B------:R5:W-:Y:S01]  /*171c0*/  STL [R1+0x318], R6 ;  /* 0x0003180601007387 */ /* 0x000be20000100800 */
[----:B----4-:R-:W-:Y:S02]  /*171d0*/  IMAD R10, R7, UR61, RZ ;  /* 0x0000003d070a7c24 */ /* 0x010fe4000f8e02ff */
[----:B-----5:R-:W-:Y:S02]  /*171e0*/  IMAD R6, R8, UR61, RZ ;  /* 0x0000003d08067c24 */ /* 0x020fe4000f8e02ff */
[----:B------:R-:W-:Y:S01]  /*171f0*/  IMAD R7, R9, UR61, RZ ;  /* 0x0000003d09077c24 */ /* 0x000fe2000f8e02ff */
[----:B------:R-:W-:Y:S01]  /*17200*/  STL [R1+0x314], R10 ;  /* 0x0003140a01007387 */ /* 0x000fe20000100800 */
[----:B------:R-:W-:-:S03]  /*17210*/  IMAD R2, R2, UR61, RZ ;  /* 0x0000003d02027c24 */ /* 0x000fc6000f8e02ff */
[----:B------:R0:W-:Y:S04]  /*17220*/  STL [R1+0x310], R6 ;  /* 0x0003100601007387 */ /* 0x0001e80000100800 */
[----:B------:R-:W-:Y:S04]  /*17230*/  STL [R1+0x30c], R7 ;  /* 0x00030c0701007387 */ /* 0x000fe80000100800 */
[----:B------:R1:W-:Y:S01]  /*17240*/  STL [R1+0x308], R2 ;  /* 0x0003080201007387 */ /* 0x0003e20000100800 */
[----:B0-----:R-:W-:Y:S02]  /*17250*/  IMAD R6, R3, UR61, RZ ;  /* 0x0000003d03067c24 */ /* 0x001fe4000f8e02ff */
[----:B------:R-:W-:-:S02]  /*17260*/  IMAD R3, R4, UR61, RZ ;  /* 0x0000003d04037c24 */ /* 0x000fc4000f8e02ff */
[----:B------:R-:W-:Y:S01]  /*17270*/  IMAD R4, R48, UR61, RZ ;  /* 0x0000003d30047c24 */ /* 0x000fe2000f8e02ff */
[----:B------:R-:W-:Y:S01]  /*17280*/  STL [R1+0x304], R6 ;  /* 0x0003040601007387 */ /* 0x000fe20000100800 */
[----:B-1----:R-:W-:-:S03]  /*17290*/  IMAD R2, R5, UR61, RZ ;  /* 0x0000003d05027c24 */ /* 0x002fc6000f8e02ff */
[----:B------:R0:W-:Y:S04]  /*172a0*/  STL [R1+0x300], R3 ;  /* 0x0003000301007387 */ /* 0x0001e80000100800 */
        /* <DEDUP_REMOVED lines=14> */
[----:B------:R-:W-:Y:S01]  /*17390*/  STL [R1+0x2e0], R4 ;  /* 0x0002e00401007387 */ /* 0x000fe20000100800 */
[----:B--2---:R-:W-:-:S03]  /*173a0*/  IMAD R2, R0, UR61, RZ ;  /* 0x0000003d00027c24 */ /* 0x004fc6000f8e02ff */
        /* <DEDUP_REMOVED lines=396> */
[----:B------:R-:W-:Y:S01]  /*18c70*/  STL [R1+0x540], R3 ;  /* 0x0005400301007387 */ /* 0x000fe20000100800 */
[----:B-1----:R-:W-:-:S03]  /*18c80*/  IMAD R0, R61, UR61, RZ ;  /* 0x0000003d3d007c24 */ /* 0x002fc6000f8e02ff */
[----:B------:R-:W2:Y:S04]  /*18c90*/  LDL.LU R10, [R1+0xa4] ;  /* 0x0000a400010a7983 */ /* 0x000ea80000300800 */
[----:B------:R-:W-:Y:S04]  /*18ca0*/  STL [R1+0x548], R2 ;  /* 0x0005480201007387 */ /* 0x000fe80000100800 */
[----:B------:R-:W3:Y:S04]  /*18cb0*/  LDL.LU R48, [R1+0xa0] ;  /* 0x0000a00001307983 */ /* 0x000ee80000300800 */
[----:B------:R0:W-:Y:S04]  /*18cc0*/  STL [R1+0x550], R0 ;  /* 0x0005500001007387 */ /* 0x0001e80000100800 */
[----:B------:R-:W4:Y:S04]  /*18cd0*/  LDL.LU R47, [R1+0x9c] ;  /* 0x00009c00012f7983 */ /* 0x000f280000300800 */
[----:B------:R-:W5:Y:S04]  /*18ce0*/  LDL.LU R46, [R1+0x98] ;  /* 0x00009800012e7983 */ /* 0x000f680000300800 */
[----:B------:R-:W5:Y:S04]  /*18cf0*/  LDL.LU R45, [R1+0x88] ;  /* 0x00008800012d7983 */ /* 0x000f680000300800 */
[----:B------:R-:W5:Y:S04]  /*18d00*/  LDL.LU R44, [R1+0x7c] ;  /* 0x00007c00012c7983 */ /* 0x000f680000300800 */
[----:B------:R-:W5:Y:S04]  /*18d10*/  LDL.LU R43, [R1+0x74] ;  /* 0x00007400012b7983 */ /* 0x000f680000300800 */
        /* <DEDUP_REMOVED lines=23> */
[----:B------:R-:W5:Y:S01]  /*18e90*/  LDL.LU R5, [R1] ;  /* 0x0000000001057983 */ /* 0x000f620000300800 */
[----:B--2---:R-:W-:-:S05]  /*18ea0*/  IMAD R10, R10, UR61, RZ ;  /* 0x0000003d0a0a7c24 */ /* 0x004fca000f8e02ff */
[----:B------:R0:W-:Y:S01]  /*18eb0*/  STL [R1+0x554], R10 ;  /* 0x0005540a01007387 */ /* 0x0001e20000100800 */
[----:B---3--:R-:W-:-:S03]  /*18ec0*/  IMAD R48, R48, UR61, RZ ;  /* 0x0000003d30307c24 */ /* 0x008fc6000f8e02ff */
[----:B0-----:R-:W2:Y:S01]  /*18ed0*/  LDL.LU R10, [R1+0x5844] ;  /* 0x00584400010a7983 */ /* 0x001ea20000300800 */
[----:B----4-:R-:W-:-:S03]  /*18ee0*/  IMAD R47, R47, UR61, RZ ;  /* 0x0000003d2f2f7c24 */ /* 0x010fc6000f8e02ff */
[----:B------:R0:W-:Y:S01]  /*18ef0*/  STL [R1+0x55c], R48 ;  /* 0x00055c3001007387 */ /* 0x0001e20000100800 */
[----:B-----5:R-:W-:Y:S02]  /*18f00*/  IMAD R46, R46, UR61, RZ ;  /* 0x0000003d2e2e7c24 */ /* 0x020fe4000f8e02ff */
[----:B------:R-:W-:Y:S01]  /*18f10*/  IMAD R45, R45, UR61, RZ ;  /* 0x0000003d2d2d7c24 */ /* 0x000fe2000f8e02ff */
[----:B0-----:R-:W3:Y:S01]  /*18f20*/  LDL.LU R48, [R1+0x5840] ;  /* 0x0058400001307983 */ /* 0x001ee20000300800 */
[----:B------:R-:W-:-:S03]  /*18f30*/  IMAD R44, R44, UR61, RZ ;  /* 0x0000003d2c2c7c24 */ /* 0x000fc6000f8e02ff */
[----:B------:R0:W-:Y:S01]  /*18f40*/  STL [R1+0x564], R47 ;  /* 0x0005642f01007387 */ /* 0x0001e20000100800 */
[----:B------:R-:W-:Y:S02]  /*18f50*/  IMAD R43, R43, UR61, RZ ;  /* 0x0000003d2b2b7c24 */ /* 0x000fe4000f8e02ff */
[----:B------:R-:W-:Y:S01]  /*18f60*/  IMAD R42, R42, UR61, RZ ;  /* 0x0000003d2a2a7c24 */ /* 0x000fe2000f8e02ff */
[----:B0-----:R-:W4:Y:S04]  /*18f70*/  LDL.LU R47, [R1+0x583c] ;  /* 0x00583c00012f7983 */ /* 0x001f280000300800 */
[----:B------:R0:W-:Y:S01]  /*18f80*/  STL [R1+0x56c], R46 ;  /* 0x00056c2e01007387 */ /* 0x0001e20000100800 */
[----:B------:R-:W-:Y:S02]  /*18f90*/  IMAD R41, R41, UR61, RZ ;  /* 0x0000003d29297c24 */ /* 0x000fe4000f8e02ff */
[----:B------:R-:W-:Y:S01]  /*18fa0*/  IMAD R0, R0, UR61, RZ ;  /* 0x0000003d00007c24 */ /* 0x000fe2000f8e02ff */
[----:B0-----:R-:W5:Y:S04]  /*18fb0*/  LDL.LU R46, [R1+0x5838] ;  /* 0x00583800012e7983 */ /* 0x001f680000300800 */
[----:B------:R0:W-:Y:S01]  /*18fc0*/  STL [R1+0x574], R45 ;  /* 0x0005742d01007387 */ /* 0x0001e20000100800 */
[----:B------:R-:W-:-:S03]  /*18fd0*/  IMAD R60, R60, UR61, RZ ;  /* 0x0000003d3c3c7c24 */ /* 0x000fc6000f8e02ff */
[----:B0-----:R-:W2:Y:S04]  /*18fe0*/  LDL.LU R45, [R1+0x5834] ;  /* 0x00583400012d7983 */ /* 0x001ea80000300800 */
[----:B------:R0:W-:Y:S01]  /*18ff0*/  STL [R1+0x578], R44 ;  /* 0x0005782c01007387 */ /* 0x0001e20000100800 */
[----:B------:R-:W-:-:S03]  /*19000*/  IMAD R59, R59, UR61, RZ ;  /* 0x0000003d3b3b7c24 */ /* 0x000fc6000f8e02ff */
[----:B0-----:R-:W3:Y:S04]  /*19010*/  LDL.LU R44, [R1+0x5830] ;  /* 0x00583000012c7983 */ /* 0x001ee80000300800 */
[----:B------:R0:W-:Y:S01]  /*19020*/  STL [R1+0x580], R43 ;  /* 0x0005802b01007387 */ /* 0x0001e20000100800 */
[----:B------:R-:W-:-:S03]  /*19030*/  IMAD R58, R58, UR61, RZ ;  /* 0x0000003d3a3a7c24 */ /* 0x000fc6000f8e02ff */
[----:B0-----:R-:W4:Y:S04]  /*19040*/  LDL.LU R43, [R1+0x582c] ;  /* 0x00582c00012b7983 */ /* 0x001f280000300800 */
[----:B------:R0:W-:Y:S01]  /*19050*/  STL [R1+0x588], R42 ;  /* 0x0005882a01007387 */ /* 0x0001e20000100800 */
[----:B------:R-:W-:-:S03]  /*19060*/  IMAD R57, R57, UR61, RZ ;  /* 0x0000003d39397c24 */ /* 0x000fc6000f8e02ff */
[----:B0-----:R-:W5:Y:S04]  /*19070*/  LDL.LU R42, [R1+0x5828] ;  /* 0x00582800012a7983 */ /* 0x001f680000300800 */
[----:B------:R0:W-:Y:S01]  /*19080*/  STL [R1+0x590], R41 ;  /* 0x0005902901007387 */ /* 0x0001e20000100800 */
[----:B------:R-:W-:-:S03]  /*19090*/  IMAD R56, R56, UR61, RZ ;  /* 0x0000003d38387c24 */ /* 0x000fc6000f8e02ff */
[----:B0-----:R-:W3:Y:S04]  /*190a0*/  LDL.LU R41, [R1+0x5824] ;  /* 0x0058240001297983 */ /* 0x001ee80000300800 */
[----:B------:R0:W-:Y:S01]  /*190b0*/  STL [R1+0x598], R0 ;  /* 0x0005980001007387 */ /* 0x0001e20000100800 */
[----:B------:R-:W-:-:S03]  /*190c0*/  IMAD R55, R55, UR61, RZ ;  /* 0x0000003d37377c24 */ /* 0x000fc6000f8e02ff */
[----:B0-----:R-:W2:Y:S04]  /*190d0*/  LDL.LU R0, [R1+0x5820] ;  /* 0x0058200001007983 */ /* 0x001ea80000300800 */
[----:B------:R0:W-:Y:S01]  /*190e0*/  STL [R1+0x59c], R60 ;  /* 0x00059c3c01007387 */ /* 0x0001e20000100800 */
[----:B------:R-:W-:-:S03]  /*190f0*/  IMAD R54, R54, UR61, RZ ;  /* 0x0000003d36367c24 */ /* 0x000fc6000f8e02ff */
[----:B0-----:R-:W4:Y:S04]  /*19100*/  LDL.LU R60, [R1+0x581c] ;  /* 0x00581c00013c7983 */ /* 0x001f280000300800 */
[----:B------:R0:W-:Y:S01]  /*19110*/  STL [R1+0x5a4], R59 ;  /* 0x0005a43b01007387 */ /* 0x0001e20000100800 */
[----:B------:R-:W-:-:S03]  /*19120*/  IMAD R53, R53, UR61, RZ ;  /* 0x0000003d35357c24 */ /* 0x000fc6000f8e02ff */
[----:B0-----:R-:W3:Y:S04]  /*19130*/  LDL.LU R59, [R1+0x5818] ;  /* 0x00581800013b7983 */ /* 0x001ee80000300800 */
        /* <DEDUP_REMOVED lines=15> */
[----:B------:R0:W-:Y:S04]  /*19230*/  STL [R1+0x5d0], R53 ;  /* 0x0005d03501007387 */ /* 0x0001e80000100800 */
[----:B0-----:R-:W4:Y:S04]  /*19240*/  LDL.LU R53, [R1+0x5800] ;  /* 0x0058000001357983 */ /* 0x001f280000300800 */
[----:B------:R0:W-:Y:S04]  /*19250*/  STL [R1+0x5d8], R52 ;  /* 0x0005d83401007387 */ /* 0x0001e80000100800 */
        /* <DEDUP_REMOVED lines=8> */
[----:B0-----:R-:W4:Y:S01]  /*192e0*/  LDL.LU R61, [R1+0x57ec] ;  /* 0x0057ec00013d7983 */ /* 0x001f220000300800 */
[----:B------:R-:W-:-:S02]  /*192f0*/  IMAD R6, R6, UR61, RZ ;  /* 0x0000003d06067c24 */ /* 0x000fc4000f8e02ff */
[----:B------:R-:W-:-:S03]  /*19300*/  IMAD R7, R7, UR61, RZ ;  /* 0x0000003d07077c24 */ /* 0x000fc6000f8e02ff */
[----:B------:R0:W-:Y:S01]  /*19310*/  STL [R1+0x5fc], R6 ;  /* 0x0005fc0601007387 */ /* 0x0001e20000100800 */
[----:B------:R-:W-:-:S03]  /*19320*/  IMAD R2, R2, UR61, RZ ;  /* 0x0000003d02027c24 */ /* 0x000fc6000f8e02ff */
[----:B------:R1:W-:Y:S01]  /*19330*/  STL [R1+0x604], R7 ;  /* 0x0006040701007387 */ /* 0x0003e20000100800 */
[----:B0-----:R-:W-:Y:S02]  /*19340*/  IMAD R6, R8, UR61, RZ ;  /* 0x0000003d08067c24 */ /* 0x001fe4000f8e02ff */
[----:B-1----:R-:W-:-:S03]  /*19350*/  IMAD R7, R9, UR61, RZ ;  /* 0x0000003d09077c24 */ /* 0x002fc6000f8e02ff */
[----:B------:R0:W-:Y:S04]  /*19360*/  STL [R1+0x60c], R6 ;  /* 0x00060c0601007387 */ /* 0x0001e80000100800 */
[----:B------:R-:W-:Y:S04]  /*19370*/  STL [R1+0x610], R7 ;  /* 0x0006100701007387 */ /* 0x000fe80000100800 */
[----:B------:R1:W-:Y:S01]  /*19380*/  STL [R1+0x618], R2 ;  /* 0x0006180201007387 */ /* 0x0003e20000100800 */
[----:B0-----:R-:W-:Y:S02]  /*19390*/  IMAD R6, R3, UR61, RZ ;  /* 0x0000003d03067c24 */ /* 0x001fe4000f8e02ff */
[----:B------:R-:W-:-:S03]  /*193a0*/  IMAD R3, R4, UR61, RZ ;  /* 0x0000003d04037c24 */ /* 0x000fc6000f8e02ff */
[----:B------:R-:W-:Y:S01]  /*193b0*/  STL [R1+0x620], R6 ;  /* 0x0006200601007387 */ /* 0x000fe20000100800 */
[----:B-1----:R-:W-:-:S03]  /*193c0*/  IMAD R2, R5, UR61, RZ ;  /* 0x0000003d05027c24 */ /* 0x002fc6000f8e02ff */
[----:B------:R-:W-:Y:S04]  /*193d0*/  STL [R1+0x628], R3 ;  /* 0x0006280301007387 */ /* 0x000fe80000100800 */
[----:B------:R3:W-:Y:S01]  /*193e0*/  STL [R1+0x630], R2 ;  /* 0x0006300201007387 */ /* 0x0007e20000100800 */
[----:B--2---:R-:W-:Y:S02]  /*193f0*/  IMAD R7, R0, UR61, RZ ;  /* 0x0000003d00077c24 */ /* 0x004fe4000f8e02ff */
[----:B-----5:R-:W-:Y:S02]  /*19400*/  IMAD R0, R42, UR61, RZ ;  /* 0x0000003d2a007c24 */ /* 0x020fe4000f8e02ff */
[----:B---3--:R-:W-:Y:S02]  /*19410*/  IMAD R2, R50, UR61, RZ ;  /* 0x0000003d32027c24 */ /* 0x008fe4000f8e02ff */
[----:B----4-:R-:W-:-:S02]  /*19420*/  IMAD R3, R49, UR61, RZ ;  /* 0x0000003d31037c24 */ /* 0x010fc4000f8e02ff */
[----:B------:R-:W-:-:S05]  /*19430*/  IMAD R4, R61, UR61, RZ ;  /* 0x0000003d3d047c24 */ /* 0x000fca000f8e02ff */
[----:B------:R0:W-:Y:S04]  /*19440*/  STL [R1+0x634], R4 ;  /* 0x0006340401007387 */ /* 0x0001e80000100800 */
        /* <DEDUP_REMOVED lines=15> */
[----:B------:R-:W-:Y:S02]  /*19540*/  IMAD R6, R60, UR61, RZ ;  /* 0x0000003d3c067c24 */ /* 0x000fe4000f8e02ff */
[----:B------:R-:W-:Y:S02]  /*19550*/  IMAD R5, R45, UR61, RZ ;  /* 0x0000003d2d057c24 */ /* 0x000fe4000f8e02ff */
[----:B-1----:R-:W-:-:S02]  /*19560*/  IMAD R3, R58, UR61, RZ ;  /* 0x0000003d3a037c24 */ /* 0x002fc4000f8e02ff */
[----:B--2---:R-:W-:Y:S01]  /*19570*/  IMAD R2, R59, UR61, RZ ;  /* 0x0000003d3b027c24 */ /* 0x004fe2000f8e02ff */
[----:B------:R-:W-:Y:S01]  /*19580*/  STL [R1+0x678], R4 ;  /* 0x0006780401007387 */ /* 0x000fe20000100800 */
[----:B------:R-:W-:Y:S01]  /*19590*/  UIMAD UR33, UR9, 0x7f, URZ ;  /* 0x0000007f092178a4 */ /* 0x000fe2000f8e023f */
[----:B------:R-:W-:Y:S01]  /*195a0*/  IMAD R8, R46, UR61, RZ ;  /* 0x0000003d2e087c24 */ /* 0x000fe2000f8e02ff */
[----:B------:R-:W0:Y:S01]  /*195b0*/  LDC R57, c[0x0][0x230] ;  /* 0x00008c00ff397b82 */ /* 0x000e220000000800 */
[----:B------:R-:W2:Y:S04]  /*195c0*/  LDL R55, [R1+0x1e0c] ;  /* 0x001e0c0001377983 */ /* 0x000ea80000100800 */
[----:B------:R-:W-:Y:S04]  /*195d0*/  STL [R1+0x680], R3 ;  /* 0x0006800301007387 */ /* 0x000fe80000100800 */
[----:B------:R1:W-:Y:S04]  /*195e0*/  STL [R1+0x684], R2 ;  /* 0x0006840201007387 */ /* 0x0003e80000100800 */
[----:B------:R-:W3:Y:S04]  /*195f0*/  LDL R54, [R1+0x1e08] ;  /* 0x001e080001367983 */ /* 0x000ee80000100800 */
[----:B------:R-:W4:Y:S04]  /*19600*/  LDL R53, [R1+0x1e04] ;  /* 0x001e040001357983 */ /* 0x000f280000100800 */
[----:B------:R5:W-:Y:S04]  /*19610*/  STL [R1+0x428], R0 ;  /* 0x0004280001007387 */ /* 0x000be80000100800 */
[----:B------:R-:W4:Y:S04]  /*19620*/  LDL R52, [R1+0x1e00] ;  /* 0x001e000001347983 */ /* 0x000f280000100800 */
[----:B------:R-:W4:Y:S04]  /*19630*/  LDL R51, [R1+0x1df0] ;  /* 0x001df00001337983 */ /* 0x000f280000100800 */
[----:B------:R-:W4:Y:S04]  /*19640*/  LDL R50, [R1+0x1df4] ;  /* 0x001df40001327983 */ /* 0x000f280000100800 */
[----:B------:R-:W4:Y:S04]  /*19650*/  LDL R49, [R1+0x1df8] ;  /* 0x001df80001317983 */ /* 0x000f280000100800 */
[----:B------:R-:W4:Y:S01]  /*19660*/  LDL R61, [R1+0x1dfc] ;  /* 0x001dfc00013d7983 */ /* 0x000f220000100800 */
[----:B-1----:R-:W-:-:S02]  /*19670*/  IMAD R2, R41, UR61, RZ ;  /* 0x0000003d29027c24 */ /* 0x002fc4000f8e02ff */
[----:B------:R-:W-:Y:S01]  /*19680*/  IMAD R3, R43, UR61, RZ ;  /* 0x0000003d2b037c24 */ /* 0x000fe2000f8e02ff */
[----:B------:R-:W-:Y:S01]  /*19690*/  STL [R1+0x68c], R6 ;  /* 0x00068c0601007387 */ /* 0x000fe20000100800 */
[----:B------:R-:W-:-:S03]  /*196a0*/  IMAD R4, R44, UR61, RZ ;  /* 0x0000003d2c047c24 */ /* 0x000fc6000f8e02ff */
[----:B------:R-:W-:Y:S04]  /*196b0*/  STL [R1+0x5780], R6 ;  /* 0x0057800601007387 */ /* 0x000fe80000100800 */
[----:B------:R-:W-:Y:S04]  /*196c0*/  STL [R1+0x694], R7 ;  /* 0x0006940701007387 */ /* 0x000fe80000100800 */
[----:B------:R-:W-:Y:S01]  /*196d0*/  STL [R1+0x5784], R7 ;  /* 0x0057840701007387 */ /* 0x000fe20000100800 */
[----:B-----5:R-:W-:-:S03]  /*196e0*/  IMAD R0, R48, UR61, RZ ;  /* 0x0000003d30007c24 */ /* 0x020fc6000f8e02ff */
[----:B------:R-:W-:Y:S04]  /*196f0*/  STL [R1+0x69c], R2 ;  /* 0x00069c0201007387 */ /* 0x000fe80000100800 */
[----:B------:R-:W-:Y:S04]  /*19700*/  STL [R1+0x5788], R2 ;  /* 0x0057880201007387 */ /* 0x000fe80000100800 */
[----:B------:R-:W-:Y:S04]  /*19710*/  STL [R1+0x6a0], R3 ;  /* 0x0006a00301007387 */ /* 0x000fe80000100800 */
[----:B------:R-:W-:Y:S01]  /*19720*/  STL [R1+0x578c], R3 ;  /* 0x00578c0301007387 */ /* 0x000fe20000100800 */
[----:B------:R-:W-:-:S03]  /*19730*/  IMAD R9, R47, UR61, RZ ;  /* 0x0000003d2f097c24 */ /* 0x000fc6000f8e02ff */
[----:B------:R-:W-:Y:S04]  /*19740*/  STL [R1+0x6a8], R4 ;  /* 0x0006a80401007387 */ /* 0x000fe80000100800 */
[----:B------:R-:W-:Y:S04]  /*19750*/  STL [R1+0x5790], R4 ;  /* 0x0057900401007387 */ /* 0x000fe80000100800 */
[----:B------:R-:W-:Y:S04]  /*19760*/  STL [R1+0x6b0], R5 ;  /* 0x0006b00501007387 */ /* 0x000fe80000100800 */
[----:B------:R-:W-:Y:S04]  /*19770*/  STL [R1+0x5794], R5 ;  /* 0x0057940501007387 */ /* 0x000fe80000100800 */
[----:B------:R2:W-:Y:S01]  /*19780*/  STL [R1+0x430], R0 ;  /* 0x0004300001007387 */ /* 0x0005e20000100800 */
[----:B------:R-:W-:-:S03]  /*19790*/  IMAD R14, R14, UR61, RZ ;  /* 0x0000003d0e0e7c24 */ /* 0x000fc6000f8e02ff */
[----:B------:R-:W-:Y:S01]  /*197a0*/  STL [R1+0x6b8], R8 ;  /* 0x0006b80801007387 */ /* 0x000fe20000100800 */
[----:B------:R-:W-:Y:S02]  /*197b0*/  IMAD R15, R15, UR61, RZ ;  /* 0x0000003d0f0f7c24 */ /* 0x000fe4000f8e02ff */
[----:B------:R-:W-:Y:S01]  /*197c0*/  IMAD R16, R16, UR61, RZ ;  /* 0x0000003d10107c24 */ /* 0x000fe2000f8e02ff */
[----:B------:R-:W-:Y:S01]  /*197d0*/  STL [R1+0x5798], R8 ;  /* 0x0057980801007387 */ /* 0x000fe20000100800 */
[----:B------:R-:W-:Y:S02]  /*197e0*/  IMAD R17, R17, UR61, RZ ;  /* 0x0000003d11117c24 */ /* 0x000fe4000f8e02ff */
[----:B------:R-:W-:Y:S01]  /*197f0*/  IMAD R18, R18, UR61, RZ ;  /* 0x0000003d12127c24 */ /* 0x000fe2000f8e02ff */
[----:B------:R-:W-:Y:S01]  /*19800*/  STL [R1+0x6c0], R9 ;  /* 0x0006c00901007387 */ /* 0x000fe20000100800 */
[----:B------:R-:W-:Y:S02]  /*19810*/  IMAD R19, R19, UR61, RZ ;  /* 0x0000003d13137c24 */ /* 0x000fe4000f8e02ff */
[----:B------:R-:W-:Y:S01]  /*19820*/  IMAD R20, R20, UR61, RZ ;  /* 0x0000003d14147c24 */ /* 0x000fe2000f8e02ff */
[----:B------:R-:W-:Y:S01]  /*19830*/  STL [R1+0x579c], R9 ;  /* 0x00579c0901007387 */ /* 0x000fe20000100800 */
[----:B------:R-:W-:-:S02]  /*19840*/  IMAD R21, R21, UR61, RZ ;  /* 0x0000003d15157c24 */ /* 0x000fc4000f8e02ff */
[----:B------:R-:W-:Y:S02]  /*19850*/  IMAD R22, R22, UR61, RZ ;  /* 0x0000003d16167c24 */ /* 0x000fe4000f8e02ff */
[----:B------:R-:W-:Y:S02]  /*19860*/  IMAD R23, R23, UR61, RZ ;  /* 0x0000003d17177c24 */ /* 0x000fe4000f8e02ff */
[----:B------:R-:W-:Y:S02]  /*19870*/  IMAD R24, R24, UR61, RZ ;  /* 0x0000003d18187c24 */ /* 0x000fe4000f8e02ff */
[----:B------:R-:W-:Y:S02]  /*19880*/  IMAD R25, R25, UR61, RZ ;  /* 0x0000003d19197c24 */ /* 0x000fe4000f8e02ff */
[----:B------:R-:W-:Y:S02]  /*19890*/  IMAD R26, R26, UR61, RZ ;  /* 0x0000003d1a1a7c24 */ /* 0x000fe4000f8e02ff */
        /* <DEDUP_REMOVED lines=13> */
[----:B------:R-:W-:Y:S01]  /*19970*/  IMAD R40, R40, UR61, RZ ;  /* 0x0000003d28287c24 */ /* 0x000fe2000f8e02ff */
[----:B------:R-:W-:Y:S02]  /*19980*/  USHF.R.S32.HI UR61, URZ, 0x1f, UR33 ;  /* 0x0000001f3f3d7899 */ /* 0x000fe40008011421 */
[----:B--2---:R-:W-:-:S05]  /*19990*/  IADD3 R0, P0, R55, UR33, RZ ;  /* 0x0000002137007c10 */ /* 0x004fca000ff1e0ff */
[----:B------:R1:W-:Y:S01]  /*199a0*/  STL [R1+0x4ad0], R0 ;  /* 0x004ad00001007387 */ /* 0x0003e20000100800 */
[----:B---3--:R-:W-:Y:S02]  /*199b0*/  IADD3 R3, P1, R54, UR33, RZ ;  /* 0x0000002136037c10 */ /* 0x008fe4000ff3e0ff */
[----:B----4-:R-:W-:-:S03]  /*199c0*/  IADD3 R2, P2, R53, UR33, RZ ;  /* 0x0000002135027c10 */ /* 0x010fc6000ff5e0ff */
[----:B------:R-:W-:Y:S04]  /*199d0*/  STL [R1+0x4ad8], R3 ;  /* 0x004ad80301007387 */ /* 0x000fe80000100800 */
[----:B------:R2:W-:Y:S01]  /*199e0*/  STL [R1+0x4ae0], R2 ;  /* 0x004ae00201007387 */ /* 0x0005e20000100800 */
[----:B-1----:R-:W-:Y:S01]  /*199f0*/  IADD3 R0, P3, R52, UR33, RZ ;  /* 0x0000002134007c10 */ /* 0x002fe2000ff7e0ff */
[----:B------:R-:W-:-:S04]  /*19a00*/  UIMAD UR33, UR9, 0x7e, URZ ;  /* 0x0000007e092178a4 */ /* 0x000fc8000f8e023f */
[----:B------:R1:W-:Y:S01]  /*19a10*/  STL [R1+0x4ae8], R0 ;  /* 0x004ae80001007387 */ /* 0x0003e20000100800 */
[----:B--2---:R-:W-:Y:S02]  /*19a20*/  IADD3.X R2, R51, UR61, RZ, P0, !PT ;  /* 0x0000003d33027c10 */ /* 0x004fe400087fe4ff */
[----:B------:R-:W-:-:S03]  /*19a30*/  IADD3.X R3, R50, UR61, RZ, P1, !PT ;  /* 0x0000003d32037c10 */ /* 0x000fc60008ffe4ff */
[----:B------:R2:W-:Y:S01]  /*19a40*/  STL [R1+0x4acc], R2 ;  /* 0x004acc0201007387 */ /* 0x0005e20000100800 */
[----:B-1----:R-:W-:-:S03]  /*19a50*/  IADD3.X R0, R49, UR61, RZ, P2, !PT ;  /* 0x0000003d31007c10 */ /* 0x002fc600097fe4ff */
[----:B------:R1:W-:Y:S04]  /*19a60*/  STL [R1+0x4ad4], R3 ;  /* 0x004ad40301007387 */ /* 0x0003e80000100800 */
[----:B------:R3:W-:Y:S01]  /*19a70*/  STL [R1+0x4adc], R0 ;  /* 0x004adc0001007387 */ /* 0x0007e20000100800 */
[----:B--2---:R-:W-:Y:S01]  /*19a80*/  IADD3.X R2, R61, UR61, RZ, P3, !PT ;  /* 0x0000003d3d027c10 */ /* 0x004fe20009ffe4ff */
[----:B------:R-:W-:Y:S02]  /*19a90*/  USHF.R.S32.HI UR61, URZ, 0x1f, UR33 ;  /* 0x0000001f3f3d7899 */ /* 0x000fe40008011421 */
[----:B-1----:R-:W-:Y:S02]  /*19aa0*/  IADD3 R3, P1, R54, UR33, RZ ;  /* 0x0000002136037c10 */ /* 0x002fe4000ff3e0ff */
[----:B------:R1:W-:Y:S01]  /*19ab0*/  STL [R1+0x4ae4], R2 ;  /* 0x004ae40201007387 */ /* 0x0003e20000100800 */
[----:B---3--:R-:W-:-:S05]  /*19ac0*/  IADD3 R0, P0, R55, UR33, RZ ;  /* 0x0000002137007c10 */ /* 0x008fca000ff1e0ff */
[----:B------:R2:W-:Y:S01]  /*19ad0*/  STL [R1+0x4af0], R0 ;  /* 0x004af00001007387 */ /* 0x0005e20000100800 */
[----:B-1----:R-:W-:-:S03]  /*19ae0*/  IADD3 R2, P2, R53, UR33, RZ ;  /* 0x0000002135027c10 */ /* 0x002fc6000ff5e0ff */
[----:B------:R1:W-:Y:S01]  /*19af0*/  STL [R1+0x4af8], R3 ;  /* 0x004af80301007387 */ /* 0x0003e20000100800 */
[----:B--2---:R-:W-:-:S03]  /*19b00*/  IADD3 R0, P3, R52, UR33, RZ ;  /* 0x0000002134007c10 */ /* 0x004fc6000ff7e0ff */
[----:B------:R2:W-:Y:S01]  /*19b10*/  STL [R1+0x4b00], R2 ;  /* 0x004b000201007387 */ /* 0x0005e20000100800 */
[----:B------:R-:W-:Y:S01]  /*19b20*/  UIMAD UR33, UR9, 0x7d, URZ ;  /* 0x0000007d092178a4 */ /* 0x000fe2000f8e023f */
[----:B-1----:R-:W-:Y:S02]  /*19b30*/  IADD3.X R3, R50, UR61, RZ, P1, !PT ;  /* 0x0000003d32037c10 */ /* 0x002fe40008ffe4ff */
[----:B------:R1:W-:Y:S01]  /*19b40*/  STL [R1+0x4b08], R0 ;  /* 0x004b080001007387 */ /* 0x0003e20000100800 */
[----:B--2---:R-:W-:Y:S02]  /*19b50*/  IADD3.X R2, R51, UR61, RZ, P0, !PT ;  /* 0x0000003d33027c10 */ /* 0x004fe400087fe4ff */
[----:B-1----:R-:W-:-:S03]  /*19b60*/  IADD3.X R0, R49, UR61, RZ, P2, !PT ;  /* 0x0000003d31007c10 */ /* 0x002fc600097fe4ff */
[----:B------:R1:W-:Y:S04]  /*19b70*/  STL [R1+0x4aec], R2 ;  /* 0x004aec0201007387 */ /* 0x0003e80000100800 */
[----:B------:R2:W-:Y:S04]  /*19b80*/  STL [R1+0x4af4], R3 ;  /* 0x004af40301007387 */ /* 0x0005e80000100800 */
[----:B------:R3:W-:Y:S01]  /*19b90*/  STL [R1+0x4afc], R0 ;  /* 0x004afc0001007387 */ /* 0x0007e20000100800 */
[----:B-1----:R-:W-:Y:S01]  /*19ba0*/  IADD3.X R2, R61, UR61, RZ, P3, !PT ;  /* 0x0000003d3d027c10 */ /* 0x002fe20009ffe4ff */
[----:B------:R-:W-:-:S02]  /*19bb0*/  USHF.R.S32.HI UR61, URZ, 0x1f, UR33 ;  /* 0x0000001f3f3d7899 */ /* 0x000fc40008011421 */
[----:B--2---:R-:W-:Y:S02]  /*19bc0*/  IADD3 R3, P1, R54, UR33, RZ ;  /* 0x0000002136037c10 */ /* 0x004fe4000ff3e0ff */
        /* <DEDUP_REMOVED lines=547> */
[----:B------:R-:W3:Y:S01]  /*1be00*/  S2R R56, SR_TID.X ;  /* 0x0000000000387919 */ /* 0x000ee20000002100 */
[----:B-1----:R-:W-:Y:S01]  /*1be10*/  IADD3.X R3, R50, UR61, RZ, P1, !PT ;  /* 0x0000003d32037c10 */ /* 0x002fe20008ffe4ff */
[----:B0-----:R-:W-:Y:S01]  /*1be20*/  VIADD R57, R57, 0x7f ;  /* 0x0000007f39397836 */ /* 0x001fe20000000000 */
[----:B------:R-:W-:Y:S01]  /*1be30*/  SHF.R.S32.HI R60, RZ, 0x1f, R38 ;  /* 0x0000001fff3c7819 */ /* 0x000fe20000011426 */
[----:B------:R0:W-:Y:S01]  /*1be40*/  STL [R1+0x4ee8], R0 ;  /* 0x004ee80001007387 */ /* 0x0001e20000100800 */
[----:B------:R-:W-:Y:S01]  /*1be50*/  SHF.R.S32.HI R59, RZ, 0x1f, R39 ;  /* 0x0000001fff3b7819 */ /* 0x000fe20000011427 */
[----:B------:R-:W-:Y:S01]  /*1be60*/  ULDC UR33, c[0x0][0x238] ;  /* 0x00008e0000217ab9 */ /* 0x000fe20000000800 */
[----:B--2---:R-:W-:Y:S02]  /*1be70*/  IADD3.X R2, R51, UR61, RZ, P0, !PT ;  /* 0x0000003d33027c10 */ /* 0x004fe400087fe4ff */
[----:B0-----:R-:W-:-:S03]  /*1be80*/  IADD3.X R0, R49, UR61, RZ, P2, !PT ;  /* 0x0000003d31007c10 */ /* 0x001fc600097fe4ff */
[----:B------:R0:W-:Y:S04]  /*1be90*/  STL [R1+0x4ecc], R2 ;  /* 0x004ecc0201007387 */ /* 0x0001e80000100800 */
[----:B------:R1:W-:Y:S04]  /*1bea0*/  STL [R1+0x4ed4], R3 ;  /* 0x004ed40301007387 */ /* 0x0003e80000100800 */
[----:B------:R2:W-:Y:S01]  /*1beb0*/  STL [R1+0x4edc], R0 ;  /* 0x004edc0001007387 */ /* 0x0005e20000100800 */
[----:B0-----:R-:W-:Y:S01]  /*1bec0*/  IADD3.X R2, R61, UR61, RZ, P3, !PT ;  /* 0x0000003d3d027c10 */ /* 0x001fe20009ffe4ff */
[----:B------:R-:W-:-:S02]  /*1bed0*/  USHF.R.S32.HI UR61, URZ, 0x1f, UR16 ;  /* 0x0000001f3f3d7899 */ /* 0x000fc40008011410 */
[----:B-1----:R-:W-:Y:S02]  /*1bee0*/  IADD3 R3, P1, R54, UR16, RZ ;  /* 0x0000001036037c10 */ /* 0x002fe4000ff3e0ff */
[----:B------:R0:W-:Y:S01]  /*1bef0*/  STL [R1+0x4ee4], R2 ;  /* 0x004ee40201007387 */ /* 0x0001e20000100800 */
[----:B--2---:R-:W-:-:S05]  /*1bf00*/  IADD3 R0, P0, R55, UR16, RZ ;  /* 0x0000001037007c10 */ /* 0x004fca000ff1e0ff */
[----:B------:R1:W-:Y:S01]  /*1bf10*/  STL [R1+0x4ef0], R0 ;  /* 0x004ef00001007387 */ /* 0x0003e20000100800 */
[----:B0-----:R-:W-:-:S03]  /*1bf20*/  IADD3 R2, P2, R53, UR16, RZ ;  /* 0x0000001035027c10 */ /* 0x001fc6000ff5e0ff */
[----:B------:R0:W-:Y:S01]  /*1bf30*/  STL [R1+0x4ef8], R3 ;  /* 0x004ef80301007387 */ /* 0x0001e20000100800 */
[----:B-1----:R-:W-:-:S03]  /*1bf40*/  IADD3 R0, P3, R52, UR16, RZ ;  /* 0x0000001034007c10 */ /* 0x002fc6000ff7e0ff */
[----:B------:R1:W-:Y:S01]  /*1bf50*/  STL [R1+0x4f00], R2 ;  /* 0x004f000201007387 */ /* 0x0003e20000100800 */
[----:B---3--:R-:W-:Y:S01]  /*1bf60*/  LOP3.LUT R41, R56, 0x3, RZ, 0xc0, !PT ;  /* 0x0000000338297812 */ /* 0x008fe200078ec0ff */
[----:B------:R-:W-:Y:S01]  /*1bf70*/  ULDC UR16, c[0x0][0x238] ;  /* 0x00008e0000107ab9 */ /* 0x000fe20000000800 */
[----:B0-----:R-:W-:Y:S01]  /*1bf80*/  IADD3.X R3, R50, UR61, RZ, P1, !PT ;  /* 0x0000003d32037c10 */ /* 0x001fe20008ffe4ff */
[----:B------:R0:W-:Y:S01]  /*1bf90*/  STL [R1+0x4f08], R0 ;  /* 0x004f080001007387 */ /* 0x0001e20000100800 */
[----:B-1----:R-:W-:Y:S02]  /*1bfa0*/  IADD3.X R2, R51, UR61, RZ, P0, !PT ;  /* 0x0000003d33027c10 */ /* 0x002fe400087fe4ff */
        /* <DEDUP_REMOVED lines=14> */
[----:B------:R-:W-:Y:S01]  /*1c090*/  SHF.R.U32.HI R42, RZ, 0x2, R56 ;  /* 0x00000002ff2a7819 */ /* 0x000fe20000011638 */
[----:B------:R-:W-:Y:S01]  /*1c0a0*/  IMAD R41, R41, 0x220, RZ ;  /* 0x0000022029297824 */ /* 0x000fe200078e02ff */
[----:B0-----:R-:W-:Y:S01]  /*1c0b0*/  IADD3.X R3, R50, UR61, RZ, P1, !PT ;  /* 0x0000003d32037c10 */ /* 0x001fe20008ffe4ff */
[----:B------:R0:W-:Y:S01]  /*1c0c0*/  STL [R1+0x4f28], R0 ;  /* 0x004f280001007387 */ /* 0x0001e20000100800 */
[----:B------:R-:W-:Y:S01]  /*1c0d0*/  ULDC UR17, c[0x0][0x238] ;  /* 0x00008e0000117ab9 */ /* 0x000fe20000000800 */
        /* <DEDUP_REMOVED lines=15> */
[----:B------:R-:W-:Y:S01]  /*1c1d0*/  ULDC UR18, c[0x0][0x238] ;  /* 0x00008e0000127ab9 */ /* 0x000fe20000000800 */
[----:B0-----:R-:W-:Y:S02]  /*1c1e0*/  IADD3.X R3, R50, UR61, RZ, P1, !PT ;  /* 0x0000003d32037c10 */ /* 0x001fe40008ffe4ff */
        /* <DEDUP_REMOVED lines=603> */
[----:B--2---:R-:W-:Y:S01]  /*1e7a0*/  IADD3 R0, P0, R55, UR56, RZ ;  /* 0x0000003837007c10 */ /* 0x004fe2000ff1e0ff */
[----:B------:R0:W-:Y:S04]  /*1e7b0*/  STL [R1+0x5364], R2 ;  /* 0x0053640201007387 */ /* 0x0001e80000100800 */
[----:B------:R1:W-:Y:S01]  /*1e7c0*/  STL [R1+0x5370], R0 ;  /* 0x0053700001007387 */ /* 0x0003e20000100800 */
[----:B0-----:R-:W-:-:S03]  /*1e7d0*/  IADD3 R2, P2, R53, UR56, RZ ;  /* 0x0000003835027c10 */ /* 0x001fc6000ff5e0ff */
[----:B------:R-:W-:Y:S01]  /*1e7e0*/  STL [R1+0x5378], R3 ;  /* 0x0053780301007387 */ /* 0x000fe20000100800 */
[----:B-1----:R-:W-:-:S03]  /*1e7f0*/  IADD3 R0, P3, R52, UR56, RZ ;  /* 0x0000003834007c10 */ /* 0x002fc6000ff7e0ff */
[----:B------:R-:W-:Y:S01]  /*1e800*/  STL [R1+0x5380], R2 ;  /* 0x0053800201007387 */ /* 0x000fe20000100800 */
[----:B------:R-:W-:-:S03]  /*1e810*/  ULDC UR56, c[0x0][0x238] ;  /* 0x00008e0000387ab9 */ /* 0x000fc60000000800 */
[----:B------:R0:W-:Y:S02]  /*1e820*/  STL [R1+0x5388], R0 ;  /* 0x0053880001007387 */ /* 0x0001e40000100800 */
[----:B0-----:R-:W-:Y:S02]  /*1e830*/  IADD3.X R0, R51, UR61, RZ, P0, !PT ;  /* 0x0000003d33007c10 */ /* 0x001fe400087fe4ff */
[----:B------:R-:W-:-:S03]  /*1e840*/  IADD3.X R2, R50, UR61, RZ, P1, !PT ;  /* 0x0000003d32027c10 */ /* 0x000fc60008ffe4ff */
[----:B------:R0:W-:Y:S04]  /*1e850*/  STL [R1+0x536c], R0 ;  /* 0x00536c0001007387 */ /* 0x0001e80000100800 */
[----:B------:R1:W-:Y:S01]  /*1e860*/  STL [R1+0x5374], R2 ;  /* 0x0053740201007387 */ /* 0x0003e20000100800 */
[----:B0-----:R-:W-:-:S05]  /*1e870*/  IADD3.X R0, R49, UR61, RZ, P2, !PT ;  /* 0x0000003d31007c10 */ /* 0x001fca00097fe4ff */
[----:B------:R0:W-:Y:S01]  /*1e880*/  STL [R1+0x537c], R0 ;  /* 0x00537c0001007387 */ /* 0x0001e20000100800 */
[----:B-1----:R-:W-:Y:S02]  /*1e890*/  IADD3 R2, P0, R55, UR57, RZ ;  /* 0x0000003937027c10 */ /* 0x002fe4000ff1e0ff */
[----:B------:R-:W-:Y:S02]  /*1e8a0*/  IADD3 R4, P1, R54, UR57, RZ ;  /* 0x0000003936047c10 */ /* 0x000fe4000ff3e0ff */
[----:B0-----:R-:W-:Y:S01]  /*1e8b0*/  IADD3.X R0, R61, UR61, RZ, P3, !PT ;  /* 0x0000003d3d007c10 */ /* 0x001fe20009ffe4ff */
[----:B------:R-:W-:Y:S01]  /*1e8c0*/  ULDC UR61, c[0x0][0x238] ;  /* 0x00008e00003d7ab9 */ /* 0x000fe20000000800 */
[----:B------:R-:W-:-:S03]  /*1e8d0*/  IADD3 R3, P2, R53, UR57, RZ ;  /* 0x0000003935037c10 */ /* 0x000fc6000ff5e0ff */
[----:B------:R-:W-:Y:S04]  /*1e8e0*/  STL [R1+0x5384], R0 ;  /* 0x0053840001007387 */ /* 0x000fe80000100800 */
[----:B------:R0:W-:Y:S04]  /*1e8f0*/  STL [R1+0x5390], R2 ;  /* 0x0053900201007387 */ /* 0x0001e80000100800 */
[----:B------:R1:W-:Y:S01]  /*1e900*/  STL [R1+0x5398], R4 ;  /* 0x0053980401007387 */ /* 0x0003e20000100800 */
[----:B0-----:R-:W-:Y:S01]  /*1e910*/  IADD3 R2, P3, R52, UR57, RZ ;  /* 0x0000003934027c10 */ /* 0x001fe2000ff7e0ff */
[----:B------:R-:W-:-:S02]  /*1e920*/  USHF.R.S32.HI UR57, URZ, 0x1f, UR57 ;  /* 0x0000001f3f397899 */ /* 0x000fc40008011439 */
[----:B------:R0:W-:Y:S04]  /*1e930*/  STL [R1+0x53a0], R3 ;  /* 0x0053a00301007387 */ /* 0x0001e80000100800 */
[----:B------:R2:W-:Y:S01]  /*1e940*/  STL [R1+0x53a8], R2 ;  /* 0x0053a80201007387 */ /* 0x0005e20000100800 */
[----:B-1----:R-:W-:Y:S02]  /*1e950*/  IADD3.X R4, R50, UR57, RZ, P1, !PT ;  /* 0x0000003932047c10 */ /* 0x002fe40008ffe4ff */
[----:B0-----:R-:W-:Y:S02]  /*1e960*/  IADD3.X R3, R51, UR57, RZ, P0, !PT ;  /* 0x0000003933037c10 */ /* 0x001fe400087fe4ff */
[----:B--2---:R-:W-:-:S03]  /*1e970*/  IADD3.X R2, R49, UR57, RZ, P2, !PT ;  /* 0x0000003931027c10 */ /* 0x004fc600097fe4ff */
[----:B------:R0:W-:Y:S01]  /*1e980*/  STL [R1+0x538c], R3 ;  /* 0x00538c0301007387 */ /* 0x0001e20000100800 */
[----:B------:R-:W-:-:S03]  /*1e990*/  SHF.R.S32.HI R0, RZ, 0x1f, R57 ;  /* 0x0000001fff007819 */ /* 0x000fc60000011439 */
[----:B------:R-:W-:Y:S04]  /*1e9a0*/  STL [R1+0x5394], R4 ;  /* 0x0053940401007387 */ /* 0x000fe80000100800 */
[----:B------:R1:W-:Y:S01]  /*1e9b0*/  STL [R1+0x539c], R2 ;  /* 0x00539c0201007387 */ /* 0x0003e20000100800 */
[----:B0-----:R-:W-:Y:S02]  /*1e9c0*/  IADD3.X R3, R61, UR57, RZ, P3, !PT ;  /* 0x000000393d037c10 */ /* 0x001fe40009ffe4ff */
[----:B------:R-:W-:Y:S02]  /*1e9d0*/  LEA.HI R0, R0, R57, RZ, 0x7 ;  /* 0x0000003900007211 */ /* 0x000fe400078f38ff */
[----:B------:R-:W-:Y:S02]  /*1e9e0*/  SGXT.U32 R0, R42, 0x3 ;  /* 0x000000032a00781a */ /* 0x000fe40000000000 */
[----:B-1----:R-:W-:Y:S01]  /*1e9f0*/  IADD3 R2, P0, R55, UR8, RZ ;  /* 0x0000000837027c10 */ /* 0x002fe2000ff1e0ff */
[----:B------:R0:W-:Y:S01]  /*1ea00*/  STL [R1+0x53a4], R3 ;  /* 0x0053a40301007387 */ /* 0x0001e20000100800 */
[----:B------:R-:W-:Y:S01]  /*1ea10*/  IADD3 R4, P1, R54, UR8, RZ ;  /* 0x0000000836047c10 */ /* 0x000fe2000ff3e0ff */
[----:B------:R-:W-:-:S02]  /*1ea20*/  USHF.R.S32.HI UR57, URZ, 0x1f, UR8 ;  /* 0x0000001f3f397899 */ /* 0x000fc40008011408 */
[----:B------:R1:W-:Y:S01]  /*1ea30*/  STL [R1+0x53b0], R2 ;  /* 0x0053b00201007387 */ /* 0x0003e20000100800 */
[----:B------:R-:W-:Y:S02]  /*1ea40*/  LOP3.LUT R0, R41, R0, RZ, 0xfc, !PT ;  /* 0x0000000029007212 */ /* 0x000fe400078efcff */
[----:B0-----:R-:W-:Y:S01]  /*1ea50*/  IADD3 R3, P2, R53, UR8, RZ ;  /* 0x0000000835037c10 */ /* 0x001fe2000ff5e0ff */
[----:B------:R-:W-:Y:S01]  /*1ea60*/  STL [R1+0x53b8], R4 ;  /* 0x0053b80401007387 */ /* 0x000fe20000100800 */
[----:B-1----:R-:W-:-:S03]  /*1ea70*/  IADD3 R2, P3, R52, UR8, RZ ;  /* 0x0000000834027c10 */ /* 0x002fc6000ff7e0ff */
[----:B------:R0:W-:Y:S01]  /*1ea80*/  STL [R1+0x53c0], R3 ;  /* 0x0053c00301007387 */ /* 0x0001e20000100800 */
[C---:B------:R-:W-:Y:S01]  /*1ea90*/  LOP3.LUT R41, R56.reuse, 0x7, RZ, 0xc0, !PT ;  /* 0x0000000738297812 */ /* 0x040fe200078ec0ff */
[----:B------:R-:W-:Y:S01]  /*1eaa0*/  IMAD.SHL.U32 R42, R56, 0x2, RZ ;  /* 0x00000002382a7824 */ /* 0x000fe200078e00ff */
[----:B------:R-:W-:Y:S01]  /*1eab0*/  ULDC UR8, c[0x0][0x238] ;  /* 0x00008e0000087ab9 */ /* 0x000fe20000000800 */
[----:B------:R1:W-:Y:S04]  /*1eac0*/  STL [R1+0x53c8], R2 ;  /* 0x0053c80201007387 */ /* 0x0003e80000100800 */
[----:B------:R2:W-:Y:S01]  /*1ead0*/  STL [R1+0x5754], R0 ;  /* 0x0057540001007387 */ /* 0x0005e20000100800 */
[----:B0-----:R-:W-:Y:S02]  /*1eae0*/  IADD3.X R3, R50, UR57, RZ, P1, !PT ;  /* 0x0000003932037c10 */ /* 0x001fe40008ffe4ff */
[----:B-1----:R-:W-:-:S02]  /*1eaf0*/  IADD3.X R2, R51, UR57, RZ, P0, !PT ;  /* 0x0000003933027c10 */ /* 0x002fc400087fe4ff */
[----:B--2---:R-:W-:-:S03]  /*1eb00*/  IADD3.X R0, R49, UR57, RZ, P2, !PT ;  /* 0x0000003931007c10 */ /* 0x004fc600097fe4ff */
        /* <DEDUP_REMOVED lines=13> */
[----:B------:R-:W-:Y:S01]  /*1ebe0*/  IMAD R41, R41, 0x90, RZ ;  /* 0x0000009029297824 */ /* 0x000fe200078e02ff */
        /* <DEDUP_REMOVED lines=15> */
[----:B------:R0:W-:Y:S01]  /*1ece0*/  STL [R1+0x53f8], R3 ;  /* 0x0053f80301007387 */ /* 0x0001e20000100800 */
[----:B-1----:R-:W-:-:S03]  /*1ecf0*/  IADD3 R0, P3, R52, UR60, RZ ;  /* 0x0000003c34007c10 */ /* 0x002fc6000ff7e0ff */
[----:B------:R1:W-:Y:S01]  /*1ed00*/  STL [R1+0x5400], R2 ;  /* 0x0054000201007387 */ /* 0x0003e20000100800 */
[----:B------:R-:W-:-:S03]  /*1ed10*/  ULDC UR60, c[0x0][0x238] ;  /* 0x00008e00003c7ab9 */ /* 0x000fc60000000800 */
[----:B------:R2:W-:Y:S01]  /*1ed20*/  STL [R1+0x5408], R0 ;  /* 0x0054080001007387 */ /* 0x0005e20000100800 */
[----:B0-----:R-:W-:Y:S02]  /*1ed30*/  IADD3.X R3, R50, UR57, RZ, P1, !PT ;  /* 0x0000003932037c10 */ /* 0x001fe40008ffe4ff */
[----:B-1----:R-:W-:Y:S02]  /*1ed40*/  IADD3.X R2, R49, UR57, RZ, P2, !PT ;  /* 0x0000003931027c10 */ /* 0x002fe400097fe4ff */
[----:B--2---:R-:W-:-:S05]  /*1ed50*/  IADD3.X R0, R51, UR57, RZ, P0, !PT ;  /* 0x0000003933007c10 */ /* 0x004fca00087fe4ff */
[----:B------:R0:W-:Y:S04]  /*1ed60*/  STL [R1+0x53ec], R0 ;  /* 0x0053ec0001007387 */ /* 0x0001e80000100800 */
[----:B------:R1:W-:Y:S01]  /*1ed70*/  STL [R1+0x53f4], R3 ;  /* 0x0053f40301007387 */ /* 0x0003e20000100800 */
[----:B0-----:R-:W-:-:S03]  /*1ed80*/  IADD3.X R0, R61, UR57, RZ, P3, !PT ;  /* 0x000000393d007c10 */ /* 0x001fc60009ffe4ff */
[----:B------:R0:W-:Y:S01]  /*1ed90*/  STL [R1+0x53fc], R2 ;  /* 0x0053fc0201007387 */ /* 0x0001e20000100800 */
[----:B-1----:R-:W-:-:S03]  /*1eda0*/  IADD3 R3, P1, R54, UR5, RZ ;  /* 0x0000000536037c10 */ /* 0x002fc6000ff3e0ff */
[----:B------:R1:W-:Y:S01]  /*1edb0*/  STL [R1+0x5404], R0 ;  /* 0x0054040001007387 */ /* 0x0003e20000100800 */
[----:B0-----:R-:W-:Y:S02]  /*1edc0*/  IADD3 R2, P0, R55, UR5, RZ ;  /* 0x0000000537027c10 */ /* 0x001fe4000ff1e0ff */
[----:B-1----:R-:W-:-:S03]  /*1edd0*/  IADD3 R0, P2, R53, UR5, RZ ;  /* 0x0000000535007c10 */ /* 0x002fc6000ff5e0ff */
[----:B------:R0:W-:Y:S01]  /*1ede0*/  STL [R1+0x5410], R2 ;  /* 0x0054100201007387 */ /* 0x0001e20000100800 */
[----:B------:R-:W-:-:S03]  /*1edf0*/  USHF.R.S32.HI UR57, URZ, 0x1f, UR5 ;  /* 0x0000001f3f397899 */ /* 0x000fc60008011405 */
[----:B------:R-:W-:Y:S04]  /*1ee00*/  STL [R1+0x5418], R3 ;  /* 0x0054180301007387 */ /* 0x000fe80000100800 */
[----:B------:R1:W-:Y:S01]  /*1ee10*/  STL [R1+0x5420], R0 ;  /* 0x0054200001007387 */ /* 0x0003e20000100800 */
[----:B0-----:R-:W-:Y:S01]  /*1ee20*/  IADD3 R2, P3, R52, UR5, RZ ;  /* 0x0000000534027c10 */ /* 0x001fe2000ff7e0ff */
[----:B------:R-:W-:-:S04]  /*1ee30*/  ULDC UR5, c[0x0][0x238] ;  /* 0x00008e0000057ab9 */ /* 0x000fc80000000800 */
[----:B------:R0:W-:Y:S01]  /*1ee40*/  STL [R1+0x5428], R2 ;  /* 0x0054280201007387 */ /* 0x0001e20000100800 */
[----:B-1----:R-:W-:Y:S02]  /*1ee50*/  LOP3.LUT R0, R41, 0x30, R42, 0x78, !PT ;  /* 0x0000003029007812 */ /* 0x002fe400078e782a */
[----:B------:R-:W-:-:S03]  /*1ee60*/  IADD3.X R3, R50, UR57, RZ, P1, !PT ;  /* 0x0000003932037c10 */ /* 0x000fc60008ffe4ff */
[----:B------:R1:W-:Y:S01]  /*1ee70*/  STL [R1+0xbe8], R0 ;  /* 0x000be80001007387 */ /* 0x0003e20000100800 */
[----:B0-----:R-:W-:-:S05]  /*1ee80*/  IADD3.X R2, R51, UR57, RZ, P0, !PT ;  /* 0x0000003933027c10 */ /* 0x001fca00087fe4ff */
[----:B------:R0:W-:Y:S01]  /*1ee90*/  STL [R1+0x540c], R2 ;  /* 0x00540c0201007387 */ /* 0x0001e20000100800 */
[----:B-1----:R-:W-:-:S03]  /*1eea0*/  IADD3.X R0, R49, UR57, RZ, P2, !PT ;  /* 0x0000003931007c10 */ /* 0x002fc600097fe4ff */
[----:B------:R-:W-:Y:S04]  /*1eeb0*/  STL [R1+0x5414], R3 ;  /* 0x0054140301007387 */ /* 0x000fe80000100800 */
[----:B------:R1:W-:Y:S01]  /*1eec0*/  STL [R1+0x541c], R0 ;  /* 0x00541c0001007387 */ /* 0x0003e20000100800 */
[----:B0-----:R-:W-:-:S05]  /*1eed0*/  IADD3.X R2, R61, UR57, RZ, P3, !PT ;  /* 0x000000393d027c10 */ /* 0x001fca0009ffe4ff */
[----:B------:R0:W-:Y:S01]  /*1eee0*/  STL [R1+0x5424], R2 ;  /* 0x0054240201007387 */ /* 0x0001e20000100800 */
[----:B-1----:R-:W-:-:S03]  /*1eef0*/  SHF.R.S32.HI R0, RZ, 0x1f, R10 ;  /* 0x0000001fff007819 */ /* 0x002fc6000001140a */
[----:B------:R-:W-:Y:S04]  /*1ef00*/  STL [R1+0x57a0], R10 ;  /* 0x0057a00a01007387 */ /* 0x000fe80000100800 */
[----:B------:R1:W-:Y:S01]  /*1ef10*/  STL [R1+0x68], R0 ;  /* 0x0000680001007387 */ /* 0x0003e20000100800 */
[----:B0-----:R-:W-:-:S03]  /*1ef20*/  SHF.R.S32.HI R2, RZ, 0x1f, R11 ;  /* 0x0000001fff027819 */ /* 0x001fc6000001140b */
[----:B------:R-:W-:Y:S01]  /*1ef30*/  STL [R1+0x57a4], R11 ;  /* 0x0057a40b01007387 */ /* 0x000fe20000100800 */
[----:B-1----:R-:W-:-:S03]  /*1ef40*/  SHF.R.S32.HI R0, RZ, 0x1f, R12 ;  /* 0x0000001fff007819 */ /* 0x002fc6000001140c */
[----:B------:R0:W-:Y:S04]  /*1ef50*/  STL [R1+0x64], R2 ;  /* 0x0000640201007387 */ /* 0x0001e80000100800 */
        /* <DEDUP_REMOVED lines=48> */
[----:B------:R-:W-:Y:S01]  /*1f260*/  STL [R1+0x57e0], R28 ;  /* 0x0057e01c01007387 */ /* 0x000fe20000100800 */
[----:B------:R-:W-:-:S03]  /*1f270*/  SHF.R.S32.HI R3, RZ, 0x1f, R31 ;  /* 0x0000001fff037819 */ /* 0x000fc6000001141f */
        /* <DEDUP_REMOVED lines=8> */
[----:B------:R0:W-:Y:S01]  /*1f300*/  STL [R1+0x14], R3 ;  /* 0x0000140301007387 */ /* 0x0001e20000100800 */
[----:B-1----:R-:W-:-:S03]  /*1f310*/  SHF.R.S32.HI R0, RZ, 0x1f, R33 ;  /* 0x0000001fff007819 */ /* 0x002fc60000011421 */
[----:B------:R1:W-:Y:S01]  /*1f320*/  STL [R1+0x10], R2 ;  /* 0x0000100201007387 */ /* 0x0003e20000100800 */
[----:B0-----:R-:W-:-:S03]  /*1f330*/  SHF.R.S32.HI R3, RZ, 0x1f, R34 ;  /* 0x0000001fff037819 */ /* 0x001fc60000011422 */
[----:B------:R0:W-:Y:S01]  /*1f340*/  STL [R1+0xc], R0 ;  /* 0x00000c0001007387 */ /* 0x0001e20000100800 */
[----:B-1----:R-:W-:-:S03]  /*1f350*/  SHF.R.S32.HI R2, RZ, 0x1f, R35 ;  /* 0x0000001fff027819 */ /* 0x002fc60000011423 */
[----:B------:R-:W-:Y:S01]  /*1f360*/  STL [R1+0x8], R3 ;  /* 0x0000080301007387 */ /* 0x000fe20000100800 */
[----:B0-----:R-:W-:-:S03]  /*1f370*/  SHF.R.S32.HI R0, RZ, 0x1f, R36 ;  /* 0x0000001fff007819 */ /* 0x001fc60000011424 */
[----:B------:R-:W2:Y:S04]  /*1f380*/  LDL R42, [R1+0x78] ;  /* 0x00007800012a7983 */ /* 0x000ea80000100800 */
[----:B------:R-:W-:Y:S04]  /*1f390*/  STL [R1+0x4], R2 ;  /* 0x0000040201007387 */ /* 0x000fe80000100800 */
[----:B------:R-:W3:Y:S04]  /*1f3a0*/  LDL R43, [R1+0x80] ;  /* 0x00008000012b7983 */ /* 0x000ee80000100800 */
[----:B------:R0:W-:Y:S04]  /*1f3b0*/  STL [R1], R0 ;  /* 0x0000000001007387 */ /* 0x0001e80000100800 */
[----:B------:R-:W4:Y:S04]  /*1f3c0*/  LDL R13, [R1+0x31c] ;  /* 0x00031c00010d7983 */ /* 0x000f280000100800 */
[----:B------:R-:W5:Y:S04]  /*1f3d0*/  LDL R12, [R1+0x318] ;  /* 0x00031800010c7983 */ /* 0x000f680000100800 */
[----:B------:R-:W2:Y:S04]  /*1f3e0*/  LDL R11, [R1+0x314] ;  /* 0x00031400010b7983 */ /* 0x000ea80000100800 */
[----:B------:R-:W3:Y:S04]  /*1f3f0*/  LDL R10, [R1+0x310] ;  /* 0x00031000010a7983 */ /* 0x000ee80000100800 */
[----:B------:R-:W3:Y:S04]  /*1f400*/  LDL R7, [R1+0x308] ;  /* 0x0003080001077983 */ /* 0x000ee80000100800 */
[----:B0-----:R-:W3:Y:S04]  /*1f410*/  LDL R0, [R1+0x30c] ;  /* 0x00030c0001007983 */ /* 0x001ee80000100800 */
[----:B------:R-:W3:Y:S04]  /*1f420*/  LDL R9, [R1+0x304] ;  /* 0x0003040001097983 */ /* 0x000ee80000100800 */
        /* <DEDUP_REMOVED lines=20> */
[----:B------:R-:W3:Y:S01]  /*1f570*/  LDL R58, [R1+0x320] ;  /* 0x00032000013a7983 */ /* 0x000ee20000100800 */
[----:B----4-:R-:W-:-:S02]  /*1f580*/  SHF.R.S32.HI R14, RZ, 0x1f, R13 ;  /* 0x0000001fff0e7819 */ /* 0x010fc4000001140d */
[----:B-----5:R-:W-:-:S03]  /*1f590*/  SHF.R.S32.HI R13, RZ, 0x1f, R12 ;  /* 0x0000001fff0d7819 */ /* 0x020fc6000001140c */
[----:B------:R-:W-:Y:S01]  /*1f5a0*/  STL [R1+0x6c], R14 ;  /* 0x00006c0e01007387 */ /* 0x000fe20000100800 */
[----:B--2---:R-:W-:-:S03]  /*1f5b0*/  SHF.R.S32.HI R12, RZ, 0x1f, R11 ;  /* 0x0000001fff0c7819 */ /* 0x004fc6000001140b */
[----:B------:R-:W-:Y:S01]  /*1f5c0*/  STL [R1+0x70], R13 ;  /* 0x0000700d01007387 */ /* 0x000fe20000100800 */
[----:B---3--:R-:W-:-:S03]  /*1f5d0*/  SHF.R.S32.HI R11, RZ, 0x1f, R10 ;  /* 0x0000001fff0b7819 */ /* 0x008fc6000001140a */
[----:B------:R-:W-:Y:S01]  /*1f5e0*/  STL [R1+0x74], R12 ;  /* 0x0000740c01007387 */ /* 0x000fe20000100800 */
[----:B------:R-:W-:-:S03]  /*1f5f0*/  SHF.R.S32.HI R10, RZ, 0x1f, R7 ;  /* 0x0000001fff0a7819 */ /* 0x000fc60000011407 */
[----:B------:R-:W-:Y:S04]  /*1f600*/  STL [R1+0x7c], R11 ;  /* 0x00007c0b01007387 */ /* 0x000fe80000100800 */
[----:B------:R-:W2:Y:S01]  /*1f610*/  LDL R7, [R1+0x2e8] ;  /* 0x0002e80001077983 */ /* 0x000ea20000100800 */
[----:B------:R-:W-:-:S05]  /*1f620*/  SHF.R.S32.HI R0, RZ, 0x1f, R0 ;  /* 0x0000001fff007819 */ /* 0x000fca0000011400 */
[----:B------:R0:W-:Y:S01]  /*1f630*/  STL [R1+0x88], R0 ;  /* 0x0000880001007387 */ /* 0x0001e20000100800 */
[----:B------:R-:W-:-:S03]  /*1f640*/  SHF.R.S32.HI R8, RZ, 0x1f, R8 ;  /* 0x0000001fff087819 */ /* 0x000fc60000011408 */
[----:B------:R-:W-:Y:S01]  /*1f650*/  STL [R1+0x98], R10 ;  /* 0x0000980a01007387 */ /* 0x000fe20000100800 */
[----:B------:R-:W-:Y:S02]  /*1f660*/  SHF.R.S32.HI R5, RZ, 0x1f, R5 ;  /* 0x0000001fff057819 */ /* 0x000fe40000011405 */
[----:B0-----:R-:W-:Y:S02]  /*1f670*/  SHF.R.S32.HI R0, RZ, 0x1f, R9 ;  /* 0x0000001fff007819 */ /* 0x001fe40000011409 */
[----:B------:R-:W-:-:S03]  /*1f680*/  SHF.R.S32.HI R3, RZ, 0x1f, R3 ;  /* 0x0000001fff037819 */ /* 0x000fc60000011403 */
[----:B------:R0:W-:Y:S04]  /*1f690*/  STL [R1+0x9c], R0 ;  /* 0x00009c0001007387 */ /* 0x0001e80000100800 */
[----:B------:R-:W-:Y:S01]  /*1f6a0*/  STL [R1+0xa0], R8 ;  /* 0x0000a00801007387 */ /* 0x000fe20000100800 */
[----:B0-----:R-:W-:-:S03]  /*1f6b0*/  SHF.R.S32.HI R0, RZ, 0x1f, R4 ;  /* 0x0000001fff007819 */ /* 0x001fc60000011404 */
[----:B------:R-:W-:Y:S01]  /*1f6c0*/  STL [R1+0xa4], R5 ;  /* 0x0000a40501007387 */ /* 0x000fe20000100800 */
[----:B------:R-:W-:-:S03]  /*1f6d0*/  SHF.R.S32.HI R2, RZ, 0x1f, R2 ;  /* 0x0000001fff027819 */ /* 0x000fc60000011402 */
[----:B------:R0:W-:Y:S04]  /*1f6e0*/  STL [R1+0xa8], R0 ;  /* 0x0000a80001007387 */ /* 0x0001e80000100800 */
[----:B------:R-:W-:Y:S04]  /*1f6f0*/  STL [R1+0xac], R3 ;  /* 0x0000ac0301007387 */ /* 0x000fe80000100800 */
[----:B------:R-:W3:Y:S01]  /*1f700*/  LDL R30, [R1+0x2e4] ;  /* 0x0002e400011e7983 */ /* 0x000ee20000100800 */
[----:B0-----:R-:W-:-:S03]  /*1f710*/  SHF.R.S32.HI R0, RZ, 0x1f, R6 ;  /* 0x0000001fff007819 */ /* 0x001fc60000011406 */
[----:B------:R-:W-:Y:S04]  /*1f720*/  STL [R1+0xb0], R2 ;  /* 0x0000b00201007387 */ /* 0x000fe80000100800 */
[----:B------:R-:W4:Y:S04]  /*1f730*/  LDL R29, [R1+0x2e0] ;  /* 0x0002e000011d7983 */ /* 0x000f280000100800 */
[----:B------:R0:W-:Y:S04]  /*1f740*/  STL [R1+0xb4], R0 ;  /* 0x0000b40001007387 */ /* 0x0001e80000100800 */
[----:B------:R-:W5:Y:S04]  /*1f750*/  LDL R28, [R1+0x2dc] ;  /* 0x0002dc00011c7983 */ /* 0x000f680000100800 */
        /* <DEDUP_REMOVED lines=19> */
[----:B0-----:R-:W5:Y:S04]  /*1f890*/  LDL R0, [R1+0x290] ;  /* 0x0002900001007983 */ /* 0x001f680000100800 */
[----:B------:R-:W5:Y:S04]  /*1f8a0*/  LDL R9, [R1+0x288] ;  /* 0x0002880001097983 */ /* 0x000f680000100800 */
[----:B------:R-:W5:Y:S01]  /*1f8b0*/  LDL R8, [R1+0x284] ;  /* 0x0002840001087983 */ /* 0x000f620000100800 */
[----:B--2---:R-:W-:-:S05]  /*1f8c0*/  SHF.R.S32.HI R2, RZ, 0x1f, R7 ;  /* 0x0000001fff027819 */ /* 0x004fca0000011407 */
[----:B------:R0:W-:Y:S04]  /*1f8d0*/  STL [R1+0xb8], R2 ;  /* 0x0000b80201007387 */ /* 0x0001e80000100800 */
[----:B------:R-:W2:Y:S04]  /*1f8e0*/  LDL R5, [R1+0x280] ;  /* 0x0002800001057983 */ /* 0x000ea80000100800 */
[----:B------:R-:W2:Y:S04]  /*1f8f0*/  LDL R4, [R1+0x278] ;  /* 0x0002780001047983 */ /* 0x000ea80000100800 */
[----:B------:R-:W2:Y:S04]  /*1f900*/  LDL R3, [R1+0x274] ;  /* 0x0002740001037983 */ /* 0x000ea80000100800 */
[----:B0-----:R-:W2:Y:S04]  /*1f910*/  LDL R2, [R1+0x270] ;  /* 0x0002700001027983 */ /* 0x001ea80000100800 */
[----:B------:R-:W2:Y:S01]  /*1f920*/  LDL R7, [R1+0x26c] ;  /* 0x00026c0001077983 */ /* 0x000ea20000100800 */
[----:B---3--:R-:W-:-:S05]  /*1f930*/  SHF.R.S32.HI R30, RZ, 0x1f, R30 ;  /* 0x0000001fff1e7819 */ /* 0x008fca000001141e */
[----:B------:R4:W-:Y:S02]  /*1f940*/  STL [R1+0xbc], R30 ;  /* 0x0000bc1e01007387 */ /* 0x0009e40000100800 */
[----:B----4-:R-:W-:Y:S02]  /*1f950*/  SHF.R.S32.HI R30, RZ, 0x1f, R29 ;  /* 0x0000001fff1e7819 */ /* 0x010fe4000001141d */
[----:B-----5:R-:W-:Y:S02]  /*1f960*/  SHF.R.S32.HI R29, RZ, 0x1f, R28 ;  /* 0x0000001fff1d7819 */ /* 0x020fe4000001141c */
[----:B------:R-:W-:Y:S01]  /*1f970*/  SHF.R.S32.HI R28, RZ, 0x1f, R27 ;  /* 0x0000001fff1c7819 */ /* 0x000fe2000001141b */
[----:B------:R-:W-:Y:S01]  /*1f980*/  STL [R1+0xc0], R30 ;  /* 0x0000c01e01007387 */ /* 0x000fe20000100800 */
[----:B------:R-:W-:-:S03]  /*1f990*/  SHF.R.S32.HI R27, RZ, 0x1f, R26 ;  /* 0x0000001fff1b7819 */ /* 0x000fc6000001141a */
        /* <DEDUP_REMOVED lines=34> */
[----:B------:R-:W-:Y:S04]  /*1fbc0*/  STL [R1+0x10c], R12 ;  /* 0x00010c0c01007387 */ /* 0x000fe80000100800 */
[----:B------:R-:W-:Y:S04]  /*1fbd0*/  STL [R1+0x110], R11 ;  /* 0x0001100b01007387 */ /* 0x000fe80000100800 */
[----:B------:R-:W3:Y:S01]  /*1fbe0*/  LDL R6, [R1+0x268] ;  /* 0x0002680001067983 */ /* 0x000ee20000100800 */
[----:B------:R-:W-:-:S05]  /*1fbf0*/  SHF.R.S32.HI R0, RZ, 0x1f, R0 ;  /* 0x0000001fff007819 */ /* 0x000fca0000011400 */
[----:B------:R0:W-:Y:S01]  /*1fc00*/  STL [R1+0x114], R0 ;  /* 0x0001140001007387 */ /* 0x0001e20000100800 */
[----:B------:R-:W-:-:S03]  /*1fc10*/  SHF.R.S32.HI R8, RZ, 0x1f, R8 ;  /* 0x0000001fff087819 */ /* 0x000fc60000011408 */
[----:B------:R-:W-:Y:S01]  /*1fc20*/  STL [R1+0x118], R10 ;  /* 0x0001180a01007387 */ /* 0x000fe20000100800 */
[----:B0-----:R-:W-:-:S05]  /*1fc30*/  SHF.R.S32.HI R0, RZ, 0x1f, R9 ;  /* 0x0000001fff007819 */ /* 0x001fca0000011409 */
[----:B------:R0:W-:Y:S04]  /*1fc40*/  STL [R1+0x11c], R0 ;  /* 0x00011c0001007387 */ /* 0x0001e80000100800 */
[----:B------:R-:W-:Y:S01]  /*1fc50*/  STL [R1+0x120], R8 ;  /* 0x0001200801007387 */ /* 0x000fe20000100800 */
[----:B--2---:R-:W-:Y:S02]  /*1fc60*/  SHF.R.S32.HI R5, RZ, 0x1f, R5 ;  /* 0x0000001fff057819 */ /* 0x004fe40000011405 */
[----:B0-----:R-:W-:-:S03]  /*1fc70*/  SHF.R.S32.HI R0, RZ, 0x1f, R4 ;  /* 0x0000001fff007819 */ /* 0x001fc60000011404 */
[----:B------:R-:W-:Y:S01]  /*1fc80*/  STL [R1+0x124], R5 ;  /* 0x0001240501007387 */ /* 0x000fe20000100800 */
[----:B------:R-:W-:-:S03]  /*1fc90*/  SHF.R.S32.HI R3, RZ, 0x1f, R3 ;  /* 0x0000001fff037819 */ /* 0x000fc60000011403 */
[----:B------:R0:W-:Y:S01]  /*1fca0*/  STL [R1+0x128], R0 ;  /* 0x0001280001007387 */ /* 0x0001e20000100800 */
[----:B------:R-:W-:-:S03]  /*1fcb0*/  SHF.R.S32.HI R2, RZ, 0x1f, R2 ;  /* 0x0000001fff027819 */ /* 0x000fc60000011402 */
[----:B------:R-:W-:Y:S04]  /*1fcc0*/  STL [R1+0x12c], R3 ;  /* 0x00012c0301007387 */ /* 0x000fe80000100800 */
[----:B------:R-:W2:Y:S01]  /*1fcd0*/  LDL R30, [R1+0x264] ;  /* 0x00026400011e7983 */ /* 0x000ea20000100800 */
        /* <DEDUP_REMOVED lines=27> */
[----:B---3--:R-:W-:-:S05]  /*1fe90*/  SHF.R.S32.HI R2, RZ, 0x1f, R6 ;  /* 0x0000001fff027819 */ /* 0x008fca0000011406 */
[----:B------:R0:W-:Y:S04]  /*1fea0*/  STL [R1+0x138], R2 ;  /* 0x0001380201007387 */ /* 0x0001e80000100800 */
[----:B------:R-:W3:Y:S04]  /*1feb0*/  LDL R5, [R1+0x200] ;  /* 0x0002000001057983 */ /* 0x000ee80000100800 */
[----:B------:R-:W3:Y:S04]  /*1fec0*/  LDL R4, [R1+0x1fc] ;  /* 0x0001fc0001047983 */ /* 0x000ee80000100800 */
[----:B------:R-:W3:Y:S04]  /*1fed0*/  LDL R3, [R1+0x1f8] ;  /* 0x0001f80001037983 */ /* 0x000ee80000100800 */
[----:B0-----:R-:W3:Y:S04]  /*1fee0*/  LDL R2, [R1+0x1f4] ;  /* 0x0001f40001027983 */ /* 0x001ee80000100800 */
[----:B------:R-:W3:Y:S01]  /*1fef0*/  LDL R6, [R1+0x1f0] ;  /* 0x0001f00001067983 */ /* 0x000ee20000100800 */
[----:B--2---:R-:W-:-:S05]  /*1ff00*/  SHF.R.S32.HI R30, RZ, 0x1f, R30 ;  /* 0x0000001fff1e7819 */ /* 0x004fca000001141e */
        /* <DEDUP_REMOVED lines=42> */
[----:B------:R-:W2:Y:S01]  /*201b0*/  LDL R7, [R1+0x1ec] ;  /* 0x0001ec0001077983 */ /* 0x000ea20000100800 */
[----:B------:R-:W-:-:S05]  /*201c0*/  SHF.R.S32.HI R0, RZ, 0x1f, R0 ;  /* 0x0000001fff007819 */ /* 0x000fca0000011400 */
[----:B------:R0:W-:Y:S01]  /*201d0*/  STL [R1+0x190], R0 ;  /* 0x0001900001007387 */ /* 0x0001e20000100800 */
[----:B------:R-:W-:-:S03]  /*201e0*/  SHF.R.S32.HI R8, RZ, 0x1f, R8 ;  /* 0x0000001fff087819 */ /* 0x000fc60000011408 */
[----:B------:R-:W-:Y:S01]  /*201f0*/  STL [R1+0x194], R10 ;  /* 0x0001940a01007387 */ /* 0x000fe20000100800 */
[----:B0-----:R-:W-:-:S05]  /*20200*/  SHF.R.S32.HI R0, RZ, 0x1f, R9 ;  /* 0x0000001fff007819 */ /* 0x001fca0000011409 */
[----:B------:R0:W-:Y:S01]  /*20210*/  STL [R1+0x198], R0 ;  /* 0x0001980001007387 */ /* 0x0001e20000100800 */
[----:B---3--:R-:W-:-:S03]  /*20220*/  SHF.R.S32.HI R5, RZ, 0x1f, R5 ;  /* 0x0000001fff057819 */ /* 0x008fc60000011405 */
[----:B------:R-:W-:Y:S01]  /*20230*/  STL [R1+0x19c], R8 ;  /* 0x00019c0801007387 */ /* 0x000fe20000100800 */
[----:B0-----:R-:W-:-:S03]  /*20240*/  SHF.R.S32.HI R0, RZ, 0x1f, R4 ;  /* 0x0000001fff007819 */ /* 0x001fc60000011404 */
[----:B------:R-:W-:Y:S01]  /*20250*/  STL [R1+0x1a0], R5 ;  /* 0x0001a00501007387 */ /* 0x000fe20000100800 */
[----:B------:R-:W-:-:S03]  /*20260*/  SHF.R.S32.HI R3, RZ, 0x1f, R3 ;  /* 0x0000001fff037819 */ /* 0x000fc60000011403 */
[----:B------:R0:W-:Y:S01]  /*20270*/  STL [R1+0x1a4], R0 ;  /* 0x0001a40001007387 */ /* 0x0001e20000100800 */
[----:B------:R-:W-:-:S03]  /*20280*/  SHF.R.S32.HI R2, RZ, 0x1f, R2 ;  /* 0x0000001fff027819 */ /* 0x000fc60000011402 */
        /* <DEDUP_REMOVED lines=279> */
[----:B------:R1:W-:Y:S04]  /*21400*/  STL [R1+0x62c], R3 ;  /* 0x00062c0301007387 */ /* 0x0003e80000100800 */
        /* <DEDUP_REMOVED lines=27> */
[----:B-1----:R-:W5:Y:S01]  /*215c0*/  LDL R3, [R1+0x660] ;  /* 0x0006600001037983 */ /* 0x002f620000100800 */
[----:B---3--:R-:W-:-:S05]  /*215d0*/  SHF.R.S32.HI R0, RZ, 0x1f, R6 ;  /* 0x0000001fff007819 */ /* 0x008fca0000011406 */
[----:B------:R0:W-:Y:S04]  /*215e0*/  STL [R1+0x648], R0 ;  /* 0x0006480001007387 */ /* 0x0001e80000100800 */
[----:B------:R-:W3:Y:S04]  /*215f0*/  LDL R2, [R1+0x668] ;  /* 0x0006680001027983 */ /* 0x000ee80000100800 */
[----:B------:R-:W3:Y:S04]  /*21600*/  LDL R7, [R1+0x670] ;  /* 0x0006700001077983 */ /* 0x000ee80000100800 */
[----:B------:R-:W3:Y:S04]  /*21610*/  LDL R6, [R1+0x678] ;  /* 0x0006780001067983 */ /* 0x000ee80000100800 */
[----:B------:R-:W3:Y:S04]  /*21620*/  LDL R16, [R1+0x680] ;  /* 0x0006800001107983 */ /* 0x000ee80000100800 */
[----:B0-----:R-:W3:Y:S01]  /*21630*/  LDL R0, [R1+0x684] ;  /* 0x0006840001007983 */ /* 0x001ee20000100800 */
[----:B--2---:R-:W-:-:S05]  /*21640*/  SHF.R.S32.HI R30, RZ, 0x1f, R30 ;  /* 0x0000001fff1e7819 */ /* 0x004fca000001141e */
[----:B------:R0:W-:Y:S01]  /*21650*/  STL [R1+0x650], R30 ;  /* 0x0006501e01007387 */ /* 0x0001e20000100800 */
[----:B----4-:R-:W-:-:S03]  /*21660*/  SHF.R.S32.HI R29, RZ, 0x1f, R29 ;  /* 0x0000001fff1d7819 */ /* 0x010fc6000001141d */
[----:B0-----:R-:W2:Y:S01]  /*21670*/  LDL.LU R30, [R1+0x57e8] ;  /* 0x0057e800011e7983 */ /* 0x001ea20000300800 */
[----:B-----5:R-:W-:-:S03]  /*21680*/  SHF.R.S32.HI R28, RZ, 0x1f, R28 ;  /* 0x0000001fff1c7819 */ /* 0x020fc6000001141c */
[----:B------:R0:W-:Y:S01]  /*21690*/  STL [R1+0x65c], R29 ;  /* 0x00065c1d01007387 */ /* 0x0001e20000100800 */
[----:B------:R-:W-:Y:S02]  /*216a0*/  SHF.R.S32.HI R27, RZ, 0x1f, R27 ;  /* 0x0000001fff1b7819 */ /* 0x000fe4000001141b */
[----:B------:R-:W-:Y:S01]  /*216b0*/  SHF.R.S32.HI R26, RZ, 0x1f, R26 ;  /* 0x0000001fff1a7819 */ /* 0x000fe2000001141a */
[----:B0-----:R-:W4:Y:S01]  /*216c0*/  LDL.LU R29, [R1+0x57e4] ;  /* 0x0057e400011d7983 */ /* 0x001f220000300800 */
[----:B------:R-:W-:-:S03]  /*216d0*/  SHF.R.S32.HI R25, RZ, 0x1f, R25 ;  /* 0x0000001fff197819 */ /* 0x000fc60000011419 */
[----:B------:R0:W-:Y:S01]  /*216e0*/  STL [R1+0x664], R28 ;  /* 0x0006641c01007387 */ /* 0x0001e20000100800 */
[----:B------:R-:W-:Y:S02]  /*216f0*/  SHF.R.S32.HI R24, RZ, 0x1f, R24 ;  /* 0x0000001fff187819 */ /* 0x000fe40000011418 */
[----:B------:R-:W-:Y:S01]  /*21700*/  SHF.R.S32.HI R23, RZ, 0x1f, R23 ;  /* 0x0000001fff177819 */ /* 0x000fe20000011417 */
[----:B0-----:R-:W5:Y:S04]  /*21710*/  LDL.LU R28, [R1+0x57e0] ;  /* 0x0057e000011c7983 */ /* 0x001f680000300800 */
[----:B------:R0:W-:Y:S01]  /*21720*/  STL [R1+0x66c], R27 ;  /* 0x00066c1b01007387 */ /* 0x0001e20000100800 */
[----:B------:R-:W-:Y:S02]  /*21730*/  SHF.R.S32.HI R22, RZ, 0x1f, R22 ;  /* 0x0000001fff167819 */ /* 0x000fe40000011416 */
[----:B------:R-:W-:Y:S01]  /*21740*/  SHF.R.S32.HI R21, RZ, 0x1f, R21 ;  /* 0x0000001fff157819 */ /* 0x000fe20000011415 */
[----:B0-----:R-:W2:Y:S04]  /*21750*/  LDL.LU R27, [R1+0x57dc] ;  /* 0x0057dc00011b7983 */ /* 0x001ea80000300800 */
[----:B------:R0:W-:Y:S01]  /*21760*/  STL [R1+0x674], R26 ;  /* 0x0006741a01007387 */ /* 0x0001e20000100800 */
[----:B------:R-:W-:-:S03]  /*21770*/  SHF.R.S32.HI R20, RZ, 0x1f, R20 ;  /* 0x0000001fff147819 */ /* 0x000fc60000011414 */
[----:B0-----:R-:W4:Y:S04]  /*21780*/  LDL.LU R26, [R1+0x57d8] ;  /* 0x0057d800011a7983 */ /* 0x001f280000300800 */
[----:B------:R0:W-:Y:S01]  /*21790*/  STL [R1+0x67c], R25 ;  /* 0x00067c1901007387 */ /* 0x0001e20000100800 */
[----:B------:R-:W-:-:S03]  /*217a0*/  SHF.R.S32.HI R19, RZ, 0x1f, R19 ;  /* 0x0000001fff137819 */ /* 0x000fc60000011413 */
[----:B0-----:R-:W5:Y:S04]  /*217b0*/  LDL.LU R25, [R1+0x57d4] ;  /* 0x0057d40001197983 */ /* 0x001f680000300800 */
[----:B------:R0:W-:Y:S01]  /*217c0*/  STL [R1+0x688], R24 ;  /* 0x0006881801007387 */ /* 0x0001e20000100800 */
[----:B------:R-:W-:-:S03]  /*217d0*/  SHF.R.S32.HI R18, RZ, 0x1f, R18 ;  /* 0x0000001fff127819 */ /* 0x000fc60000011412 */
        /* <DEDUP_REMOVED lines=38> */
[----:B---3--:R-:W-:-:S03]  /*21a40*/  SHF.R.S32.HI R2, RZ, 0x1f, R2 ;  /* 0x0000001fff027819 */ /* 0x008fc60000011402 */
[----:B0-----:R-:W3:Y:S04]  /*21a50*/  LDL.LU R9, [R1+0x579c] ;  /* 0x00579c0001097983 */ /* 0x001ee80000300800 */
[----:B------:R0:W-:Y:S01]  /*21a60*/  STL [R1+0x6e0], R8 ;  /* 0x0006e00801007387 */ /* 0x0001e20000100800 */
[----:B------:R-:W-:-:S03]  /*21a70*/  SHF.R.S32.HI R7, RZ, 0x1f, R7 ;  /* 0x0000001fff077819 */ /* 0x000fc60000011407 */
[----:B0-----:R-:W4:Y:S04]  /*21a80*/  LDL.LU R8, [R1+0x5798] ;  /* 0x0057980001087983 */ /* 0x001f280000300800 */
[----:B------:R0:W-:Y:S01]  /*21a90*/  STL [R1+0x6e4], R5 ;  /* 0x0006e40501007387 */ /* 0x0001e20000100800 */
[----:B------:R-:W-:-:S03]  /*21aa0*/  SHF.R.S32.HI R6, RZ, 0x1f, R6 ;  /* 0x0000001fff067819 */ /* 0x000fc60000011406 */
[----:B0-----:R-:W5:Y:S04]  /*21ab0*/  LDL.LU R5, [R1+0x5794] ;  /* 0x0057940001057983 */ /* 0x001f680000300800 */
[----:B------:R0:W-:Y:S04]  /*21ac0*/  STL [R1+0x6e8], R15 ;  /* 0x0006e80f01007387 */ /* 0x0001e80000100800 */
[----:B0-----:R-:W2:Y:S04]  /*21ad0*/  LDL.LU R15, [R1+0x64] ;  /* 0x00006400010f7983 */ /* 0x001ea80000300800 */
[----:B------:R0:W-:Y:S04]  /*21ae0*/  STL [R1+0x6f0], R4 ;  /* 0x0006f00401007387 */ /* 0x0001e80000100800 */
[----:B0-----:R-:W3:Y:S04]  /*21af0*/  LDL.LU R4, [R1+0x5790] ;  /* 0x0057900001047983 */ /* 0x001ee80000300800 */
[----:B------:R0:W-:Y:S04]  /*21b00*/  STL [R1+0x6f4], R3 ;  /* 0x0006f40301007387 */ /* 0x0001e80000100800 */
[----:B0-----:R-:W4:Y:S04]  /*21b10*/  LDL.LU R3, [R1+0x578c] ;  /* 0x00578c0001037983 */ /* 0x001f280000300800 */
[----:B------:R0:W-:Y:S04]  /*21b20*/  STL [R1+0x6f8], R2 ;  /* 0x0006f80201007387 */ /* 0x0001e80000100800 */
[----:B0-----:R-:W5:Y:S04]  /*21b30*/  LDL.LU R2, [R1+0x5788] ;  /* 0x0057880001027983 */ /* 0x001f680000300800 */
[----:B------:R0:W-:Y:S04]  /*21b40*/  STL [R1+0x6fc], R7 ;  /* 0x0006fc0701007387 */ /* 0x0001e80000100800 */
[----:B0-----:R-:W2:Y:S04]  /*21b50*/  LDL.LU R7, [R1+0x5784] ;  /* 0x0057840001077983 */ /* 0x001ea80000300800 */
[----:B------:R0:W-:Y:S04]  /*21b60*/  STL [R1+0x700], R6 ;  /* 0x0007000601007387 */ /* 0x0001e80000100800 */
[----:B0-----:R-:W3:Y:S01]  /*21b70*/  LDL.LU R6, [R1+0x5780] ;  /* 0x0057800001067983 */ /* 0x001ee20000300800 */
[----:B------:R-:W-:-:S02]  /*21b80*/  SHF.R.S32.HI R16, RZ, 0x1f, R16 ;  /* 0x0000001fff107819 */ /* 0x000fc40000011410 */
[----:B------:R-:W-:-:S03]  /*21b90*/  SHF.R.S32.HI R0, RZ, 0x1f, R0 ;  /* 0x0000001fff007819 */ /* 0x000fc60000011400 */
[----:B------:R3:W-:Y:S02]  /*21ba0*/  STL [R1+0x704], R16 ;  /* 0x0007041001007387 */ /* 0x0007e40000100800 */
[----:B---3--:R-:W-:Y:S02]  /*21bb0*/  SHF.R.S32.HI R16, RZ, 0x1f, R6 ;  /* 0x0000001fff107819 */ /* 0x008fe40000011406 */
[----:B------:R-:W3:Y:S04]  /*21bc0*/  LDL.LU R6, [R1+0x577c] ;  /* 0x00577c0001067983 */ /* 0x000ee80000300800 */
[----:B------:R2:W-:Y:S02]  /*21bd0*/  STL [R1+0x708], R0 ;  /* 0x0007080001007387 */ /* 0x0005e40000100800 */
[----:B--2---:R-:W-:-:S02]  /*21be0*/  SHF.R.S32.HI R0, RZ, 0x1f, R7 ;  /* 0x0000001fff007819 */ /* 0x004fc40000011407 */
[----:B------:R-:W2:Y:S04]  /*21bf0*/  LDL.LU R7, [R1+0x5778] ;  /* 0x0057780001077983 */ /* 0x000ea80000300800 */
[----:B------:R0:W-:Y:S04]  /*21c00*/  STL [R1+0x70c], R16 ;  /* 0x00070c1001007387 */ /* 0x0001e80000100800 */
[----:B0-----:R-:W2:Y:S04]  /*21c10*/  LDL.LU R16, [R1+0x60] ;  /* 0x0000600001107983 */ /* 0x001ea80000300800 */
[----:B------:R5:W-:Y:S02]  /*21c20*/  STL [R1+0x710], R0 ;  /* 0x0007100001007387 */ /* 0x000be40000100800 */
[----:B-----5:R-:W-:-:S02]  /*21c30*/  SHF.R.S32.HI R0, RZ, 0x1f, R2 ;  /* 0x0000001fff007819 */ /* 0x020fc40000011402 */
[----:B------:R-:W5:Y:S04]  /*21c40*/  LDL.LU R2, [R1+0x5774] ;  /* 0x0057740001027983 */ /* 0x000f680000300800 */
[----:B------:R4:W-:Y:S02]  /*21c50*/  STL [R1+0x714], R0 ;  /* 0x0007140001007387 */ /* 0x0009e40000100800 */
[----:B----4-:R-:W-:Y:S02]  /*21c60*/  SHF.R.S32.HI R0, RZ, 0x1f, R3 ;  /* 0x0000001fff007819 */ /* 0x010fe40000011403 */
[----:B------:R-:W4:Y:S04]  /*21c70*/  LDL.LU R3, [R1+0x5770] ;  /* 0x0057700001037983 */ /* 0x000f280000300800 */
[----:B------:R0:W-:Y:S02]  /*21c80*/  STL [R1+0x718], R0 ;  /* 0x0007180001007387 */ /* 0x0001e40000100800 */
[----:B0-----:R-:W-:-:S02]  /*21c90*/  SHF.R.S32.HI R0, RZ, 0x1f, R4 ;  /* 0x0000001fff007819 */ /* 0x001fc40000011404 */
[----:B------:R-:W3:Y:S04]  /*21ca0*/  LDL.LU R4, [R1+0x576c] ;  /* 0x00576c0001047983 */ /* 0x000ee80000300800 */
[----:B------:R0:W-:Y:S02]  /*21cb0*/  STL [R1+0x71c], R0 ;  /* 0x00071c0001007387 */ /* 0x0001e40000100800 */
[----:B0-----:R-:W-:Y:S02]  /*21cc0*/  SHF.R.S32.HI R0, RZ, 0x1f, R5 ;  /* 0x0000001fff007819 */ /* 0x001fe40000011405 */
[----:B------:R-:W2:Y:S04]  /*21cd0*/  LDL.LU R5, [R1+0x5768] ;  /* 0x0057680001057983 */ /* 0x000ea80000300800 */
[----:B------:R0:W-:Y:S02]  /*21ce0*/  STL [R1+0x720], R0 ;  /* 0x0007200001007387 */ /* 0x0001e40000100800 */
[----:B0-----:R-:W-:-:S02]  /*21cf0*/  SHF.R.S32.HI R0, RZ, 0x1f, R8 ;  /* 0x0000001fff007819 */ /* 0x001fc40000011408 */
[----:B------:R-:W2:Y:S04]  /*21d00*/  LDL.LU R8, [R1+0x5764] ;  /* 0x0057640001087983 */ /* 0x000ea80000300800 */
[----:B------:R0:W-:Y:S02]  /*21d10*/  STL [R1+0x724], R0 ;  /* 0x0007240001007387 */ /* 0x0001e40000100800 */
[----:B0-----:R-:W-:Y:S02]  /*21d20*/  SHF.R.S32.HI R0, RZ, 0x1f, R9 ;  /* 0x0000001fff007819 */ /* 0x001fe40000011409 */
[----:B-----5:R-:W-:-:S05]  /*21d30*/  IADD3 R9, P4, R10, R2, RZ ;  /* 0x000000020a097210 */ /* 0x020fca0007f9e0ff */
[----:B------:R4:W-:Y:S02]  /*21d40*/  STL [R1+0x4ac0], R9 ;  /* 0x004ac00901007387 */ /* 0x0009e40000100800 */
[----:B----4-:R-:W-:-:S05]  /*21d50*/  IADD3 R9, P6, R10, R3, RZ ;  /* 0x000000030a097210 */ /* 0x010fca0007fde0ff */
[----:B------:R3:W-:Y:S02]  /*21d60*/  STL [R1+0x4ac4], R9 ;  /* 0x004ac40901007387 */ /* 0x0007e40000100800 */
[----:B---3--:R-:W-:-:S05]  /*21d70*/  IADD3 R9, P3, R10, R4, RZ ;  /* 0x000000040a097210 */ /* 0x008fca0007f7e0ff */
[----:B------:R2:W-:Y:S02]  /*21d80*/  STL [R1+0x4ac8], R9 ;  /* 0x004ac80901007387 */ /* 0x0005e40000100800 */
[----:B--2---:R-:W-:Y:S02]  /*21d90*/  IADD3 R9, P2, R10, R5, RZ ;  /* 0x000000050a097210 */ /* 0x004fe40007f5e0ff */
[----:B------:R-:W2:Y:S04]  /*21da0*/  LDL.LU R10, [R1+0x68] ;  /* 0x00006800010a7983 */ /* 0x000ea80000300800 */
[----:B------:R0:W-:Y:S02]  /*21db0*/  STL [R1+0x4ab0], R9 ;  /* 0x004ab00901007387 */ /* 0x0001e40000100800 */
[----:B0-----:R-:W-:-:S05]  /*21dc0*/  IADD3 R9, P1, R11, R2, RZ ;  /* 0x000000020b097210 */ /* 0x001fca0007f3e0ff */
[----:B------:R0:W-:Y:S02]  /*21dd0*/  STL [R1+0x4ab4], R9 ;  /* 0x004ab40901007387 */ /* 0x0001e40000100800 */
[----:B0-----:R-:W-:-:S05]  /*21de0*/  IADD3 R9, P0, R11, R3, RZ ;  /* 0x000000030b097210 */ /* 0x001fca0007f1e0ff */
[----:B------:R2:W-:Y:S02]  /*21df0*/  STL [R1+0x4ab8], R9 ;  /* 0x004ab80901007387 */ /* 0x0005e40000100800 */
[----:B--2---:R-:W-:-:S05]  /*21e00*/  IMAD.X R9, R10, 0x1, R6, P4 ;  /* 0x000000010a097824 */ /* 0x004fca00020e0606 */
[----:B------:R0:W-:Y:S02]  /*21e10*/  STL [R1+0x4aa8], R9 ;  /* 0x004aa80901007387 */ /* 0x0001e40000100800 */
[----:B0-----:R-:W-:-:S05]  /*21e20*/  IADD3 R9, P5, R11, R4, RZ ;  /* 0x000000040b097210 */ /* 0x001fca0007fbe0ff */
[----:B------:R0:W-:Y:S02]  /*21e30*/  STL [R1+0x4abc], R9 ;  /* 0x004abc0901007387 */ /* 0x0001e40000100800 */
[----:B0-----:R-:W-:-:S05]  /*21e40*/  IMAD.X R9, R10, 0x1, R7, P6 ;  /* 0x000000010a097824 */ /* 0x001fca00030e0607 */
[----:B------:R0:W-:Y:S04]  /*21e50*/  STL [R1+0x4aac], R9 ;  /* 0x004aac0901007387 */ /* 0x0001e80000100800 */
[----:B0-----:R-:W2:Y:S01]  /*21e60*/  LDL.LU R9, [R1+0x5760] ;  /* 0x0057600001097983 */ /* 0x001ea20000300800 */
[----:B------:R-:W-:-:S05]  /*21e70*/  IADD3 R11, P4, R11, R5, RZ ;  /* 0x000000050b0b7210 */ /* 0x000fca0007f9e0ff */
[----:B------:R0:W-:Y:S02]  /*21e80*/  STL [R1+0x4aa0], R11 ;  /* 0x004aa00b01007387 */ /* 0x0001e40000100800 */
[----:B0-----:R-:W-:-:S05]  /*21e90*/  IMAD.X R11, R10, 0x1, R8, P3 ;  /* 0x000000010a0b7824 */ /* 0x001fca00018e0608 */
[----:B------:R0:W-:Y:S02]  /*21ea0*/  STL [R1+0x4a9c], R11 ;  /* 0x004a9c0b01007387 */ /* 0x0001e40000100800 */
[----:B0-----:R-:W-:-:S05]  /*21eb0*/  IADD3 R11, P3, R12, R2, RZ ;  /* 0x000000020c0b7210 */ /* 0x001fca0007f7e0ff */
[----:B------:R0:W-:Y:S01]  /*21ec0*/  STL [R1+0x4aa4], R11 ;  /* 0x004aa40b01007387 */ /* 0x0001e20000100800 */
[----:B--2---:R-:W-:Y:S01]  /*21ed0*/  IMAD.X R10, R10, 0x1, R9, P2 ;  /* 0x000000010a0a7824 */ /* 0x004fe200010e0609 */
[----:B0-----:R-:W-:-:S04]  /*21ee0*/  IADD3 R11, P2, R12, R3, RZ ;  /* 0x000000030c0b7210 */ /* 0x001fc80007f5e0ff */
[----:B------:R0:W-:Y:S04]  /*21ef0*/  STL [R1+0x4a88], R10 ;  /* 0x004a880a01007387 */ /* 0x0001e80000100800 */
[----:B------:R1:W-:Y:S01]  /*21f00*/  STL [R1+0x4a94], R11 ;  /* 0x004a940b01007387 */ /* 0x0003e20000100800 */
[----:B0-----:R-:W-:Y:S01]  /*21f10*/  IMAD.X R10, R15, 0x1, R6, P1 ;  /* 0x000000010f0a7824 */ /* 0x001fe200008e0606 */
[----:B-1----:R-:W-:-:S04]  /*21f20*/  IADD3 R11, P1, R12, R4, RZ ;  /* 0x000000040c0b7210 */ /* 0x002fc80007f3e0ff */
[----:B------:R0:W-:Y:S04]  /*21f30*/  STL [R1+0x4a8c], R10 ;  /* 0x004a8c0a01007387 */ /* 0x0001e80000100800 */
[----:B------:R1:W-:Y:S01]  /*21f40*/  STL [R1+0x4a98], R11 ;  /* 0x004a980b01007387 */ /* 0x0003e20000100800 */
[C---:B0-----:R-:W-:Y:S01]  /*21f50*/  IMAD.X R10, R15.reuse, 0x1, R7, P0 ;  /* 0x000000010f0a7824 */ /* 0x041fe200000e0607 */
[----:B-1----:R-:W-:Y:S02]  /*21f60*/  IADD3 R11, P0, R12, R5, RZ ;  /* 0x000000050c0b7210 */ /* 0x002fe40007f1e0ff */
[----:B------:R-:W2:Y:S04]  /*21f70*/  LDL.LU R12, [R1+0x58] ;  /* 0x00005800010c7983 */ /* 0x000ea80000300800 */
[----:B------:R0:W-:Y:S04]  /*21f80*/  STL [R1+0x4a90], R10 ;  /* 0x004a900a01007387 */ /* 0x0001e80000100800 */
[----:B------:R1:W-:Y:S01]  /*21f90*/  STL [R1+0x4a80], R11 ;  /* 0x004a800b01007387 */ /* 0x0003e20000100800 */
[----:B0-----:R-:W-:-:S03]  /*21fa0*/  IMAD.X R10, R15, 0x1, R8, P5 ;  /* 0x000000010f0a7824 */ /* 0x001fc600028e0608 */
[----:B-1----:R-:W3:Y:S04]  /*21fb0*/  LDL.LU R11, [R1+0x54] ;  /* 0x00005400010b7983 */ /* 0x002ee80000300800 */
[----:B------:R0:W-:Y:S01]  /*21fc0*/  STL [R1+0x4a7c], R10 ;  /* 0x004a7c0a01007387 */ /* 0x0001e20000100800 */
[----:B------:R-:W-:Y:S01]  /*21fd0*/  IMAD.X R15, R15, 0x1, R9, P4 ;  /* 0x000000010f0f7824 */ /* 0x000fe200020e0609 */
[----:B0-----:R-:W-:-:S05]  /*21fe0*/  IADD3 R10, P5, R13, R2, RZ ;  /* 0x000000020d0a7210 */ /* 0x001fca0007fbe0ff */
[----:B------:R0:W-:Y:S04]  /*21ff0*/  STL [R1+0x4a84], R10 ;  /* 0x004a840a01007387 */ /* 0x0001e80000100800 */
[----:B------:R1:W-:Y:S01]  /*22000*/  STL [R1+0x4a68], R15 ;  /* 0x004a680f01007387 */ /* 0x0003e20000100800 */
[----:B0-----:R-:W-:Y:S01]  /*22010*/  IADD3 R10, P4, R13, R3, RZ ;  /* 0x000000030d0a7210 */ /* 0x001fe20007f9e0ff */
[----:B-1----:R-:W-:-:S04]  /*22020*/  IMAD.X R15, R16, 0x1, R6, P3 ;  /* 0x00000001100f7824 */ /* 0x002fc800018e0606 */
[----:B------:R0:W-:Y:S04]  /*22030*/  STL [R1+0x4a74], R10 ;  /* 0x004a740a01007387 */ /* 0x0001e80000100800 */
[----:B------:R1:W-:Y:S01]  /*22040*/  STL [R1+0x4a6c], R15 ;  /* 0x004a6c0f01007387 */ /* 0x0003e20000100800 */
[----:B0-----:R-:W-:Y:S01]  /*22050*/  IADD3 R10, P3, R13, R4, RZ ;  /* 0x000000040d0a7210 */ /* 0x001fe20007f7e0ff */
[----:B-1----:R-:W-:-:S04]  /*22060*/  IMAD.X R15, R16, 0x1, R7, P2 ;  /* 0x00000001100f7824 */ /* 0x002fc800010e0607 */
[----:B------:R0:W-:Y:S02]  /*22070*/  STL [R1+0x4a78], R10 ;  /* 0x004a780a01007387 */ /* 0x0001e40000100800 */
[----:B0-----:R-:W-:Y:S02]  /*22080*/  IADD3 R10, P2, R13, R5, RZ ;  /* 0x000000050d0a7210 */ /* 0x001fe40007f5e0ff */
[----:B------:R-:W4:Y:S04]  /*22090*/  LDL.LU R13, [R1+0x5c] ;  /* 0x00005c00010d7983 */ /* 0x000f280000300800 */
[----:B------:R0:W-:Y:S04]  /*220a0*/  STL [R1+0x4a70], R15 ;  /* 0x004a700f01007387 */ /* 0x0001e80000100800 */
[----:B------:R1:W-:Y:S01]  /*220b0*/  STL [R1+0x4a60], R10 ;  /* 0x004a600a01007387 */ /* 0x0003e20000100800 */
[----:B0-----:R-:W-:-:S03]  /*220c0*/  IMAD.X R15, R16, 0x1, R8, P1 ;  /* 0x00000001100f7824 */ /* 0x001fc600008e0608 */
[----:B-1----:R-:W5:Y:S04]  /*220d0*/  LDL.LU R10, [R1+0x50] ;  /* 0x00005000010a7983 */ /* 0x002f680000300800 */
[----:B------:R0:W-:Y:S02]  /*220e0*/  STL [R1+0x4a5c], R15 ;  /* 0x004a5c0f01007387 */ /* 0x0001e40000100800 */
[----:B0-----:R-:W-:-:S05]  /*220f0*/  IADD3 R15, P1, R14, R2, RZ ;  /* 0x000000020e0f7210 */ /* 0x001fca0007f3e0ff */
[----:B------:R0:W-:Y:S04]  /*22100*/  STL [R1+0x4a64], R15 ;  /* 0x004a640f01007387 */ /* 0x0001e80000100800 */
[----:B0-----:R-:W2:Y:S01]  /*22110*/  LDL.LU R15, [R1+0x575c] ;  /* 0x00575c00010f7983 */ /* 0x001ea20000300800 */
[----:B------:R-:W-:-:S05]  /*22120*/  IMAD.X R16, R16, 0x1, R9, P0 ;  /* 0x0000000110107824 */ /* 0x000fca00000e0609 */
[----:B------:R0:W-:Y:S02]  /*22130*/  STL [R1+0x4a48], R16 ;  /* 0x004a481001007387 */ /* 0x0001e40000100800 */
[----:B0-----:R-:W-:-:S05]  /*22140*/  IADD3 R16, P0, R14, R3, RZ ;  /* 0x000000030e107210 */ /* 0x001fca0007f1e0ff */
[----:B------:R4:W-:Y:S02]  /*22150*/  STL [R1+0x4a54], R16 ;  /* 0x004a541001007387 */ /* 0x0009e40000100800 */
[----:B----4-:R-:W-:-:S05]  /*22160*/  IMAD.X R16, R13, 0x1, R6, P5 ;  /* 0x000000010d107824 */ /* 0x010fca00028e0606 */
[----:B------:R0:W-:Y:S02]  /*22170*/  STL [R1+0x4a4c], R16 ;  /* 0x004a4c1001007387 */ /* 0x0001e40000100800 */
[----:B0-----:R-:W-:-:S05]  /*22180*/  IADD3 R16, P5, R14, R4, RZ ;  /* 0x000000040e107210 */ /* 0x001fca0007fbe0ff */
[----:B------:R0:W-:Y:S02]  /*22190*/  STL [R1+0x4a58], R16 ;  /* 0x004a581001007387 */ /* 0x0001e40000100800 */
[----:B0-----:R-:W-:Y:S01]  /*221a0*/  IMAD.X R16, R13, 0x1, R7, P4 ;  /* 0x000000010d107824 */ /* 0x001fe200020e0607 */
[----:B------:R-:W-:-:S04]  /*221b0*/  IADD3 R14, P4, R14, R5, RZ ;  /* 0x000000050e0e7210 */ /* 0x000fc80007f9e0ff */
[----:B------:R0:W-:Y:S04]  /*221c0*/  STL [R1+0x4a50], R16 ;  /* 0x004a501001007387 */ /* 0x0001e80000100800 */
[----:B------:R1:W-:Y:S01]  /*221d0*/  STL [R1+0x4a40], R14 ;  /* 0x004a400e01007387 */ /* 0x0003e20000100800 */
[----:B0-----:R-:W-:-:S03]  /*221e0*/  IMAD.X R16, R13, 0x1, R8, P3 ;  /* 0x000000010d107824 */ /* 0x001fc600018e0608 */
[----:B-1----:R-:W4:Y:S04]  /*221f0*/  LDL.LU R14, [R1+0x4c] ;  /* 0x00004c00010e7983 */ /* 0x002f280000300800 */
[----:B------:R2:W-:Y:S02]  /*22200*/  STL [R1+0x4a3c], R16 ;  /* 0x004a3c1001007387 */ /* 0x0005e40000100800 */
[----:B--2---:R-:W-:-:S05]  /*22210*/  IADD3 R16, P3, R15, R2, RZ ;  /* 0x000000020f107210 */ /* 0x004fca0007f7e0ff */
[----:B------:R0:W-:Y:S04]  /*22220*/  STL [R1+0x4a44], R16 ;  /* 0x004a441001007387 */ /* 0x0001e80000100800 */
[----:B0-----:R-:W2:Y:S01]  /*22230*/  LDL.LU R16, [R1+0x5758] ;  /* 0x0057580001107983 */ /* 0x001ea20000300800 */
[----:B------:R-:W-:-:S05]  /*22240*/  IMAD.X R13, R13, 0x1, R9, P2 ;  /* 0x000000010d0d7824 */ /* 0x000fca00010e0609 */
[----:B------:R0:W-:Y:S02]  /*22250*/  STL [R1+0x4a28], R13 ;  /* 0x004a280d01007387 */ /* 0x0001e40000100800 */
[----:B0-----:R-:W-:-:S05]  /*22260*/  IADD3 R13, P2, R15, R3, RZ ;  /* 0x000000030f0d7210 */ /* 0x001fca0007f5e0ff */
[----:B------:R0:W-:Y:S02]  /*22270*/  STL [R1+0x4a34], R13 ;  /* 0x004a340d01007387 */ /* 0x0001e40000100800 */
[----:B0-----:R-:W-:-:S05]  /*22280*/  IMAD.X R13, R12, 0x1, R6, P1 ;  /* 0x000000010c0d7824 */ /* 0x001fca00008e0606 */
[----:B------:R0:W-:Y:S02]  /*22290*/  STL [R1+0x4a2c], R13 ;  /* 0x004a2c0d01007387 */ /* 0x0001e40000100800 */
[----:B0-----:R-:W-:-:S05]  /*222a0*/  IADD3 R13, P1, R15, R4, RZ ;  /* 0x000000040f0d7210 */ /* 0x001fca0007f3e0ff */
[----:B------:R0:W-:Y:S02]  /*222b0*/  STL [R1+0x4a38], R13 ;  /* 0x004a380d01007387 */ /* 0x0001e40000100800 */
[----:B0-----:R-:W-:-:S05]  /*222c0*/  IMAD.X R13, R12, 0x1, R7, P0 ;  /* 0x000000010c0d7824 */ /* 0x001fca00000e0607 */
[----:B------:R0:W-:Y:S02]  /*222d0*/  STL [R1+0x4a30], R13 ;  /* 0x004a300d01007387 */ /* 0x0001e40000100800 */
[----:B0-----:R-:W-:Y:S01]  /*222e0*/  IADD3 R13, P0, R15, R5, RZ ;  /* 0x000000050f0d7210 */ /* 0x001fe20007f1e0ff */
[----:B------:R-:W-:-:S04]  /*222f0*/  IMAD.X R15, R12, 0x1, R8, P5 ;  /* 0x000000010c0f7824 */ /* 0x000fc800028e0608 */
[----:B------:R0:W-:Y:S01]  /*22300*/  STL [R1+0x4a20], R13 ;  /* 0x004a200d01007387 */ /* 0x0001e20000100800 */
[----:B------:R-:W-:-:S03]  /*22310*/  IMAD.X R12, R12, 0x1, R9, P4 ;  /* 0x000000010c0c7824 */ /* 0x000fc600020e0609 */
[----:B0-----:R-:W4:Y:S04]  /*22320*/  LDL.LU R13, [R1+0x48] ;  /* 0x00004800010d7983 */ /* 0x001f280000300800 */
[----:B------:R2:W-:Y:S02]  /*22330*/  STL [R1+0x4a1c], R15 ;  /* 0x004a1c0f01007387 */ /* 0x0005e40000100800 */
[----:B--2---:R-:W-:-:S05]  /*22340*/  IADD3 R15, P5, R16, R2, RZ ;  /* 0x00000002100f7210 */ /* 0x004fca0007fbe0ff */
[----:B------:R0:W-:Y:S04]  /*22350*/  STL [R1+0x4a24], R15 ;  /* 0x004a240f01007387 */ /* 0x0001e80000100800 */
[----:B------:R3:W-:Y:S01]  /*22360*/  STL [R1+0x4a08], R12 ;  /* 0x004a080c01007387 */ /* 0x0007e20000100800 */
[----:B0-----:R-:W-:Y:S01]  /*22370*/  IADD3 R15, P4, R16, R3, RZ ;  /* 0x00000003100f7210 */ /* 0x001fe20007f9e0ff */
[----:B---3--:R-:W-:-:S04]  /*22380*/  IMAD.X R12, R11, 0x1, R6, P3 ;  /* 0x000000010b0c7824 */ /* 0x008fc800018e0606 */
[----:B------:R0:W-:Y:S04]  /*22390*/  STL [R1+0x4a14], R15 ;  /* 0x004a140f01007387 */ /* 0x0001e80000100800 */
[----:B------:R1:W-:Y:S01]  /*223a0*/  STL [R1+0x4a0c], R12 ;  /* 0x004a0c0c01007387 */ /* 0x0003e20000100800 */
[----:B0-----:R-:W-:Y:S01]  /*223b0*/  IADD3 R15, P3, R16, R4, RZ ;  /* 0x00000004100f7210 */ /* 0x001fe20007f7e0ff */
[----:B-1----:R-:W-:-:S04]  /*223c0*/  IMAD.X R12, R11, 0x1, R7, P2 ;  /* 0x000000010b0c7824 */ /* 0x002fc800010e0607 */
[----:B------:R-:W-:Y:S04]  /*223d0*/  STL [R1+0x4a18], R15 ;  /* 0x004a180f01007387 */ /* 0x000fe80000100800 */
[----:B------:R0:W-:Y:S04]  /*223e0*/  STL [R1+0x4a10], R12 ;  /* 0x004a100c01007387 */ /* 0x0001e80000100800 */
[----:B0-----:R-:W2:Y:S01]  /*223f0*/  LDL.LU R12, [R1+0x44] ;  /* 0x00004400010c7983 */ /* 0x001ea20000300800 */
[----:B------:R-:W-:Y:S01]  /*22400*/  IADD3 R15, P2, R16, R5, RZ ;  /* 0x00000005100f7210 */ /* 0x000fe20007f5e0ff */
[----:B------:R-:W-:-:S04]  /*22410*/  IMAD.X R16, R11, 0x1, R8, P1 ;  /* 0x000000010b107824 */ /* 0x000fc800008e0608 */
[----:B------:R0:W-:Y:S04]  /*22420*/  STL [R1+0x4a00], R15 ;  /* 0x004a000f01007387 */ /* 0x0001e80000100800 */
[----:B------:R1:W-:Y:S01]  /*22430*/  STL [R1+0x49fc], R16 ;  /* 0x0049fc1001007387 */ /* 0x0003e20000100800 */
[----:B0-----:R-:W-:Y:S01]  /*22440*/  IADD3 R15, P1, R17, R2, RZ ;  /* 0x00000002110f7210 */ /* 0x001fe20007f3e0ff */
[----:B-1----:R-:W-:Y:S01]  /*22450*/  IMAD.X R16, R11, 0x1, R9, P0 ;  /* 0x000000010b107824 */ /* 0x002fe200000e0609 */
[----:B------:R-:W-:-:S03]  /*22460*/  IADD3 R11, P0, R17, R3, RZ ;  /* 0x00000003110b7210 */ /* 0x000fc60007f1e0ff */
[----:B------:R5:W-:Y:S04]  /*22470*/  STL [R1+0x4a04], R15 ;  /* 0x004a040f01007387 */ /* 0x000be80000100800 */
[----:B------:R0:W-:Y:S04]  /*22480*/  STL [R1+0x49e8], R16 ;  /* 0x0049e81001007387 */ /* 0x0001e80000100800 */
[----:B------:R1:W-:Y:S01]  /*22490*/  STL [R1+0x49f4], R11 ;  /* 0x0049f40b01007387 */ /* 0x0003e20000100800 */
[----:B-----5:R-:W-:Y:S01]  /*224a0*/  IMAD.X R15, R10, 0x1, R6, P5 ;  /* 0x000000010a0f7824 */ /* 0x020fe200028e0606 */
[----:B0-----:R-:W-:-:S04]  /*224b0*/  IADD3 R16, P5, R17, R4, RZ ;  /* 0x0000000411107210 */ /* 0x001fc80007fbe0ff */
[----:B------:R0:W-:Y:S01]  /*224c0*/  STL [R1+0x49ec], R15 ;  /* 0x0049ec0f01007387 */ /* 0x0001e20000100800 */
[----:B-1----:R-:W-:-:S03]  /*224d0*/  IMAD.X R11, R10, 0x1, R7, P4 ;  /* 0x000000010a0b7824 */ /* 0x002fc600020e0607 */
[----:B------:R1:W-:Y:S04]  /*224e0*/  STL [R1+0x49f8], R16 ;  /* 0x0049f81001007387 */ /* 0x0003e80000100800 */
[----:B------:R3:W-:Y:S01]  /*224f0*/  STL [R1+0x49f0], R11 ;  /* 0x0049f00b01007387 */ /* 0x0007e20000100800 */
[----:B0-----:R-:W-:Y:S01]  /*22500*/  IADD3 R15, P4, R17, R5, RZ ;  /* 0x00000005110f7210 */ /* 0x001fe20007f9e0ff */
[----:B-1----:R-:W-:Y:S02]  /*22510*/  IMAD.X R16, R10, 0x1, R8, P3 ;  /* 0x000000010a107824 */ /* 0x002fe400018e0608 */
[----:B---3--:R-:W3:Y:S04]  /*22520*/  LDL.LU R11, [R1+0x40] ;  /* 0x00004000010b7983 */ /* 0x008ee80000300800 */
        /* <DEDUP_REMOVED lines=8> */
[----:B----4-:R-:W-:Y:S01]  /*225b0*/  IMAD.X R15, R14, 0x1, R6, P1 ;  /* 0x000000010e0f7824 */ /* 0x010fe200008e0606 */
[----:B0-----:R-:W-:-:S04]  /*225c0*/  IADD3 R16, P1, R18, R4, RZ ;  /* 0x0000000412107210 */ /* 0x001fc80007f3e0ff */
[----:B------:R0:W-:Y:S01]  /*225d0*/  STL [R1+0x49cc], R15 ;  /* 0x0049cc0f01007387 */ /* 0x0001e20000100800 */
[----:B-1----:R-:W-:-:S03]  /*225e0*/  IMAD.X R10, R14, 0x1, R7, P0 ;  /* 0x000000010e0a7824 */ /* 0x002fc600000e0607 */
[----:B------:R1:W-:Y:S04]  /*225f0*/  STL [R1+0x49d8], R16 ;  /* 0x0049d81001007387 */ /* 0x0003e80000100800 */
[----:B------:R4:W-:Y:S01]  /*22600*/  STL [R1+0x49d0], R10 ;  /* 0x0049d00a01007387 */ /* 0x0009e20000100800 */
[----:B0-----:R-:W-:Y:S01]  /*22610*/  IADD3 R15, P0, R18, R5, RZ ;  /* 0x00000005120f7210 */ /* 0x001fe20007f1e0ff */
[C---:B-1----:R-:W-:Y:S02]  /*22620*/  IMAD.X R16, R14.reuse, 0x1, R8, P5 ;  /* 0x000000010e107824 */ /* 0x042fe400028e0608 */
[----:B----4-:R-:W4:Y:S04]  /*22630*/  LDL.LU R10, [R1+0x3c] ;  /* 0x00003c00010a7983 */ /* 0x010f280000300800 */
[----:B------:R0:W-:Y:S04]  /*22640*/  STL [R1+0x49c0], R15 ;  /* 0x0049c00f01007387 */ /* 0x0001e80000100800 */
[----:B------:R1:W-:Y:S01]  /*22650*/  STL [R1+0x49bc], R16 ;  /* 0x0049bc1001007387 */ /* 0x0003e20000100800 */
[C---:B0-----:R-:W-:Y:S01]  /*22660*/  IADD3 R15, P5, R19.reuse, R2, RZ ;  /* 0x00000002130f7210 */ /* 0x041fe20007fbe0ff */
[----:B-1----:R-:W-:Y:S01]  /*22670*/  IMAD.X R16, R14, 0x1, R9, P4 ;  /* 0x000000010e107824 */ /* 0x002fe200020e0609 */
[----:B------:R-:W-:-:S03]  /*22680*/  IADD3 R14, P4, R19, R3, RZ ;  /* 0x00000003130e7210 */ /* 0x000fc60007f9e0ff */
[----:B------:R0:W-:Y:S04]  /*22690*/  STL [R1+0x49c4], R15 ;  /* 0x0049c40f01007387 */ /* 0x0001e80000100800 */
[----:B------:R1:W-:Y:S04]  /*226a0*/  STL [R1+0x49a8], R16 ;  /* 0x0049a81001007387 */ /* 0x0003e80000100800 */
[----:B------:R5:W-:Y:S01]  /*226b0*/  STL [R1+0x49b4], R14 ;  /* 0x0049b40e01007387 */ /* 0x000be20000100800 */
[----:B0-----:R-:W-:Y:S01]  /*226c0*/  IMAD.X R15, R13, 0x1, R6, P3 ;  /* 0x000000010d0f7824 */ /* 0x001fe200018e0606 */
[----:B-1----:R-:W-:-:S04]  /*226d0*/  IADD3 R16, P3, R19, R4, RZ ;  /* 0x0000000413107210 */ /* 0x002fc80007f7e0ff */
[----:B------:R0:W-:Y:S01]  /*226e0*/  STL [R1+0x49ac], R15 ;  /* 0x0049ac0f01007387 */ /* 0x0001e20000100800 */
[----:B-----5:R-:W-:-:S03]  /*226f0*/  IMAD.X R14, R13, 0x1, R7, P2 ;  /* 0x000000010d0e7824 */ /* 0x020fc600010e0607 */
[----:B------:R1:W-:Y:S04]  /*22700*/  STL [R1+0x49b8], R16 ;  /* 0x0049b81001007387 */ /* 0x0003e80000100800 */
[----:B------:R5:W-:Y:S01]  /*22710*/  STL [R1+0x49b0], R14 ;  /* 0x0049b00e01007387 */ /* 0x000be20000100800 */
[----:B0-----:R-:W-:Y:S01]  /*22720*/  IADD3 R15, P2, R19, R5, RZ ;  /* 0x00000005130f7210 */ /* 0x001fe20007f5e0ff */
[C---:B-1----:R-:W-:Y:S02]  /*22730*/  IMAD.X R16, R13.reuse, 0x1, R8, P1 ;  /* 0x000000010d107824 */ /* 0x042fe400008e0608 */
[----:B-----5:R-:W5:Y:S04]  /*22740*/  LDL.LU R14, [R1+0x38] ;  /* 0x00003800010e7983 */ /* 0x020f680000300800 */
        /* <DEDUP_REMOVED lines=8> */
[----:B--2---:R-:W-:Y:S01]  /*227d0*/  IMAD.X R15, R12, 0x1, R6, P5 ;  /* 0x000000010c0f7824 */ /* 0x004fe200028e0606 */
[----:B0-----:R-:W-:Y:S01]  /*227e0*/  IADD3 R16, P5, R20, R4, RZ ;  /* 0x0000000414107210 */ /* 0x001fe20007fbe0ff */
[----:B-1----:R-:W-:-:S03]  /*227f0*/  IMAD.X R13, R12, 0x1, R7, P4 ;  /* 0x000000010c0d7824 */ /* 0x002fc600020e0607 */
[----:B------:R-:W-:Y:S04]  /*22800*/  STL [R1+0x498c], R15 ;  /* 0x00498c0f01007387 */ /* 0x000fe80000100800 */
[----:B------:R-:W-:Y:S04]  /*22810*/  STL [R1+0x4998], R16 ;  /* 0x0049981001007387 */ /* 0x000fe80000100800 */
[----:B------:R0:W-:Y:S04]  /*22820*/  STL [R1+0x4990], R13 ;  /* 0x0049900d01007387 */ /* 0x0001e80000100800 */
[----:B0-----:R-:W2:Y:S01]  /*22830*/  LDL.LU R13, [R1+0x34] ;  /* 0x00003400010d7983 */ /* 0x001ea20000300800 */
[----:B------:R-:W-:Y:S01]  /*22840*/  IADD3 R15, P4, R20, R5, RZ ;  /* 0x00000005140f7210 */ /* 0x000fe20007f9e0ff */
[----:B------:R-:W-:-:S04]  /*22850*/  IMAD.X R16, R12, 0x1, R8, P3 ;  /* 0x000000010c107824 */ /* 0x000fc800018e0608 */
        /* <DEDUP_REMOVED lines=8> */
[----:B---3--:R-:W-:Y:S01]  /*228e0*/  IMAD.X R15, R11, 0x1, R6, P1 ;  /* 0x000000010b0f7824 */ /* 0x008fe200008e0606 */
[----:B0-----:R-:W-:-:S04]  /*228f0*/  IADD3 R16, P1, R21, R4, RZ ;  /* 0x0000000415107210 */ /* 0x001fc80007f3e0ff */
[----:B------:R0:W-:Y:S01]  /*22900*/  STL [R1+0x496c], R15 ;  /* 0x00496c0f01007387 */ /* 0x0001e20000100800 */
[----:B-1----:R-:W-:-:S03]  /*22910*/  IMAD.X R12, R11, 0x1, R7, P0 ;  /* 0x000000010b0c7824 */ /* 0x002fc600000e0607 */
[----:B------:R1:W-:Y:S04]  /*22920*/  STL [R1+0x4978], R16 ;  /* 0x0049781001007387 */ /* 0x0003e80000100800 */
[----:B------:R3:W-:Y:S01]  /*22930*/  STL [R1+0x4970], R12 ;  /* 0x0049700c01007387 */ /* 0x0007e20000100800 */
[----:B0-----:R-:W-:Y:S01]  /*22940*/  IADD3 R15, P0, R21, R5, RZ ;  /* 0x00000005150f7210 */ /* 0x001fe20007f1e0ff */
[C---:B-1----:R-:W-:Y:S02]  /*22950*/  IMAD.X R16, R11.reuse, 0x1, R8, P5 ;  /* 0x000000010b107824 */ /* 0x042fe400028e0608 */
[----:B---3--:R-:W3:Y:S04]  /*22960*/  LDL.LU R12, [R1+0x30] ;  /* 0x00003000010c7983 */ /* 0x008ee80000300800 */
        /* <DEDUP_REMOVED lines=33> */
[----:B-----5:R-:W5:Y:S04]  /*22b80*/  LDL.LU R10, [R1+0x28] ;  /* 0x00002800010a7983 */ /* 0x020f680000300800 */
        /* <DEDUP_REMOVED lines=8> */
[C---:B--2---:R-:W-:Y:S01]  /*22c10*/  IMAD.X R15, R13.reuse, 0x1, R6, P1 ;  /* 0x000000010d0f7824 */ /* 0x044fe200008e0606 */
        /* <DEDUP_REMOVED lines=14> */
[----:B------:R0:W-:Y:S01]  /*22d00*/  STL [R1+0x48e8], R16 ;  /* 0x0048e81001007387 */ /* 0x0001e20000100800 */
[----:B---3--:R-:W-:-:S03]  /*22d10*/  IMAD.X R15, R12, 0x1, R6, P3 ;  /* 0x000000010c0f7824 */ /* 0x008fc600018e0606 */
[----:B------:R1:W-:Y:S01]  /*22d20*/  STL [R1+0x48f4], R13 ;  /* 0x0048f40d01007387 */ /* 0x0003e20000100800 */
[----:B0-----:R-:W-:-:S03]  /*22d30*/  IADD3 R16, P3, R25, R4, RZ ;  /* 0x0000000419107210 */ /* 0x001fc60007f7e0ff */
[----:B------:R0:W-:Y:S04]  /*22d40*/  STL [R1+0x48ec], R15 ;  /* 0x0048ec0f01007387 */ /* 0x0001e80000100800 */
[----:B------:R3:W-:Y:S01]  /*22d50*/  STL [R1+0x48f8], R16 ;  /* 0x0048f81001007387 */ /* 0x0007e20000100800 */
[----:B-1----:R-:W-:Y:S01]  /*22d60*/  IMAD.X R13, R12, 0x1, R7, P2 ;  /* 0x000000010c0d7824 */ /* 0x002fe200010e0607 */
[----:B0-----:R-:W-:-:S04]  /*22d70*/  IADD3 R15, P2, R25, R5, RZ ;  /* 0x00000005190f7210 */ /* 0x001fc80007f5e0ff */
[----:B------:R0:W-:Y:S01]  /*22d80*/  STL [R1+0x48f0], R13 ;  /* 0x0048f00d01007387 */ /* 0x0001e20000100800 */
[----:B---3--:R-:W-:-:S03]  /*22d90*/  IMAD.X R16, R12, 0x1, R8, P1 ;  /* 0x000000010c107824 */ /* 0x008fc600008e0608 */
[----:B0-----:R-:W3:Y:S04]  /*22da0*/  LDL.LU R13, [R1+0x20] ;  /* 0x00002000010d7983 */ /* 0x001ee80000300800 */
[----:B------:R0:W-:Y:S04]  /*22db0*/  STL [R1+0x48e0], R15 ;  /* 0x0048e00f01007387 */ /* 0x0001e80000100800 */
[----:B------:R1:W-:Y:S01]  /*22dc0*/  STL [R1+0x48dc], R16 ;  /* 0x0048dc1001007387 */ /* 0x0003e20000100800 */
[----:B0-----:R-:W-:Y:S01]  /*22dd0*/  IADD3 R15, P1, R26, R2, RZ ;  /* 0x000000021a0f7210 */ /* 0x001fe20007f3e0ff */
[----:B-1----:R-:W-:Y:S01]  /*22de0*/  IMAD.X R16, R12, 0x1, R9, P0 ;  /* 0x000000010c107824 */ /* 0x002fe200000e0609 */
[----:B------:R-:W-:-:S03]  /*22df0*/  IADD3 R12, P0, R26, R3, RZ ;  /* 0x000000031a0c7210 */ /* 0x000fc60007f1e0ff */
[----:B------:R4:W-:Y:S04]  /*22e00*/  STL [R1+0x48e4], R15 ;  /* 0x0048e40f01007387 */ /* 0x0009e80000100800 */
[----:B------:R0:W-:Y:S01]  /*22e10*/  STL [R1+0x48c8], R16 ;  /* 0x0048c81001007387 */ /* 0x0001e20000100800 */
[----:B----4-:R-:W-:-:S03]  /*22e20*/  IMAD.X R15, R11, 0x1, R6, P5 ;  /* 0x000000010b0f7824 */ /* 0x010fc600028e0606 */
[----:B------:R1:W-:Y:S01]  /*22e30*/  STL [R1+0x48d4], R12 ;  /* 0x0048d40c01007387 */ /* 0x0003e20000100800 */
[----:B0-----:R-:W-:-:S03]  /*22e40*/  IADD3 R16, P5, R26, R4, RZ ;  /* 0x000000041a107210 */ /* 0x001fc60007fbe0ff */
[----:B------:R0:W-:Y:S04]  /*22e50*/  STL [R1+0x48cc], R15 ;  /* 0x0048cc0f01007387 */ /* 0x0001e80000100800 */
[----:B------:R4:W-:Y:S01]  /*22e60*/  STL [R1+0x48d8], R16 ;  /* 0x0048d81001007387 */ /* 0x0009e20000100800 */
[----:B-1----:R-:W-:Y:S01]  /*22e70*/  IMAD.X R12, R11, 0x1, R7, P4 ;  /* 0x000000010b0c7824 */ /* 0x002fe200020e0607 */
[----:B0-----:R-:W-:-:S04]  /*22e80*/  IADD3 R15, P4, R26, R5, RZ ;  /* 0x000000051a0f7210 */ /* 0x001fc80007f9e0ff */
[----:B------:R0:W-:Y:S01]  /*22e90*/  STL [R1+0x48d0], R12 ;  /* 0x0048d00c01007387 */ /* 0x0001e20000100800 */
[----:B----4-:R-:W-:-:S03]  /*22ea0*/  IMAD.X R16, R11, 0x1, R8, P3 ;  /* 0x000000010b107824 */ /* 0x010fc600018e0608 */
[----:B0-----:R-:W4:Y:S04]  /*22eb0*/  LDL.LU R12, [R1+0x1c] ;  /* 0x00001c00010c7983 */ /* 0x001f280000300800 */
[----:B------:R0:W-:Y:S04]  /*22ec0*/  STL [R1+0x48c0], R15 ;  /* 0x0048c00f01007387 */ /* 0x0001e80000100800 */
[----:B------:R1:W-:Y:S01]  /*22ed0*/  STL [R1+0x48bc], R16 ;  /* 0x0048bc1001007387 */ /* 0x0003e20000100800 */
[----:B0-----:R-:W-:Y:S01]  /*22ee0*/  IADD3 R15, P3, R27, R2, RZ ;  /* 0x000000021b0f7210 */ /* 0x001fe20007f7e0ff */
[----:B-1----:R-:W-:Y:S01]  /*22ef0*/  IMAD.X R16, R11, 0x1, R9, P2 ;  /* 0x000000010b107824 */ /* 0x002fe200010e0609 */
[----:B------:R-:W-:-:S03]  /*22f00*/  IADD3 R11, P2, R27, R3, RZ ;  /* 0x000000031b0b7210 */ /* 0x000fc60007f5e0ff */
[----:B------:R5:W-:Y:S04]  /*22f10*/  STL [R1+0x48c4], R15 ;  /* 0x0048c40f01007387 */ /* 0x000be80000100800 */
[----:B------:R0:W-:Y:S01]  /*22f20*/  STL [R1+0x48a8], R16 ;  /* 0x0048a81001007387 */ /* 0x0001e20000100800 */
[----:B-----5:R-:W-:-:S03]  /*22f30*/  IMAD.X R15, R10, 0x1, R6, P1 ;  /* 0x000000010a0f7824 */ /* 0x020fc600008e0606 */
[----:B------:R1:W-:Y:S01]  /*22f40*/  STL [R1+0x48b4], R11 ;  /* 0x0048b40b01007387 */ /* 0x0003e20000100800 */
[----:B0-----:R-:W-:-:S03]  /*22f50*/  IADD3 R16, P1, R27, R4, RZ ;  /* 0x000000041b107210 */ /* 0x001fc60007f3e0ff */
[----:B------:R0:W-:Y:S04]  /*22f60*/  STL [R1+0x48ac], R15 ;  /* 0x0048ac0f01007387 */ /* 0x0001e80000100800 */
[----:B------:R5:W-:Y:S01]  /*22f70*/  STL [R1+0x48b8], R16 ;  /* 0x0048b81001007387 */ /* 0x000be20000100800 */
[----:B-1----:R-:W-:Y:S01]  /*22f80*/  IMAD.X R11, R10, 0x1, R7, P0 ;  /* 0x000000010a0b7824 */ /* 0x002fe200000e0607 */
[----:B0-----:R-:W-:-:S04]  /*22f90*/  IADD3 R15, P0, R27, R5, RZ ;  /* 0x000000051b0f7210 */ /* 0x001fc80007f1e0ff */
[----:B------:R0:W-:Y:S01]  /*22fa0*/  STL [R1+0x48b0], R11 ;  /* 0x0048b00b01007387 */ /* 0x0001e20000100800 */
[----:B-----5:R-:W-:-:S03]  /*22fb0*/  IMAD.X R16, R10, 0x1, R8, P5 ;  /* 0x000000010a107824 */ /* 0x020fc600028e0608 */
[----:B0-----:R-:W5:Y:S04]  /*22fc0*/  LDL.LU R11, [R1+0x18] ;  /* 0x00001800010b7983 */ /* 0x001f680000300800 */
        /* <DEDUP_REMOVED lines=26> */
[----:B0-----:R-:W-:Y:S01]  /*23170*/  IADD3 R16, P5, R29, R4, RZ ;  /* 0x000000041d107210 */ /* 0x001fe20007fbe0ff */
[----:B-1----:R-:W-:-:S03]  /*23180*/  IMAD.X R14, R13, 0x1, R7, P4 ;  /* 0x000000010d0e7824 */ /* 0x002fc600020e0607 */
[----:B------:R0:W-:Y:S04]  /*23190*/  STL [R1+0x486c], R15 ;  /* 0x00486c0f01007387 */ /* 0x0001e80000100800 */
[----:B------:R1:W-:Y:S04]  /*231a0*/  STL [R1+0x4878], R16 ;  /* 0x0048781001007387 */ /* 0x0003e80000100800 */
[----:B------:R3:W-:Y:S01]  /*231b0*/  STL [R1+0x4870], R14 ;  /* 0x0048700e01007387 */ /* 0x0007e20000100800 */
[----:B0-----:R-:W-:Y:S01]  /*231c0*/  IADD3 R15, P4, R29, R5, RZ ;  /* 0x000000051d0f7210 */ /* 0x001fe20007f9e0ff */
[----:B-1----:R-:W-:-:S02]  /*231d0*/  IMAD.X R16, R13, 0x1, R8, P3 ;  /* 0x000000010d107824 */ /* 0x002fc400018e0608 */
        /* <DEDUP_REMOVED lines=10> */
[----:B0-----:R-:W-:Y:S01]  /*23280*/  IADD3 R16, P1, R30, R4, RZ ;  /* 0x000000041e107210 */ /* 0x001fe20007f3e0ff */
[----:B-1----:R-:W-:-:S03]  /*23290*/  IMAD.X R13, R12, 0x1, R7, P0 ;  /* 0x000000010c0d7824 */ /* 0x002fc600000e0607 */
[----:B------:R0:W-:Y:S04]  /*232a0*/  STL [R1+0x484c], R15 ;  /* 0x00484c0f01007387 */ /* 0x0001e80000100800 */
[----:B------:R1:W-:Y:S04]  /*232b0*/  STL [R1+0x4858], R16 ;  /* 0x0048581001007387 */ /* 0x0003e80000100800 */
[----:B------:R4:W-:Y:S01]  /*232c0*/  STL [R1+0x4850], R13 ;  /* 0x0048500d01007387 */ /* 0x0009e20000100800 */
[----:B0-----:R-:W-:Y:S01]  /*232d0*/  IADD3 R15, P0, R30, R5, RZ ;  /* 0x000000051e0f7210 */ /* 0x001fe20007f1e0ff */
[----:B-1----:R-:W-:-:S02]  /*232e0*/  IMAD.X R16, R12, 0x1, R8, P5 ;  /* 0x000000010c107824 */ /* 0x002fc400028e0608 */
[----:B----4-:R-:W4:Y:S01]  /*232f0*/  LDL.LU R13, [R1+0xc] ;  /* 0x00000c00010d7983 */ /* 0x010f220000300800 */
[----:B------:R-:W-:-:S03]  /*23300*/  IMAD.X R12, R12, 0x1, R9, P4 ;  /* 0x000000010c0c7824 */ /* 0x000fc600020e0609 */
[----:B------:R0:W-:Y:S04]  /*23310*/  STL [R1+0x4840], R15 ;  /* 0x0048400f01007387 */ /* 0x0001e80000100800 */
[----:B------:R1:W-:Y:S01]  /*23320*/  STL [R1+0x483c], R16 ;  /* 0x00483c1001007387 */ /* 0x0003e20000100800 */
[C---:B0-----:R-:W-:Y:S02]  /*23330*/  IADD3 R15, P5, R31.reuse, R2, RZ ;  /* 0x000000021f0f7210 */ /* 0x041fe40007fbe0ff */
[----:B-1----:R-:W-:-:S03]  /*23340*/  IADD3 R16, P4, R31, R3, RZ ;  /* 0x000000031f107210 */ /* 0x002fc60007f9e0ff */
[----:B------:R5:W-:Y:S04]  /*23350*/  STL [R1+0x4844], R15 ;  /* 0x0048440f01007387 */ /* 0x000be80000100800 */
[----:B------:R0:W-:Y:S04]  /*23360*/  STL [R1+0x4828], R12 ;  /* 0x0048280c01007387 */ /* 0x0001e80000100800 */
[----:B------:R1:W-:Y:S01]  /*23370*/  STL [R1+0x4834], R16 ;  /* 0x0048341001007387 */ /* 0x0003e20000100800 */
[----:B-----5:R-:W-:Y:S01]  /*23380*/  IMAD.X R15, R11, 0x1, R6, P3 ;  /* 0x000000010b0f7824 */ /* 0x020fe200018e0606 */
[----:B0-----:R-:W-:Y:S01]  /*23390*/  IADD3 R12, P3, R31, R4, RZ ;  /* 0x000000041f0c7210 */ /* 0x001fe20007f7e0ff */
[----:B-1----:R-:W-:-:S03]  /*233a0*/  IMAD.X R16, R11, 0x1, R7, P2 ;  /* 0x000000010b107824 */ /* 0x002fc600010e0607 */
[----:B------:R0:W-:Y:S04]  /*233b0*/  STL [R1+0x482c], R15 ;  /* 0x00482c0f01007387 */ /* 0x0001e80000100800 */
[----:B------:R1:W-:Y:S01]  /*233c0*/  STL [R1+0x4838], R12 ;  /* 0x0048380c01007387 */ /* 0x0003e20000100800 */
[----:B0-----:R-:W-:-:S03]  /*233d0*/  IADD3 R15, P2, R31, R5, RZ ;  /* 0x000000051f0f7210 */ /* 0x001fc60007f5e0ff */
[----:B-1----:R-:W5:Y:S04]  /*233e0*/  LDL.LU R12, [R1+0x8] ;  /* 0x00000800010c7983 */ /* 0x002f680000300800 */
[----:B------:R0:W-:Y:S04]  /*233f0*/  STL [R1+0x4830], R16 ;  /* 0x0048301001007387 */ /* 0x0001e80000100800 */
[----:B------:R1:W-:Y:S01]  /*23400*/  STL [R1+0x4820], R15 ;  /* 0x0048200f01007387 */ /* 0x0003e20000100800 */
[C---:B0-----:R-:W-:Y:S01]  /*23410*/  IMAD.X R16, R11.reuse, 0x1, R8, P1 ;  /* 0x000000010b107824 */ /* 0x041fe200008e0608 */
[----:B------:R-:W-:Y:S01]  /*23420*/  IADD3 R17, P1, R32, R2, RZ ;  /* 0x0000000220117210 */ /* 0x000fe20007f3e0ff */
[----:B-1----:R-:W-:-:S03]  /*23430*/  IMAD.X R15, R11, 0x1, R9, P0 ;  /* 0x000000010b0f7824 */ /* 0x002fc600000e0609 */
[----:B------:R0:W-:Y:S04]  /*23440*/  STL [R1+0x481c], R16 ;  /* 0x00481c1001007387 */ /* 0x0001e80000100800 */
[----:B------:R-:W-:Y:S01]  /*23450*/  STL [R1+0x4824], R17 ;  /* 0x0048241101007387 */ /* 0x000fe20000100800 */
[----:B0-----:R-:W-:-:S03]  /*23460*/  IADD3 R16, P0, R32, R3, RZ ;  /* 0x0000000320107210 */ /* 0x001fc60007f1e0ff */
[----:B------:R-:W-:Y:S04]  /*23470*/  STL [R1+0x4808], R15 ;  /* 0x0048080f01007387 */ /* 0x000fe80000100800 */
[----:B------:R-:W-:Y:S01]  /*23480*/  STL [R1+0x4814], R16 ;  /* 0x0048141001007387 */ /* 0x000fe20000100800 */
[----:B--2---:R-:W-:-:S05]  /*23490*/  IMAD.X R11, R10, 0x1, R6, P5 ;  /* 0x000000010a0b7824 */ /* 0x004fca00028e0606 */
[----:B------:R0:W-:Y:S04]  /*234a0*/  STL [R1+0x480c], R11 ;  /* 0x00480c0b01007387 */ /* 0x0001e80000100800 */
[----:B0-----:R-:W2:Y:S01]  /*234b0*/  LDL.LU R11, [R1+0x4] ;  /* 0x00000400010b7983 */ /* 0x001ea20000300800 */
[----:B------:R-:W-:Y:S01]  /*234c0*/  IADD3 R15, P5, R32, R4, RZ ;  /* 0x00000004200f7210 */ /* 0x000fe20007fbe0ff */
[----:B------:R-:W-:-:S04]  /*234d0*/  IMAD.X R16, R10, 0x1, R7, P4 ;  /* 0x000000010a107824 */ /* 0x000fc800020e0607 */
[----:B------:R0:W-:Y:S01]  /*234e0*/  STL [R1+0x4818], R15 ;  /* 0x0048180f01007387 */ /* 0x0001e20000100800 */
[----:B------:R-:W-:-:S03]  /*234f0*/  IMAD.X R17, R10, 0x1, R8, P3 ;  /* 0x000000010a117824 */ /* 0x000fc600018e0608 */
[----:B------:R1:W-:Y:S01]  /*23500*/  STL [R1+0x4810], R16 ;  /* 0x0048101001007387 */ /* 0x0003e20000100800 */
[----:B0-----:R-:W-:Y:S02]  /*23510*/  IADD3 R15, P4, R32, R5, RZ ;  /* 0x00000005200f7210 */ /* 0x001fe40007f9e0ff */
[----:B-1----:R-:W-:-:S03]  /*23520*/  IADD3 R16, P3, R33, R2, RZ ;  /* 0x0000000221107210 */ /* 0x002fc60007f7e0ff */
[----:B------:R0:W-:Y:S04]  /*23530*/  STL [R1+0x4800], R15 ;  /* 0x0048000f01007387 */ /* 0x0001e80000100800 */
[----:B------:R-:W-:Y:S01]  /*23540*/  STL [R1+0x47fc], R17 ;  /* 0x0047fc1101007387 */ /* 0x000fe20000100800 */
[----:B0-----:R-:W-:Y:S01]  /*23550*/  IMAD.X R15, R10, 0x1, R9, P2 ;  /* 0x000000010a0f7824 */ /* 0x001fe200010e0609 */
[C---:B------:R-:W-:Y:S02]  /*23560*/  IADD3 R10, P2, R33.reuse, R3, RZ ;  /* 0x00000003210a7210 */ /* 0x040fe40007f5e0ff */
[----:B------:R3:W-:Y:S04]  /*23570*/  STL [R1+0x4804], R16 ;  /* 0x0048041001007387 */ /* 0x0007e80000100800 */
[----:B------:R0:W-:Y:S04]  /*23580*/  STL [R1+0x47e8], R15 ;  /* 0x0047e80f01007387 */ /* 0x0001e80000100800 */
[----:B------:R1:W-:Y:S01]  /*23590*/  STL [R1+0x47f4], R10 ;  /* 0x0047f40a01007387 */ /* 0x0003e20000100800 */
[----:B---3--:R-:W-:Y:S01]  /*235a0*/  IMAD.X R16, R14, 0x1, R6, P1 ;  /* 0x000000010e107824 */ /* 0x008fe200008e0606 */
[----:B0-----:R-:W-:-:S02]  /*235b0*/  IADD3 R15, P1, R33, R4, RZ ;  /* 0x00000004210f7210 */ /* 0x001fc40007f3e0ff */
[----:B-1----:R-:W3:Y:S04]  /*235c0*/  LDL.LU R10, [R1] ;  /* 0x00000000010a7983 */ /* 0x002ee80000300800 */
[----:B------:R0:W-:Y:S04]  /*235d0*/  STL [R1+0x47ec], R16 ;  /* 0x0047ec1001007387 */ /* 0x0001e80000100800 */
[----:B------:R1:W-:Y:S01]  /*235e0*/  STL [R1+0x47f8], R15 ;  /* 0x0047f80f01007387 */ /* 0x0003e20000100800 */
[C---:B0-----:R-:W-:Y:S01]  /*235f0*/  IMAD.X R16, R14.reuse, 0x1, R7, P0 ;  /* 0x000000010e107824 */ /* 0x041fe200000e0607 */
[----:B------:R-:W-:Y:S01]  /*23600*/  IADD3 R17, P0, R33, R5, RZ ;  /* 0x0000000521117210 */ /* 0x000fe20007f1e0ff */
[----:B-1----:R-:W-:-:S03]  /*23610*/  IMAD.X R15, R14, 0x1, R8, P5 ;  /* 0x000000010e0f7824 */ /* 0x002fc600028e0608 */
[----:B------:R0:W-:Y:S01]  /*23620*/  STL [R1+0x47f0], R16 ;  /* 0x0047f01001007387 */ /* 0x0001e20000100800 */
[----:B------:R-:W-:-:S03]  /*23630*/  IMAD.X R14, R14, 0x1, R9, P4 ;  /* 0x000000010e0e7824 */ /* 0x000fc600020e0609 */
[----:B------:R-:W-:Y:S01]  /*23640*/  STL [R1+0x47e0], R17 ;  /* 0x0047e01101007387 */ /* 0x000fe20000100800 */
[----:B0-----:R-:W-:-:S03]  /*23650*/  IADD3 R16, P5, R34, R2, RZ ;  /* 0x0000000222107210 */ /* 0x001fc60007fbe0ff */
[----:B------:R0:W-:Y:S04]  /*23660*/  STL [R1+0x47dc], R15 ;  /* 0x0047dc0f01007387 */ /* 0x0001e80000100800 */
[----:B------:R4:W-:Y:S04]  /*23670*/  STL [R1+0x47e4], R16 ;  /* 0x0047e41001007387 */ /* 0x0009e80000100800 */
[----:B------:R1:W-:Y:S01]  /*23680*/  STL [R1+0x47c8], R14 ;  /* 0x0047c80e01007387 */ /* 0x0003e20000100800 */
[----:B0-----:R-:W-:-:S05]  /*23690*/  IADD3 R15, P4, R34, R3, RZ ;  /* 0x00000003220f7210 */ /* 0x001fca0007f9e0ff */
[----:B------:R0:W-:Y:S01]  /*236a0*/  STL [R1+0x47d4], R15 ;  /* 0x0047d40f01007387 */ /* 0x0001e20000100800 */
[C---:B----4-:R-:W-:Y:S01]  /*236b0*/  IMAD.X R16, R13.reuse, 0x1, R6, P3 ;  /* 0x000000010d107824 */ /* 0x050fe200018e0606 */
[----:B-1----:R-:W-:Y:S01]  /*236c0*/  IADD3 R14, P3, R34, R4, RZ ;  /* 0x00000004220e7210 */ /* 0x002fe20007f7e0ff */
[----:B0-----:R-:W-:-:S03]  /*236d0*/  IMAD.X R15, R13, 0x1, R7, P2 ;  /* 0x000000010d0f7824 */ /* 0x001fc600010e0607 */
[----:B------:R0:W-:Y:S04]  /*236e0*/  STL [R1+0x47cc], R16 ;  /* 0x0047cc1001007387 */ /* 0x0001e80000100800 */
[----:B------:R1:W-:Y:S01]  /*236f0*/  STL [R1+0x47d8], R14 ;  /* 0x0047d80e01007387 */ /* 0x0003e20000100800 */
[----:B0-----:R-:W-:-:S03]  /*23700*/  IADD3 R16, P2, R34, R5, RZ ;  /* 0x0000000522107210 */ /* 0x001fc60007f5e0ff */
[----:B------:R0:W-:Y:S01]  /*23710*/  STL [R1+0x47d0], R15 ;  /* 0x0047d00f01007387 */ /* 0x0001e20000100800 */
[----:B-1----:R-:W-:-:S03]  /*23720*/  IMAD.X R14, R13, 0x1, R8, P1 ;  /* 0x000000010d0e7824 */ /* 0x002fc600008e0608 */
[----:B------:R-:W-:Y:S01]  /*23730*/  STL [R1+0x47c0], R16 ;  /* 0x0047c01001007387 */ /* 0x000fe20000100800 */
[----:B------:R-:W-:-:S03]  /*23740*/  IMAD.X R13, R13, 0x1, R9, P0 ;  /* 0x000000010d0d7824 */ /* 0x000fc600000e0609 */
[----:B------:R1:W-:Y:S01]  /*23750*/  STL [R1+0x47bc], R14 ;  /* 0x0047bc0e01007387 */ /* 0x0003e20000100800 */
[----:B0-----:R-:W-:-:S05]  /*23760*/  IADD3 R15, P1, R35, R2, RZ ;  /* 0x00000002230f7210 */ /* 0x001fca0007f3e0ff */
[----:B------:R5:W-:Y:S01]  /*23770*/  STL [R1+0x47c4], R15 ;  /* 0x0047c40f01007387 */ /* 0x000be20000100800 */
[----:B-1----:R-:W-:-:S03]  /*23780*/  IADD3 R14, P0, R35, R3, RZ ;  /* 0x00000003230e7210 */ /* 0x002fc60007f1e0ff */
[----:B------:R0:W-:Y:S04]  /*23790*/  STL [R1+0x47a8], R13 ;  /* 0x0047a80d01007387 */ /* 0x0001e80000100800 */
[----:B------:R1:W-:Y:S01]  /*237a0*/  STL [R1+0x47b4], R14 ;  /* 0x0047b40e01007387 */ /* 0x0003e20000100800 */
[C---:B-----5:R-:W-:Y:S01]  /*237b0*/  IMAD.X R15, R12.reuse, 0x1, R6, P5 ;  /* 0x000000010c0f7824 */ /* 0x060fe200028e0606 */
[----:B0-----:R-:W-:Y:S01]  /*237c0*/  IADD3 R13, P5, R35, R4, RZ ;  /* 0x00000004230d7210 */ /* 0x001fe20007fbe0ff */
[----:B-1----:R-:W-:-:S03]  /*237d0*/  IMAD.X R14, R12, 0x1, R7, P4 ;  /* 0x000000010c0e7824 */ /* 0x002fc600020e0607 */
[----:B------:R0:W-:Y:S04]  /*237e0*/  STL [R1+0x47ac], R15 ;  /* 0x0047ac0f01007387 */ /* 0x0001e80000100800 */
[----:B------:R1:W-:Y:S04]  /*237f0*/  STL [R1+0x47b8], R13 ;  /* 0x0047b80d01007387 */ /* 0x0003e80000100800 */
[----:B------:R4:W-:Y:S01]  /*23800*/  STL [R1+0x47b0], R14 ;  /* 0x0047b00e01007387 */ /* 0x0009e20000100800 */
[----:B0-----:R-:W-:Y:S01]  /*23810*/  IADD3 R15, P4, R35, R5, RZ ;  /* 0x00000005230f7210 */ /* 0x001fe20007f9e0ff */
[----:B-1----:R-:W-:-:S02]  /*23820*/  IMAD.X R13, R12, 0x1, R8, P3 ;  /* 0x000000010c0d7824 */ /* 0x002fc400018e0608 */
[----:B------:R-:W-:Y:S01]  /*23830*/  IMAD.X R12, R12, 0x1, R9, P2 ;  /* 0x000000010c0c7824 */ /* 0x000fe200010e0609 */
[C---:B----4-:R-:W-:Y:S01]  /*23840*/  IADD3 R14, P3, R36.reuse, R2, RZ ;  /* 0x00000002240e7210 */ /* 0x050fe20007f7e0ff */
[----:B------:R-:W-:Y:S04]  /*23850*/  STL [R1+0x47a0], R15 ;  /* 0x0047a00f01007387 */ /* 0x000fe80000100800 */
[----:B------:R0:W-:Y:S04]  /*23860*/  STL [R1+0x479c], R13 ;  /* 0x00479c0d01007387 */ /* 0x0001e80000100800 */
[----:B------:R2:W-:Y:S04]  /*23870*/  STL [R1+0x47a4], R14 ;  /* 0x0047a40e01007387 */ /* 0x0005e80000100800 */
[----:B------:R1:W-:Y:S01]  /*23880*/  STL [R1+0x4788], R12 ;  /* 0x0047880c01007387 */ /* 0x0003e20000100800 */
[----:B0-----:R-:W-:-:S05]  /*23890*/  IADD3 R13, P2, R36, R3, RZ ;  /* 0x00000003240d7210 */ /* 0x001fca0007f5e0ff */
[----:B------:R0:W-:Y:S01]  /*238a0*/  STL [R1+0x4794], R13 ;  /* 0x0047940d01007387 */ /* 0x0001e20000100800 */
[C---:B--2---:R-:W-:Y:S01]  /*238b0*/  IMAD.X R14, R11.reuse, 0x1, R6, P1 ;  /* 0x000000010b0e7824 */ /* 0x044fe200008e0606 */
        /* <DEDUP_REMOVED lines=11> */
[----:B------:R-:W-:Y:S01]  /*23970*/  STL [R1+0x4784], R13 ;  /* 0x0047840d01007387 */ /* 0x000fe20000100800 */
[----:B-1----:R-:W-:-:S03]  /*23980*/  IADD3 R12, P4, R37, R3, RZ ;  /* 0x00000003250c7210 */ /* 0x002fc60007f9e0ff */
[----:B------:R-:W-:Y:S04]  /*23990*/  STL [R1+0x4768], R11 ;  /* 0x0047680b01007387 */ /* 0x000fe80000100800 */
[----:B------:R0:W-:Y:S04]  /*239a0*/  STL [R1+0x4774], R12 ;  /* 0x0047740c01007387 */ /* 0x0001e80000100800 */
[----:B0-----:R-:W2:Y:S01]  /*239b0*/  LDL.LU R12, [R1+0x78] ;  /* 0x00007800010c7983 */ /* 0x001ea20000300800 */
[----:B---3--:R-:W-:Y:S01]  /*239c0*/  IMAD.X R13, R10, 0x1, R6, P3 ;  /* 0x000000010a0d7824 */ /* 0x008fe200018e0606 */
[----:B------:R-:W-:-:S04]  /*239d0*/  IADD3 R11, P3, R37, R4, RZ ;  /* 0x00000004250b7210 */ /* 0x000fc80007f7e0ff */
[----:B------:R0:W-:Y:S04]  /*239e0*/  STL [R1+0x476c], R13 ;  /* 0x00476c0d01007387 */ /* 0x0001e80000100800 */
[----:B------:R1:W-:Y:S01]  /*239f0*/  STL [R1+0x4778], R11 ;  /* 0x0047780b01007387 */ /* 0x0003e20000100800 */
[C---:B0-----:R-:W-:Y:S01]  /*23a00*/  IMAD.X R13, R10.reuse, 0x1, R7, P2 ;  /* 0x000000010a0d7824 */ /* 0x041fe200010e0607 */
[----:B------:R-:W-:Y:S01]  /*23a10*/  IADD3 R14, P2, R37, R5, RZ ;  /* 0x00000005250e7210 */ /* 0x000fe20007f5e0ff */
[----:B-1----:R-:W-:-:S03]  /*23a20*/  IMAD.X R11, R10, 0x1, R8, P1 ;  /* 0x000000010a0b7824 */ /* 0x002fc600008e0608 */
[----:B------:R0:W-:Y:S01]  /*23a30*/  STL [R1+0x4770], R13 ;  /* 0x0047700d01007387 */ /* 0x0001e20000100800 */
[----:B------:R-:W-:Y:S01]  /*23a40*/  SHF.R.S32.HI R61, RZ, 0x1f, R37 ;  /* 0x0000001fff3d7819 */ /* 0x000fe20000011425 */
[----:B------:R-:W-:Y:S02]  /*23a50*/  IMAD.X R10, R10, 0x1, R9, P0 ;  /* 0x000000010a0a7824 */ /* 0x000fe400000e0609 */
[----:B------:R-:W-:Y:S04]  /*23a60*/  STL [R1+0x4760], R14 ;  /* 0x0047600e01007387 */ /* 0x000fe80000100800 */
[----:B------:R1:W-:Y:S01]  /*23a70*/  STL [R1+0x475c], R11 ;  /* 0x00475c0b01007387 */ /* 0x0003e20000100800 */
[----:B0-----:R-:W-:-:S05]  /*23a80*/  IADD3 R13, P1, R38, R2, RZ ;  /* 0x00000002260d7210 */ /* 0x001fca0007f3e0ff */
[----:B------:R0:W-:Y:S01]  /*23a90*/  STL [R1+0x4764], R13 ;  /* 0x0047640d01007387 */ /* 0x0001e20000100800 */
[----:B-1----:R-:W-:-:S03]  /*23aa0*/  IADD3 R11, P0, R38, R3, RZ ;  /* 0x00000003260b7210 */ /* 0x002fc60007f1e0ff */
[----:B------:R1:W-:Y:S04]  /*23ab0*/  STL [R1+0x4748], R10 ;  /* 0x0047480a01007387 */ /* 0x0003e80000100800 */
[----:B------:R3:W-:Y:S01]  /*23ac0*/  STL [R1+0x4754], R11 ;  /* 0x0047540b01007387 */ /* 0x0007e20000100800 */
[C---:B0-----:R-:W-:Y:S01]  /*23ad0*/  IMAD.X R13, R61.reuse, 0x1, R6, P5 ;  /* 0x000000013d0d7824 */ /* 0x041fe200028e0606 */
[----:B-1----:R-:W-:Y:S02]  /*23ae0*/  IADD3 R10, P5, R38, R4, RZ ;  /* 0x00000004260a7210 */ /* 0x002fe40007fbe0ff */
[----:B---3--:R-:W3:Y:S01]  /*23af0*/  LDL.LU R11, [R1+0x80] ;  /* 0x00008000010b7983 */ /* 0x008ee20000300800 */
[----:B------:R-:W-:-:S03]  /*23b00*/  IMAD.X R14, R61, 0x1, R8, P3 ;  /* 0x000000013d0e7824 */ /* 0x000fc600018e0608 */
[----:B------:R0:W-:Y:S04]  /*23b10*/  STL [R1+0x474c], R13 ;  /* 0x00474c0d01007387 */ /* 0x0001e80000100800 */
[----:B------:R1:W-:Y:S01]  /*23b20*/  STL [R1+0x4758], R10 ;  /* 0x0047580a01007387 */ /* 0x0003e20000100800 */
[----:B0-----:R-:W-:Y:S01]  /*23b30*/  IMAD.X R13, R61, 0x1, R7, P4 ;  /* 0x000000013d0d7824 */ /* 0x001fe200020e0607 */
[----:B-1----:R-:W-:-:S04]  /*23b40*/  IADD3 R10, P4, R38, R5, RZ ;  /* 0x00000005260a7210 */ /* 0x002fc80007f9e0ff */
[----:B------:R0:W-:Y:S04]  /*23b50*/  STL [R1+0x4750], R13 ;  /* 0x0047500d01007387 */ /* 0x0001e80000100800 */
[----:B------:R1:W-:Y:S04]  /*23b60*/  STL [R1+0x4740], R10 ;  /* 0x0047400a01007387 */ /* 0x0003e80000100800 */
[----:B------:R4:W-:Y:S01]  /*23b70*/  STL [R1+0x473c], R14 ;  /* 0x00473c0e01007387 */ /* 0x0009e20000100800 */
[----:B0-----:R-:W-:Y:S01]  /*23b80*/  IADD3 R13, P3, R39, R2, RZ ;  /* 0x00000002270d7210 */ /* 0x001fe20007f7e0ff */
[----:B-1----:R-:W-:-:S04]  /*23b90*/  IMAD.X R10, R61, 0x1, R9, P2 ;  /* 0x000000013d0a7824 */ /* 0x002fc800010e0609 */
[----:B------:R0:W-:Y:S01]  /*23ba0*/  STL [R1+0x4744], R13 ;  /* 0x0047440d01007387 */ /* 0x0001e20000100800 */
[----:B----4-:R-:W-:-:S03]  /*23bb0*/  IADD3 R14, P2, R39, R3, RZ ;  /* 0x00000003270e7210 */ /* 0x010fc60007f5e0ff */
[----:B------:R1:W-:Y:S04]  /*23bc0*/  STL [R1+0x4728], R10 ;  /* 0x0047280a01007387 */ /* 0x0003e80000100800 */
[----:B------:R4:W-:Y:S01]  /*23bd0*/  STL [R1+0x4734], R14 ;  /* 0x0047340e01007387 */ /* 0x0009e20000100800 */
[C---:B0-----:R-:W-:Y:S01]  /*23be0*/  IMAD.X R13, R60.reuse, 0x1, R6, P1 ;  /* 0x000000013c0d7824 */ /* 0x041fe200008e0606 */
[----:B-1----:R-:W-:Y:S02]  /*23bf0*/  IADD3 R10, P1, R39, R4, RZ ;  /* 0x00000004270a7210 */ /* 0x002fe40007f3e0ff */
[----:B----4-:R-:W4:Y:S01]  /*23c00*/  LDL.LU R14, [R1+0x84] ;  /* 0x00008400010e7983 */ /* 0x010f220000300800 */
[----:B------:R-:W-:-:S03]  /*23c10*/  IMAD.X R15, R60, 0x1, R7, P0 ;  /* 0x000000013c0f7824 */ /* 0x000fc600000e0607 */
[----:B------:R0:W-:Y:S04]  /*23c20*/  STL [R1+0x472c], R13 ;  /* 0x00472c0d01007387 */ /* 0x0001e80000100800 */
[----:B------:R1:W-:Y:S01]  /*23c30*/  STL [R1+0x4738], R10 ;  /* 0x0047380a01007387 */ /* 0x0003e20000100800 */
[----:B0-----:R-:W-:-:S03]  /*23c40*/  IADD3 R13, P0, R39, R5, RZ ;  /* 0x00000005270d7210 */ /* 0x001fc60007f1e0ff */
[----:B------:R0:W-:Y:S01]  /*23c50*/  STL [R1+0x4730], R15 ;  /* 0x0047300f01007387 */ /* 0x0001e20000100800 */
[----:B-1----:R-:W-:-:S03]  /*23c60*/  IMAD.X R10, R60, 0x1, R8, P5 ;  /* 0x000000013c0a7824 */ /* 0x002fc600028e0608 */
[----:B------:R1:W-:Y:S04]  /*23c70*/  STL [R1+0x4720], R13 ;  /* 0x0047200d01007387 */ /* 0x0003e80000100800 */
[----:B------:R5:W-:Y:S01]  /*23c80*/  STL [R1+0x471c], R10 ;  /* 0x00471c0a01007387 */ /* 0x000be20000100800 */
[----:B0-----:R-:W-:Y:S01]  /*23c90*/  IADD3 R15, P5, R40, R2, RZ ;  /* 0x00000002280f7210 */ /* 0x001fe20007fbe0ff */
[----:B-1----:R-:W-:-:S04]  /*23ca0*/  IMAD.X R13, R60, 0x1, R9, P4 ;  /* 0x000000013c0d7824 */ /* 0x002fc800020e0609 */
[----:B------:R0:W-:Y:S01]  /*23cb0*/  STL [R1+0x4724], R15 ;  /* 0x0047240f01007387 */ /* 0x0001e20000100800 */
[----:B-----5:R-:W-:-:S03]  /*23cc0*/  IADD3 R10, P4, R40, R3, RZ ;  /* 0x00000003280a7210 */ /* 0x020fc60007f9e0ff */
[----:B------:R1:W-:Y:S04]  /*23cd0*/  STL [R1+0x4708], R13 ;  /* 0x0047080d01007387 */ /* 0x0003e80000100800 */
[----:B------:R5:W-:Y:S01]  /*23ce0*/  STL [R1+0x4714], R10 ;  /* 0x0047140a01007387 */ /* 0x000be20000100800 */
[C---:B0-----:R-:W-:Y:S01]  /*23cf0*/  IMAD.X R15, R59.reuse, 0x1, R6, P3 ;  /* 0x000000013b0f7824 */ /* 0x041fe200018e0606 */
[----:B-1----:R-:W-:Y:S02]  /*23d00*/  IADD3 R13, P3, R40, R4, RZ ;  /* 0x00000004280d7210 */ /* 0x002fe40007f7e0ff */
[----:B-----5:R-:W5:Y:S01]  /*23d10*/  LDL.LU R10, [R1+0x8c] ;  /* 0x00008c00010a7983 */ /* 0x020f620000300800 */
[----:B------:R-:W-:-:S03]  /*23d20*/  IMAD.X R16, R59, 0x1, R7, P2 ;  /* 0x000000013b107824 */ /* 0x000fc600010e0607 */
[----:B------:R0:W-:Y:S04]  /*23d30*/  STL [R1+0x470c], R15 ;  /* 0x00470c0f01007387 */ /* 0x0001e80000100800 */
[----:B------:R1:W-:Y:S01]  /*23d40*/  STL [R1+0x4718], R13 ;  /* 0x0047180d01007387 */ /* 0x0003e20000100800 */
[----:B0-----:R-:W-:-:S03]  /*23d50*/  IADD3 R15, P2, R40, R5, RZ ;  /* 0x00000005280f7210 */ /* 0x001fc60007f5e0ff */
[----:B------:R-:W-:Y:S01]  /*23d60*/  STL [R1+0x4710], R16 ;  /* 0x0047101001007387 */ /* 0x000fe20000100800 */
[----:B-1----:R-:W-:-:S03]  /*23d70*/  IMAD.X R13, R59, 0x1, R8, P1 ;  /* 0x000000013b0d7824 */ /* 0x002fc600008e0608 */
[----:B------:R0:W-:Y:S04]  /*23d80*/  STL [R1+0x4700], R15 ;  /* 0x0047000f01007387 */ /* 0x0001e80000100800 */
[----:B------:R1:W-:Y:S01]  /*23d90*/  STL [R1+0x46fc], R13 ;  /* 0x0046fc0d01007387 */ /* 0x0003e20000100800 */
[----:B0-----:R-:W-:Y:S01]  /*23da0*/  IMAD.X R15, R59, 0x1, R9, P0 ;  /* 0x000000013b0f7824 */ /* 0x001fe200000e0609 */
[C---:B--2---:R-:W-:Y:S02]  /*23db0*/  IADD3 R16, P1, R12.reuse, R2, RZ ;  /* 0x000000020c107210 */ /* 0x044fe40007f3e0ff */
[----:B-1----:R-:W-:-:S03]  /*23dc0*/  IADD3 R13, P0, R12, R3, RZ ;  /* 0x000000030c0d7210 */ /* 0x002fc60007f1e0ff */
[----:B------:R-:W-:Y:S04]  /*23dd0*/  STL [R1+0x4704], R16 ;  /* 0x0047041001007387 */ /* 0x000fe80000100800 */
[----:B------:R-:W-:Y:S04]  /*23de0*/  STL [R1+0x46dc], R15 ;  /* 0x0046dc0f01007387 */ /* 0x000fe80000100800 */
[----:B------:R0:W-:Y:S04]  /*23df0*/  STL [R1+0x46ec], R13 ;  /* 0x0046ec0d01007387 */ /* 0x0001e80000100800 */
[----:B0-----:R-:W2:Y:S01]  /*23e00*/  LDL.LU R13, [R1+0x90] ;  /* 0x00009000010d7983 */ /* 0x001ea20000300800 */
[----:B------:R-:W-:-:S05]  /*23e10*/  SHF.R.S32.HI R41, RZ, 0x1f, R40 ;  /* 0x0000001fff297819 */ /* 0x000fca0000011428 */
[----:B------:R-:W-:Y:S01]  /*23e20*/  IMAD.X R16, R41, 0x1, R6, P5 ;  /* 0x0000000129107824 */ /* 0x000fe200028e0606 */
[----:B------:R-:W-:-:S04]  /*23e30*/  IADD3 R15, P5, R12, R4, RZ ;  /* 0x000000040c0f7210 */ /* 0x000fc80007fbe0ff */
[----:B------:R0:W-:Y:S04]  /*23e40*/  STL [R1+0x46e0], R16 ;  /* 0x0046e01001007387 */ /* 0x0001e80000100800 */
[----:B------:R1:W-:Y:S01]  /*23e50*/  STL [R1+0x46f0], R15 ;  /* 0x0046f00f01007387 */ /* 0x0003e20000100800 */
[C---:B0-----:R-:W-:Y:S01]  /*23e60*/  IMAD.X R16, R41.reuse, 0x1, R7, P4 ;  /* 0x0000000129107824 */ /* 0x041fe200020e0607 */
[----:B-1----:R-:W-:Y:S01]  /*23e70*/  IADD3 R15, P4, R12, R5, RZ ;  /* 0x000000050c0f7210 */ /* 0x002fe20007f9e0ff */
[----:B------:R-:W-:-:S03]  /*23e80*/  IMAD.X R12, R41, 0x1, R8, P3 ;  /* 0x00000001290c7824 */ /* 0x000fc600018e0608 */
[----:B------:R3:W-:Y:S01]  /*23e90*/  STL [R1+0x46e4], R16 ;  /* 0x0046e41001007387 */ /* 0x0007e20000100800 */
[----:B------:R-:W-:-:S03]  /*23ea0*/  SHF.R.S32.HI R42, RZ, 0x1f, R42 ;  /* 0x0000001fff2a7819 */ /* 0x000fc6000001142a */
[----:B------:R0:W-:Y:S04]  /*23eb0*/  STL [R1+0x46f4], R15 ;  /* 0x0046f40f01007387 */ /* 0x0001e80000100800 */
[----:B------:R1:W-:Y:S01]  /*23ec0*/  STL [R1+0x46e8], R12 ;  /* 0x0046e80c01007387 */ /* 0x0003e20000100800 */
[----:B---3--:R-:W-:Y:S01]  /*23ed0*/  IADD3 R16, P3, R11, R2, RZ ;  /* 0x000000020b107210 */ /* 0x008fe20007f7e0ff */
[----:B0-----:R-:W-:-:S04]  /*23ee0*/  IMAD.X R15, R41, 0x1, R9, P2 ;  /* 0x00000001290f7824 */ /* 0x001fc800010e0609 */
[----:B------:R0:W-:Y:S01]  /*23ef0*/  STL [R1+0x46f8], R16 ;  /* 0x0046f81001007387 */ /* 0x0001e20000100800 */
[----:B-1----:R-:W-:-:S03]  /*23f00*/  IADD3 R12, P2, R11, R3, RZ ;  /* 0x000000030b0c7210 */ /* 0x002fc60007f5e0ff */
[----:B------:R1:W-:Y:S04]  /*23f10*/  STL [R1+0x46bc], R15 ;  /* 0x0046bc0f01007387 */ /* 0x0003e80000100800 */
[----:B------:R3:W-:Y:S01]  /*23f20*/  STL [R1+0x46cc], R12 ;  /* 0x0046cc0c01007387 */ /* 0x0007e20000100800 */
[C---:B0-----:R-:W-:Y:S01]  /*23f30*/  IMAD.X R16, R42.reuse, 0x1, R6, P1 ;  /* 0x000000012a107824 */ /* 0x041fe200008e0606 */
[C---:B-1----:R-:W-:Y:S02]  /*23f40*/  IADD3 R15, P1, R11.reuse, R4, RZ ;  /* 0x000000040b0f7210 */ /* 0x042fe40007f3e0ff */
[----:B---3--:R-:W3:Y:S04]  /*23f50*/  LDL.LU R12, [R1+0x94] ;  /* 0x00009400010c7983 */ /* 0x008ee80000300800 */
        /* <DEDUP_REMOVED lines=9> */
[----:B----4-:R-:W-:Y:S01]  /*23ff0*/  IADD3 R16, P5, R14, R2, RZ ;  /* 0x000000020e107210 */ /* 0x010fe20007fbe0ff */
[----:B0-----:R-:W-:-:S04]  /*24000*/  IMAD.X R15, R42, 0x1, R9, P4 ;  /* 0x000000012a0f7824 */ /* 0x001fc800020e0609 */
[----:B------:R0:W-:Y:S01]  /*24010*/  STL [R1+0x46d8], R16 ;  /* 0x0046d81001007387 */ /* 0x0001e20000100800 */
[----:B-1----:R-:W-:-:S03]  /*24020*/  IADD3 R11, P4, R14, R3, RZ ;  /* 0x000000030e0b7210 */ /* 0x002fc60007f9e0ff */
[----:B------:R1:W-:Y:S04]  /*24030*/  STL [R1+0x469c], R15 ;  /* 0x00469c0f01007387 */ /* 0x0003e80000100800 */
[----:B------:R4:W-:Y:S01]  /*24040*/  STL [R1+0x46ac], R11 ;  /* 0x0046ac0b01007387 */ /* 0x0009e20000100800 */
[C---:B0-----:R-:W-:Y:S01]  /*24050*/  IMAD.X R16, R43.reuse, 0x1, R6, P3 ;  /* 0x000000012b107824 */ /* 0x041fe200018e0606 */
[C---:B-1----:R-:W-:Y:S02]  /*24060*/  IADD3 R15, P3, R14.reuse, R4, RZ ;  /* 0x000000040e0f7210 */ /* 0x042fe40007f7e0ff */
[----:B----4-:R-:W4:Y:S04]  /*24070*/  LDL.LU R11, [R1+0xc8] ;  /* 0x0000c800010b7983 */ /* 0x010f280000300800 */
        /* <DEDUP_REMOVED lines=9> */
[----:B-----5:R-:W-:Y:S01]  /*24110*/  IADD3 R16, P1, R10, R2, RZ ;  /* 0x000000020a107210 */ /* 0x020fe20007f3e0ff */
[----:B0-----:R-:W-:-:S04]  /*24120*/  IMAD.X R15, R43, 0x1, R9, P0 ;  /* 0x000000012b0f7824 */ /* 0x001fc800000e0609 */
[----:B------:R0:W-:Y:S01]  /*24130*/  STL [R1+0x46b8], R16 ;  /* 0x0046b81001007387 */ /* 0x0001e20000100800 */
[----:B-1----:R-:W-:-:S03]  /*24140*/  IADD3 R14, P0, R10, R3, RZ ;  /* 0x000000030a0e7210 */ /* 0x002fc60007f1e0ff */
[----:B------:R1:W-:Y:S04]  /*24150*/  STL [R1+0x467c], R15 ;  /* 0x00467c0f01007387 */ /* 0x0003e80000100800 */
[----:B------:R5:W-:Y:S01]  /*24160*/  STL [R1+0x468c], R14 ;  /* 0x00468c0e01007387 */ /* 0x000be20000100800 */
[----:B0-----:R-:W-:Y:S01]  /*24170*/  IMAD.X R16, R44, 0x1, R6, P5 ;  /* 0x000000012c107824 */ /* 0x001fe200028e0606 */
[----:B-1----:R-:W-:Y:S02]  /*24180*/  IADD3 R15, P5, R10, R4, RZ ;  /* 0x000000040a0f7210 */ /* 0x002fe40007fbe0ff */
[----:B-----5:R-:W5:Y:S04]  /*24190*/  LDL.LU R14, [R1+0x1a8] ;  /* 0x0001a800010e7983 */ /* 0x020f680000300800 */
[----:B------:R0:W-:Y:S04]  /*241a0*/  STL [R1+0x4680], R16 ;  /* 0x0046801001007387 */ /* 0x0001e80000100800 */
[----:B------:R1:W-:Y:S01]  /*241b0*/  STL [R1+0x4690], R15 ;  /* 0x0046900f01007387 */ /* 0x0003e20000100800 */
[----:B0-----:R-:W-:Y:S01]  /*241c0*/  IMAD.X R16, R44, 0x1, R7, P4 ;  /* 0x000000012c107824 */ /* 0x001fe200020e0607 */
[----:B-1----:R-:W-:Y:S01]  /*241d0*/  IADD3 R15, P4, R10, R5, RZ ;  /* 0x000000050a0f7210 */ /* 0x002fe20007f9e0ff */
[----:B------:R-:W-:-:S03]  /*241e0*/  IMAD.X R10, R44, 0x1, R8, P3 ;  /* 0x000000012c0a7824 */ /* 0x000fc600018e0608 */
[----:B------:R-:W-:Y:S04]  /*241f0*/  STL [R1+0x4684], R16 ;  /* 0x0046841001007387 */ /* 0x000fe80000100800 */
[----:B------:R0:W-:Y:S04]  /*24200*/  STL [R1+0x4694], R15 ;  /* 0x0046940f01007387 */ /* 0x0001e80000100800 */
[----:B------:R1:W-:Y:S01]  /*24210*/  STL [R1+0x4688], R10 ;  /* 0x0046880a01007387 */ /* 0x0003e20000100800 */
[----:B0-----:R-:W-:Y:S01]  /*24220*/  IMAD.X R15, R44, 0x1, R9, P2 ;  /* 0x000000012c0f7824 */ /* 0x001fe200010e0609 */
[----:B--2---:R-:W-:-:S02]  /*24230*/  IADD3 R16, P3, R13, R2, RZ ;  /* 0x000000020d107210 */ /* 0x004fc40007f7e0ff */
        /* <DEDUP_REMOVED lines=10> */
[----:B0-----:R-:W-:Y:S01]  /*242e0*/  IMAD.X R16, R45, 0x1, R7, P0 ;  /* 0x000000012d107824 */ /* 0x001fe200000e0607 */
        /* <DEDUP_REMOVED lines=12> */
[----:B0-----:R-:W-:Y:S01]  /*243b0*/  IMAD.X R16, R46, 0x1, R6, P3 ;  /* 0x000000012e107824 */ /* 0x001fe200018e0606 */
[----:B-1----:R-:W-:Y:S02]  /*243c0*/  IADD3 R15, P3, R12, R4, RZ ;  /* 0x000000040c0f7210 */ /* 0x002fe40007f7e0ff */
[----:B---3--:R-:W3:Y:S04]  /*243d0*/  LDL.LU R13, [R1+0x33c] ;  /* 0x00033c00010d7983 */ /* 0x008ee80000300800 */
[----:B------:R0:W-:Y:S04]  /*243e0*/  STL [R1+0x4640], R16 ;  /* 0x0046401001007387 */ /* 0x0001e80000100800 */
[----:B------:R1:W-:Y:S01]  /*243f0*/  STL [R1+0x4650], R15 ;  /* 0x0046500f01007387 */ /* 0x0003e20000100800 */
[----:B0-----:R-:W-:Y:S01]  /*24400*/  IMAD.X R16, R46, 0x1, R7, P2 ;  /* 0x000000012e107824 */ /* 0x001fe200010e0607 */
[----:B-1----:R-:W-:Y:S01]  /*24410*/  IADD3 R15, P2, R12, R5, RZ ;  /* 0x000000050c0f7210 */ /* 0x002fe20007f5e0ff */
[----:B------:R-:W-:-:S03]  /*24420*/  IMAD.X R12, R46, 0x1, R8, P1 ;  /* 0x000000012e0c7824 */ /* 0x000fc600008e0608 */
[----:B------:R4:W-:Y:S01]  /*24430*/  STL [R1+0x4644], R16 ;  /* 0x0046441001007387 */ /* 0x0009e20000100800 */
[----:B------:R-:W-:-:S03]  /*24440*/  SHF.R.S32.HI R47, RZ, 0x1f, R47 ;  /* 0x0000001fff2f7819 */ /* 0x000fc6000001142f */
[----:B------:R0:W-:Y:S01]  /*24450*/  STL [R1+0x4654], R15 ;  /* 0x0046540f01007387 */ /* 0x0001e20000100800 */
[----:B----4-:R-:W-:-:S03]  /*24460*/  IADD3 R16, P1, R11, R2, RZ ;  /* 0x000000020b107210 */ /* 0x010fc60007f3e0ff */
[----:B------:R1:W-:Y:S01]  /*24470*/  STL [R1+0x4648], R12 ;  /* 0x0046480c01007387 */ /* 0x0003e20000100800 */
[----:B0-----:R-:W-:-:S03]  /*24480*/  IMAD.X R15, R46, 0x1, R9, P0 ;  /* 0x000000012e0f7824 */ /* 0x001fc600000e0609 */
[----:B------:R0:W-:Y:S04]  /*24490*/  STL [R1+0x4658], R16 ;  /* 0x0046581001007387 */ /* 0x0001e80000100800 */
[----:B------:R4:W-:Y:S01]  /*244a0*/  STL [R1+0x461c], R15 ;  /* 0x00461c0f01007387 */ /* 0x0009e20000100800 */
[----:B-1----:R-:W-:Y:S01]  /*244b0*/  IADD3 R12, P0, R11, R3, RZ ;  /* 0x000000030b0c7210 */ /* 0x002fe20007f1e0ff */
[----:B0-----:R-:W-:-:S04]  /*244c0*/  IMAD.X R16, R47, 0x1, R6, P5 ;  /* 0x000000012f107824 */ /* 0x001fc800028e0606 */
[----:B------:R0:W-:Y:S01]  /*244d0*/  STL [R1+0x462c], R12 ;  /* 0x00462c0c01007387 */ /* 0x0001e20000100800 */
[----:B----4-:R-:W-:-:S03]  /*244e0*/  IADD3 R15, P5, R11, R4, RZ ;  /* 0x000000040b0f7210 */ /* 0x010fc60007fbe0ff */
[----:B0-----:R-:W4:Y:S04]  /*244f0*/  LDL.LU R12, [R1+0x338] ;  /* 0x00033800010c7983 */ /* 0x001f280000300800 */
        /* <DEDUP_REMOVED lines=8> */
[----:B-----5:R-:W-:-:S03]  /*24580*/  IADD3 R16, P3, R14, R2, RZ ;  /* 0x000000020e107210 */ /* 0x020fc60007f7e0ff */
[----:B------:R1:W-:Y:S01]  /*24590*/  STL [R1+0x4628], R11 ;  /* 0x0046280b01007387 */ /* 0x0003e20000100800 */
[----:B0-----:R-:W-:-:S03]  /*245a0*/  IMAD.X R15, R47, 0x1, R9, P2 ;  /* 0x000000012f0f7824 */ /* 0x001fc600010e0609 */
[----:B------:R0:W-:Y:S04]  /*245b0*/  STL [R1+0x4638], R16 ;  /* 0x0046381001007387 */ /* 0x0001e80000100800 */
[----:B------:R5:W-:Y:S01]  /*245c0*/  STL [R1+0x45fc], R15 ;  /* 0x0045fc0f01007387 */ /* 0x000be20000100800 */
[----:B-1----:R-:W-:Y:S01]  /*245d0*/  IADD3 R11, P2, R14, R3, RZ ;  /* 0x000000030e0b7210 */ /* 0x002fe20007f5e0ff */
[----:B0-----:R-:W-:-:S04]  /*245e0*/  IMAD.X R16, R48, 0x1, R6, P1 ;  /* 0x0000000130107824 */ /* 0x001fc800008e0606 */
[----:B------:R0:W-:Y:S01]  /*245f0*/  STL [R1+0x460c], R11 ;  /* 0x00460c0b01007387 */ /* 0x0001e20000100800 */
[----:B-----5:R-:W-:-:S03]  /*24600*/  IADD3 R15, P1, R14, R4, RZ ;  /* 0x000000040e0f7210 */ /* 0x020fc60007f3e0ff */
[----:B0-----:R-:W5:Y:S04]  /*24610*/  LDL.LU R11, [R1+0x334] ;  /* 0x00033400010b7983 */ /* 0x001f680000300800 */
        /* <DEDUP_REMOVED lines=46> */
[----:B0-----:R-:W-:Y:S01]  /*24900*/  IMAD.X R15, R50, 0x1, R9, P2 ;  /* 0x00000001320f7824 */ /* 0x001fe200010e0609 */
[----:B-1----:R-:W-:-:S03]  /*24910*/  IADD3 R13, P2, R12, R3, RZ ;  /* 0x000000030c0d7210 */ /* 0x002fc60007f5e0ff */
[----:B------:R0:W-:Y:S04]  /*24920*/  STL [R1+0x45d8], R16 ;  /* 0x0045d81001007387 */ /* 0x0001e80000100800 */
[----:B------:R1:W-:Y:S04]  /*24930*/  STL [R1+0x459c], R15 ;  /* 0x00459c0f01007387 */ /* 0x0003e80000100800 */
[----:B------:R4:W-:Y:S01]  /*24940*/  STL [R1+0x45ac], R13 ;  /* 0x0045ac0d01007387 */ /* 0x0009e20000100800 */
[----:B0-----:R-:W-:Y:S01]  /*24950*/  IMAD.X R16, R51, 0x1, R6, P1 ;  /* 0x0000000133107824 */ /* 0x001fe200008e0606 */
[----:B-1----:R-:W-:-:S02]  /*24960*/  IADD3 R15, P1, R12, R4, RZ ;  /* 0x000000040c0f7210 */ /* 0x002fc40007f3e0ff */
        /* <DEDUP_REMOVED lines=11> */
[----:B0-----:R-:W-:Y:S01]  /*24a20*/  IMAD.X R15, R51, 0x1, R9, P4 ;  /* 0x00000001330f7824 */ /* 0x001fe200020e0609 */
[----:B-1----:R-:W-:-:S03]  /*24a30*/  IADD3 R12, P4, R11, R3, RZ ;  /* 0x000000030b0c7210 */ /* 0x002fc60007f9e0ff */
[----:B------:R0:W-:Y:S04]  /*24a40*/  STL [R1+0x45b8], R16 ;  /* 0x0045b81001007387 */ /* 0x0001e80000100800 */
[----:B------:R1:W-:Y:S04]  /*24a50*/  STL [R1+0x457c], R15 ;  /* 0x00457c0f01007387 */ /* 0x0003e80000100800 */
[----:B------:R5:W-:Y:S01]  /*24a60*/  STL [R1+0x458c], R12 ;  /* 0x00458c0c01007387 */ /* 0x000be20000100800 */
[----:B0-----:R-:W-:Y:S01]  /*24a70*/  IMAD.X R16, R52, 0x1, R6, P3 ;  /* 0x0000000134107824 */ /* 0x001fe200018e0606 */
[----:B-1----:R-:W-:-:S02]  /*24a80*/  IADD3 R15, P3, R11, R4, RZ ;  /* 0x000000040b0f7210 */ /* 0x002fc40007f7e0ff */
[----:B-----5:R-:W5:Y:S01]  /*24a90*/  LDL.LU R12, [R1+0x324] ;  /* 0x00032400010c7983 */ /* 0x020f620000300800 */
[----:B------:R-:W-:-:S03]  /*24aa0*/  IMAD.X R17, R52, 0x1, R7, P2 ;  /* 0x0000000134117824 */ /* 0x000fc600010e0607 */
[----:B------:R0:W-:Y:S01]  /*24ab0*/  STL [R1+0x4580], R16 ;  /* 0x0045801001007387 */ /* 0x0001e20000100800 */
[----:B------:R-:W-:-:S03]  /*24ac0*/  SHF.R.S32.HI R53, RZ, 0x1f, R53 ;  /* 0x0000001fff357819 */ /* 0x000fc60000011435 */
        /* <DEDUP_REMOVED lines=9> */
[----:B------:R0:W-:Y:S04]  /*24b60*/  STL [R1+0x4598], R11 ;  /* 0x0045980b01007387 */ /* 0x0001e80000100800 */
[----:B------:R-:W-:Y:S01]  /*24b70*/  STL [R1+0x455c], R16 ;  /* 0x00455c1001007387 */ /* 0x000fe20000100800 */
[----:B0-----:R-:W-:-:S03]  /*24b80*/  IMAD.X R11, R53, 0x1, R6, P5 ;  /* 0x00000001350b7824 */ /* 0x001fc600028e0606 */
        /* <DEDUP_REMOVED lines=8> */
[----:B-1----:R-:W-:-:S04]  /*24c10*/  IMAD.X R15, R53, 0x1, R8, P3 ;  /* 0x00000001350f7824 */ /* 0x002fc800018e0608 */
[----:B------:R0:W-:Y:S01]  /*24c20*/  STL [R1+0x4574], R16 ;  /* 0x0045741001007387 */ /* 0x0001e20000100800 */
[----:B------:R-:W-:-:S03]  /*24c30*/  SHF.R.S32.HI R54, RZ, 0x1f, R54 ;  /* 0x0000001fff367819 */ /* 0x000fc60000011436 */
[----:B------:R1:W-:Y:S01]  /*24c40*/  STL [R1+0x4568], R15 ;  /* 0x0045680f01007387 */ /* 0x0003e20000100800 */
[C---:B---3--:R-:W-:Y:S01]  /*24c50*/  IADD3 R14, P3, R10.reuse, R2, RZ ;  /* 0x000000020a0e7210 */ /* 0x048fe20007f7e0ff */
[----:B0-----:R-:W-:Y:S01]  /*24c60*/  IMAD.X R16, R53, 0x1, R9, P2 ;  /* 0x0000000135107824 */ /* 0x001fe200010e0609 */
[----:B-1----:R-:W-:-:S03]  /*24c70*/  IADD3 R15, P2, R10, R3, RZ ;  /* 0x000000030a0f7210 */ /* 0x002fc60007f5e0ff */
[----:B------:R0:W-:Y:S04]  /*24c80*/  STL [R1+0x4578], R14 ;  /* 0x0045780e01007387 */ /* 0x0001e80000100800 */
[----:B------:R1:W-:Y:S04]  /*24c90*/  STL [R1+0x453c], R16 ;  /* 0x00453c1001007387 */ /* 0x0003e80000100800 */
[----:B------:R3:W-:Y:S01]  /*24ca0*/  STL [R1+0x454c], R15 ;  /* 0x00454c0f01007387 */ /* 0x0007e20000100800 */
[----:B0-----:R-:W-:Y:S01]  /*24cb0*/  IMAD.X R14, R54, 0x1, R6, P1 ;  /* 0x00000001360e7824 */ /* 0x001fe200008e0606 */
[----:B-1----:R-:W-:-:S04]  /*24cc0*/  IADD3 R16, P1, R10, R4, RZ ;  /* 0x000000040a107210 */ /* 0x002fc80007f3e0ff */
[----:B------:R0:W-:Y:S01]  /*24cd0*/  STL [R1+0x4540], R14 ;  /* 0x0045400e01007387 */ /* 0x0001e20000100800 */
[----:B---3--:R-:W-:-:S03]  /*24ce0*/  IMAD.X R15, R54, 0x1, R7, P0 ;  /* 0x00000001360f7824 */ /* 0x008fc600000e0607 */
[----:B------:R1:W-:Y:S01]  /*24cf0*/  STL [R1+0x4550], R16 ;  /* 0x0045501001007387 */ /* 0x0003e20000100800 */
[----:B0-----:R-:W-:-:S03]  /*24d00*/  IADD3 R14, P0, R10, R5, RZ ;  /* 0x000000050a0e7210 */ /* 0x001fc60007f1e0ff */
[----:B------:R-:W3:Y:S04]  /*24d10*/  LDL.LU R10, [R1+0x31c] ;  /* 0x00031c00010a7983 */ /* 0x000ee80000300800 */
[----:B------:R0:W-:Y:S01]  /*24d20*/  STL [R1+0x4544], R15 ;  /* 0x0045440f01007387 */ /* 0x0001e20000100800 */
[----:B------:R-:W-:Y:S01]  /*24d30*/  SHF.R.S32.HI R55, RZ, 0x1f, R55 ;  /* 0x0000001fff377819 */ /* 0x000fe20000011437 */
[C---:B-1----:R-:W-:Y:S02]  /*24d40*/  IMAD.X R16, R54.reuse, 0x1, R9, P4 ;  /* 0x0000000136107824 */ /* 0x042fe400020e0609 */
[----:B------:R4:W-:Y:S01]  /*24d50*/  STL [R1+0x4554], R14 ;  /* 0x0045540e01007387 */ /* 0x0009e20000100800 */
[----:B0-----:R-:W-:-:S05]  /*24d60*/  IMAD.X R15, R54, 0x1, R8, P5 ;  /* 0x00000001360f7824 */ /* 0x001fca00028e0608 */
[----:B------:R0:W-:Y:S01]  /*24d70*/  STL [R1+0x4548], R15 ;  /* 0x0045480f01007387 */ /* 0x0001e20000100800 */
[C---:B----4-:R-:W-:Y:S02]  /*24d80*/  IADD3 R14, P5, R13.reuse, R2, RZ ;  /* 0x000000020d0e7210 */ /* 0x050fe40007fbe0ff */
[----:B0-----:R-:W-:-:S03]  /*24d90*/  IADD3 R15, P4, R13, R3, RZ ;  /* 0x000000030d0f7210 */ /* 0x001fc60007f9e0ff */
[----:B------:R0:W-:Y:S04]  /*24da0*/  STL [R1+0x4558], R14 ;  /* 0x0045580e01007387 */ /* 0x0001e80000100800 */
[----:B------:R1:W-:Y:S04]  /*24db0*/  STL [R1+0x451c], R16 ;  /* 0x00451c1001007387 */ /* 0x0003e80000100800 */
[----:B------:R4:W-:Y:S01]  /*24dc0*/  STL [R1+0x452c], R15 ;  /* 0x00452c0f01007387 */ /* 0x0009e20000100800 */
[----:B0-----:R-:W-:Y:S01]  /*24dd0*/  IMAD.X R14, R55, 0x1, R6, P3 ;  /* 0x00000001370e7824 */ /* 0x001fe200018e0606 */
[----:B-1----:R-:W-:-:S04]  /*24de0*/  IADD3 R16, P3, R13, R4, RZ ;  /* 0x000000040d107210 */ /* 0x002fc80007f7e0ff */
[----:B------:R0:W-:Y:S01]  /*24df0*/  STL [R1+0x4520], R14 ;  /* 0x0045200e01007387 */ /* 0x0001e20000100800 */
[----:B----4-:R-:W-:-:S03]  /*24e00*/  IMAD.X R15, R55, 0x1, R7, P2 ;  /* 0x00000001370f7824 */ /* 0x010fc600010e0607 */
[----:B------:R-:W-:Y:S04]  /*24e10*/  STL [R1+0x4530], R16 ;  /* 0x0045301001007387 */ /* 0x000fe80000100800 */
[----:B------:R-:W-:Y:S01]  /*24e20*/  STL [R1+0x4524], R15 ;  /* 0x0045240f01007387 */ /* 0x000fe20000100800 */
[----:B0-----:R-:W-:Y:S01]  /*24e30*/  IADD3 R14, P2, R13, R5, RZ ;  /* 0x000000050d0e7210 */ /* 0x001fe20007f5e0ff */
[----:B------:R-:W-:Y:S02]  /*24e40*/  IMAD.X R13, R55, 0x1, R8, P1 ;  /* 0x00000001370d7824 */ /* 0x000fe400008e0608 */
[----:B------:R-:W4:Y:S01]  /*24e50*/  LDL.LU R17, [R1+0x318] ;  /* 0x0003180001117983 */ /* 0x000f220000300800 */
[----:B------:R-:W-:-:S03]  /*24e60*/  SHF.R.S32.HI R56, RZ, 0x1f, R56 ;  /* 0x0000001fff387819 */ /* 0x000fc60000011438 */
[----:B------:R-:W-:Y:S04]  /*24e70*/  STL [R1+0x4534], R14 ;  /* 0x0045340e01007387 */ /* 0x000fe80000100800 */
[----:B------:R0:W-:Y:S02]  /*24e80*/  STL [R1+0x4528], R13 ;  /* 0x0045280d01007387 */ /* 0x0001e40000100800 */
[----:B0-----:R-:W-:Y:S01]  /*24e90*/  IMAD.X R13, R55, 0x1, R9, P0 ;  /* 0x00000001370d7824 */ /* 0x001fe200000e0609 */
[C---:B-----5:R-:W-:Y:S02]  /*24ea0*/  IADD3 R15, P1, R12.reuse, R2, RZ ;  /* 0x000000020c0f7210 */ /* 0x060fe40007f3e0ff */
[----:B------:R-:W-:-:S03]  /*24eb0*/  IADD3 R14, P0, R12, R3, RZ ;  /* 0x000000030c0e7210 */ /* 0x000fc60007f1e0ff */
[----:B------:R-:W-:Y:S04]  /*24ec0*/  STL [R1+0x4538], R15 ;  /* 0x0045380f01007387 */ /* 0x000fe80000100800 */
[----:B------:R-:W5:Y:S04]  /*24ed0*/  LDL.LU R16, [R1+0x6c] ;  /* 0x00006c0001107983 */ /* 0x000f680000300800 */
[----:B------:R0:W-:Y:S04]  /*24ee0*/  STL [R1+0x44fc], R13 ;  /* 0x0044fc0d01007387 */ /* 0x0001e80000100800 */
[----:B------:R1:W-:Y:S01]  /*24ef0*/  STL [R1+0x450c], R14 ;  /* 0x00450c0e01007387 */ /* 0x0003e20000100800 */
[----:B0-----:R-:W-:Y:S01]  /*24f00*/  IMAD.X R13, R56, 0x1, R6, P5 ;  /* 0x00000001380d7824 */ /* 0x001fe200028e0606 */
[----:B------:R-:W-:Y:S01]  /*24f10*/  IADD3 R15, P5, R12, R4, RZ ;  /* 0x000000040c0f7210 */ /* 0x000fe20007fbe0ff */
[----:B-1----:R-:W-:-:S03]  /*24f20*/  IMAD.X R14, R56, 0x1, R7, P4 ;  /* 0x00000001380e7824 */ /* 0x002fc600020e0607 */
[----:B------:R0:W-:Y:S04]  /*24f30*/  STL [R1+0x4500], R13 ;  /* 0x0045000d01007387 */ /* 0x0001e80000100800 */
[----:B------:R1:W-:Y:S04]  /*24f40*/  STL [R1+0x4510], R15 ;  /* 0x0045100f01007387 */ /* 0x0003e80000100800 */
[----:B------:R-:W-:Y:S01]  /*24f50*/  STL [R1+0x4504], R14 ;  /* 0x0045040e01007387 */ /* 0x000fe20000100800 */
[----:B0-----:R-:W-:Y:S01]  /*24f60*/  IADD3 R13, P4, R12, R5, RZ ;  /* 0x000000050c0d7210 */ /* 0x001fe20007f9e0ff */
[----:B------:R-:W-:-:S02]  /*24f70*/  IMAD.X R12, R56, 0x1, R8, P3 ;  /* 0x00000001380c7824 */ /* 0x000fc400018e0608 */
[----:B-1----:R-:W5:Y:S01]  /*24f80*/  LDL.LU R15, [R1+0x314] ;  /* 0x00031400010f7983 */ /* 0x002f620000300800 */
[----:B------:R-:W-:-:S03]  /*24f90*/  SHF.R.S32.HI R57, RZ, 0x1f, R57 ;  /* 0x0000001fff397819 */ /* 0x000fc60000011439 */
[----:B------:R-:W-:Y:S04]  /*24fa0*/  STL [R1+0x4514], R13 ;  /* 0x0045140d01007387 */ /* 0x000fe80000100800 */
[----:B------:R0:W-:Y:S02]  /*24fb0*/  STL [R1+0x4508], R12 ;  /* 0x0045080c01007387 */ /* 0x0001e40000100800 */
[----:B0-----:R-:W-:Y:S01]  /*24fc0*/  IMAD.X R12, R56, 0x1, R9, P2 ;  /* 0x00000001380c7824 */ /* 0x001fe200010e0609 */
[C---:B--2---:R-:W-:Y:S02]  /*24fd0*/  IADD3 R14, P3, R11.reuse, R2, RZ ;  /* 0x000000020b0e7210 */ /* 0x044fe40007f7e0ff */
[----:B------:R-:W-:-:S03]  /*24fe0*/  IADD3 R13, P2, R11, R3, RZ ;  /* 0x000000030b0d7210 */ /* 0x000fc60007f5e0ff */
[----:B------:R0:W-:Y:S04]  /*24ff0*/  STL [R1+0x4518], R14 ;  /* 0x0045180e01007387 */ /* 0x0001e80000100800 */
[----:B0-----:R-:W2:Y:S04]  /*25000*/  LDL.LU R14, [R1+0x70] ;  /* 0x00007000010e7983 */ /* 0x001ea80000300800 */
[----:B------:R0:W-:Y:S04]  /*25010*/  STL [R1+0x44dc], R12 ;  /* 0x0044dc0c01007387 */ /* 0x0001e80000100800 */
[----:B------:R1:W-:Y:S01]  /*25020*/  STL [R1+0x44ec], R13 ;  /* 0x0044ec0d01007387 */ /* 0x0003e20000100800 */
[----:B0-----:R-:W-:Y:S01]  /*25030*/  IMAD.X R12, R57, 0x1, R6, P1 ;  /* 0x00000001390c7824 */ /* 0x001fe200008e0606 */
[----:B------:R-:W-:Y:S01]  /*25040*/  IADD3 R18, P1, R11, R4, RZ ;  /* 0x000000040b127210 */ /* 0x000fe20007f3e0ff */
[----:B-1----:R-:W-:-:S03]  /*25050*/  IMAD.X R13, R57, 0x1, R7, P0 ;  /* 0x00000001390d7824 */ /* 0x002fc600000e0607 */
[----:B------:R-:W-:Y:S04]  /*25060*/  STL [R1+0x44e0], R12 ;  /* 0x0044e00c01007387 */ /* 0x000fe80000100800 */
[----:B------:R-:W-:Y:S04]  /*25070*/  STL [R1+0x44f0], R18 ;  /* 0x0044f01201007387 */ /* 0x000fe80000100800 */
[----:B------:R0:W-:Y:S04]  /*25080*/  STL [R1+0x44e4], R13 ;  /* 0x0044e40d01007387 */ /* 0x0001e80000100800 */
[----:B0-----:R-:W2:Y:S01]  /*25090*/  LDL.LU R13, [R1+0x310] ;  /* 0x00031000010d7983 */ /* 0x001ea20000300800 */
[----:B------:R-:W-:Y:S01]  /*250a0*/  IADD3 R12, P0, R11, R5, RZ ;  /* 0x000000050b0c7210 */ /* 0x000fe20007f1e0ff */
[----:B------:R-:W-:-:S04]  /*250b0*/  IMAD.X R11, R57, 0x1, R8, P5 ;  /* 0x00000001390b7824 */ /* 0x000fc800028e0608 */
[----:B------:R3:W-:Y:S01]  /*250c0*/  STL [R1+0x44f4], R12 ;  /* 0x0044f40c01007387 */ /* 0x0007e20000100800 */
[----:B------:R-:W-:Y:S01]  /*250d0*/  SHF.R.S32.HI R58, RZ, 0x1f, R58 ;  /* 0x0000001fff3a7819 */ /* 0x000fe2000001143a */
[----:B------:R-:W-:Y:S02]  /*250e0*/  IMAD.X R18, R57, 0x1, R9, P4 ;  /* 0x0000000139127824 */ /* 0x000fe400020e0609 */
[----:B------:R0:W-:Y:S01]  /*250f0*/  STL [R1+0x44e8], R11 ;  /* 0x0044e80b01007387 */ /* 0x0001e20000100800 */
[C---:B---3--:R-:W-:Y:S02]  /*25100*/  IADD3 R12, P5, R10.reuse, R2, RZ ;  /* 0x000000020a0c7210 */ /* 0x048fe40007fbe0ff */
[----:B0-----:R-:W-:-:S03]  /*25110*/  IADD3 R11, P4, R10, R3, RZ ;  /* 0x000000030a0b7210 */ /* 0x001fc60007f9e0ff */
[----:B------:R0:W-:Y:S01]  /*25120*/  STL [R1+0x44f8], R12 ;  /* 0x0044f80c01007387 */ /* 0x0001e20000100800 */
[----:B------:R-:W-:-:S03]  /*25130*/  IMAD.X R19, R58, 0x1, R6, P3 ;  /* 0x000000013a137824 */ /* 0x000fc600018e0606 */
[----:B0-----:R-:W3:Y:S04]  /*25140*/  LDL.LU R12, [R1+0x74] ;  /* 0x00007400010c7983 */ /* 0x001ee80000300800 */
[----:B------:R0:W-:Y:S04]  /*25150*/  STL [R1+0x44bc], R18 ;  /* 0x0044bc1201007387 */ /* 0x0001e80000100800 */
[----:B------:R1:W-:Y:S01]  /*25160*/  STL [R1+0x44cc], R11 ;  /* 0x0044cc0b01007387 */ /* 0x0003e20000100800 */
[----:B0-----:R-:W-:-:S03]  /*25170*/  IADD3 R18, P3, R10, R4, RZ ;  /* 0x000000040a127210 */ /* 0x001fc60007f7e0ff */
[----:B------:R0:W-:Y:S01]  /*25180*/  STL [R1+0x44c0], R19 ;  /* 0x0044c01301007387 */ /* 0x0001e20000100800 */
[----:B-1----:R-:W-:Y:S01]  /*25190*/  IMAD.X R11, R58, 0x1, R7, P2 ;  /* 0x000000013a0b7824 */ /* 0x002fe200010e0607 */
[----:B------:R-:W-:Y:S02]  /*251a0*/  IADD3 R10, P2, R10, R5, RZ ;  /* 0x000000050a0a7210 */ /* 0x000fe40007f5e0ff */
[----:B------:R1:W-:Y:S04]  /*251b0*/  STL [R1+0x44d0], R18 ;  /* 0x0044d01201007387 */ /* 0x0003e80000100800 */
[----:B------:R1:W-:Y:S01]  /*251c0*/  STL [R1+0x44c4], R11 ;  /* 0x0044c40b01007387 */ /* 0x0003e20000100800 */
[C---:B0-----:R-:W-:Y:S02]  /*251d0*/  IMAD.X R19, R58.reuse, 0x1, R9, P0 ;  /* 0x000000013a137824 */ /* 0x041fe400000e0609 */
[----:B-1----:R-:W-:Y:S01]  /*251e0*/  IMAD.X R18, R58, 0x1, R8, P1 ;  /* 0x000000013a127824 */ /* 0x002fe200008e0608 */
[----:B------:R-:W3:Y:S04]  /*251f0*/  LDL.LU R11, [R1+0x30c] ;  /* 0x00030c00010b7983 */ /* 0x000ee80000300800 */
[----:B------:R4:W-:Y:S04]  /*25200*/  STL [R1+0x44d4], R10 ;  /* 0x0044d40a01007387 */ /* 0x0009e80000100800 */
[----:B------:R0:W-:Y:S01]  /*25210*/  STL [R1+0x44c8], R18 ;  /* 0x0044c81201007387 */ /* 0x0001e20000100800 */
[----:B----4-:R-:W-:-:S02]  /*25220*/  IADD3 R10, P1, R17, R2, RZ ;  /* 0x00000002110a7210 */ /* 0x010fc40007f3e0ff */
[----:B0-----:R-:W-:-:S03]  /*25230*/  IADD3 R18, P0, R17, R3, RZ ;  /* 0x0000000311127210 */ /* 0x001fc60007f1e0ff */
[----:B------:R0:W-:Y:S04]  /*25240*/  STL [R1+0x44d8], R10 ;  /* 0x0044d80a01007387 */ /* 0x0001e80000100800 */
[----:B0-----:R-:W4:Y:S04]  /*25250*/  LDL.LU R10, [R1+0x7c] ;  /* 0x00007c00010a7983 */ /* 0x001f280000300800 */
[----:B------:R0:W-:Y:S04]  /*25260*/  STL [R1+0x2b00], R19 ;  /* 0x002b001301007387 */ /* 0x0001e80000100800 */
[----:B------:R1:W-:Y:S01]  /*25270*/  STL [R1+0x2b1c], R18 ;  /* 0x002b1c1201007387 */ /* 0x0003e20000100800 */
[----:B-----5:R-:W-:-:S02]  /*25280*/  IMAD.X R20, R16, 0x1, R7, P4 ;  /* 0x0000000110147824 */ /* 0x020fc400020e0607 */
[----:B0-----:R-:W-:Y:S01]  /*25290*/  IMAD.X R19, R16, 0x1, R6, P5 ;  /* 0x0000000110137824 */ /* 0x001fe200028e0606 */
[----:B-1----:R-:W-:-:S04]  /*252a0*/  IADD3 R18, P5, R17, R4, RZ ;  /* 0x0000000411127210 */ /* 0x002fc80007fbe0ff */
[----:B------:R0:W-:Y:S04]  /*252b0*/  STL [R1+0x2b04], R19 ;  /* 0x002b041301007387 */ /* 0x0001e80000100800 */
[----:B------:R1:W-:Y:S04]  /*252c0*/  STL [R1+0x2b24], R18 ;  /* 0x002b241201007387 */ /* 0x0003e80000100800 */
[----:B------:R5:W-:Y:S01]  /*252d0*/  STL [R1+0x2b08], R20 ;  /* 0x002b081401007387 */ /* 0x000be20000100800 */
[----:B0-----:R-:W-:-:S03]  /*252e0*/  IADD3 R19, P4, R17, R5, RZ ;  /* 0x0000000511137210 */ /* 0x001fc60007f9e0ff */
[----:B------:R-:W4:Y:S01]  /*252f0*/  LDL.LU R17, [R1+0x308] ;  /* 0x0003080001117983 */ /* 0x000f220000300800 */
[----:B-1----:R-:W-:-:S03]  /*25300*/  IMAD.X R18, R16, 0x1, R8, P3 ;  /* 0x0000000110127824 */ /* 0x002fc600018e0608 */
[----:B------:R0:W-:Y:S01]  /*25310*/  STL [R1+0x2b2c], R19 ;  /* 0x002b2c1301007387 */ /* 0x0001e20000100800 */
[----:B-----5:R-:W-:-:S03]  /*25320*/  IADD3 R20, P3, R15, R2, RZ ;  /* 0x000000020f147210 */ /* 0x020fc60007f7e0ff */
[----:B------:R1:W-:Y:S01]  /*25330*/  STL [R1+0x2b0c], R18 ;  /* 0x002b0c1201007387 */ /* 0x0003e20000100800 */
[----:B0-----:R-:W-:-:S03]  /*25340*/  IMAD.X R19, R16, 0x1, R9, P2 ;  /* 0x0000000110137824 */ /* 0x001fc600010e0609 */
[----:B------:R-:W-:Y:S04]  /*25350*/  STL [R1+0x2b34], R20 ;  /* 0x002b341401007387 */ /* 0x000fe80000100800 */
[----:B------:R-:W5:Y:S01]  /*25360*/  LDL.LU R16, [R1+0x88] ;  /* 0x0000880001107983 */ /* 0x000f620000300800 */
[----:B-1----:R-:W-:-:S03]  /*25370*/  IADD3 R18, P2, R15, R3, RZ ;  /* 0x000000030f127210 */ /* 0x002fc60007f5e0ff */
[----:B------:R2:W-:Y:S04]  /*25380*/  STL [R1+0x2b10], R19 ;  /* 0x002b101301007387 */ /* 0x0005e80000100800 */
[----:B------:R0:W-:Y:S01]  /*25390*/  STL [R1+0x2b3c], R18 ;  /* 0x002b3c1201007387 */ /* 0x0001e20000100800 */
[C---:B--2---:R-:W-:Y:S01]  /*253a0*/  IMAD.X R19, R14.reuse, 0x1, R6, P1 ;  /* 0x000000010e137824 */ /* 0x044fe200008e0606 */
[----:B0-----:R-:W-:Y:S01]  /*253b0*/  IADD3 R18, P1, R15, R4, RZ ;  /* 0x000000040f127210 */ /* 0x001fe20007f3e0ff */
[----:B------:R-:W-:-:S03]  /*253c0*/  IMAD.X R20, R14, 0x1, R7, P0 ;  /* 0x000000010e147824 */ /* 0x000fc600000e0607 */
[----:B------:R0:W-:Y:S04]  /*253d0*/  STL [R1+0x2b14], R19 ;  /* 0x002b141301007387 */ /* 0x0001e80000100800 */
[----:B------:R1:W-:Y:S04]  /*253e0*/  STL [R1+0x2b44], R18 ;  /* 0x002b441201007387 */ /* 0x0003e80000100800 */
[----:B------:R-:W-:Y:S01]  /*253f0*/  STL [R1+0x2b18], R20 ;  /* 0x002b181401007387 */ /* 0x000fe20000100800 */
[----:B0-----:R-:W-:-:S03]  /*25400*/  IADD3 R19, P0, R15, R5, RZ ;  /* 0x000000050f137210 */ /* 0x001fc60007f1e0ff */
[----:B------:R-:W2:Y:S01]  /*25410*/  LDL.LU R15, [R1+0x304] ;  /* 0x00030400010f7983 */ /* 0x000ea20000300800 */
[----:B-1----:R-:W-:-:S03]  /*25420*/  IMAD.X R18, R14, 0x1, R8, P5 ;  /* 0x000000010e127824 */ /* 0x002fc600028e0608 */
[----:B------:R0:W-:Y:S04]  /*25430*/  STL [R1+0x2b4c], R19 ;  /* 0x002b4c1301007387 */ /* 0x0001e80000100800 */
[----:B------:R1:W-:Y:S01]  /*25440*/  STL [R1+0x2b20], R18 ;  /* 0x002b201201007387 */ /* 0x0003e20000100800 */
[----:B0-----:R-:W-:Y:S01]  /*25450*/  IMAD.X R19, R14, 0x1, R9, P4 ;  /* 0x000000010e137824 */ /* 0x001fe200020e0609 */
[----:B------:R-:W-:-:S05]  /*25460*/  IADD3 R20, P5, R13, R2, RZ ;  /* 0x000000020d147210 */ /* 0x000fca0007fbe0ff */
[----:B------:R-:W-:Y:S04]  /*25470*/  STL [R1+0x2b54], R20 ;  /* 0x002b541401007387 */ /* 0x000fe80000100800 */
[----:B------:R-:W2:Y:S01]  /*25480*/  LDL.LU R14, [R1+0x98] ;  /* 0x00009800010e7983 */ /* 0x000ea20000300800 */
[----:B-1----:R-:W-:-:S03]  /*25490*/  IADD3 R18, P4, R13, R3, RZ ;  /* 0x000000030d127210 */ /* 0x002fc60007f9e0ff */
[----:B------:R3:W-:Y:S04]  /*254a0*/  STL [R1+0x2b28], R19 ;  /* 0x002b281301007387 */ /* 0x0007e80000100800 */
[----:B------:R0:W-:Y:S01]  /*254b0*/  STL [R1+0x2b5c], R18 ;  /* 0x002b5c1201007387 */ /* 0x0001e20000100800 */
[C---:B---3--:R-:W-:Y:S01]  /*254c0*/  IMAD.X R19, R12.reuse, 0x1, R6, P3 ;  /* 0x000000010c137824 */ /* 0x048fe200018e0606 */
[----:B0-----:R-:W-:Y:S01]  /*254d0*/  IADD3 R18, P3, R13, R4, RZ ;  /* 0x000000040d127210 */ /* 0x001fe20007f7e0ff */
[----:B------:R-:W-:-:S03]  /*254e0*/  IMAD.X R20, R12, 0x1, R7, P2 ;  /* 0x000000010c147824 */ /* 0x000fc600010e0607 */
[----:B------:R0:W-:Y:S04]  /*254f0*/  STL [R1+0x2b30], R19 ;  /* 0x002b301301007387 */ /* 0x0001e80000100800 */
[----:B------:R1:W-:Y:S04]  /*25500*/  STL [R1+0x2b64], R18 ;  /* 0x002b641201007387 */ /* 0x0003e80000100800 */
[----:B------:R-:W-:Y:S01]  /*25510*/  STL [R1+0x2b38], R20 ;  /* 0x002b381401007387 */ /* 0x000fe20000100800 */
[----:B0-----:R-:W-:-:S03]  /*25520*/  IADD3 R19, P2, R13, R5, RZ ;  /* 0x000000050d137210 */ /* 0x001fc60007f5e0ff */
[----:B------:R-:W3:Y:S01]  /*25530*/  LDL.LU R13, [R1+0x300] ;  /* 0x00030000010d7983 */ /* 0x000ee20000300800 */
[----:B-1----:R-:W-:-:S03]  /*25540*/  IMAD.X R18, R12, 0x1, R8, P1 ;  /* 0x000000010c127824 */ /* 0x002fc600008e0608 */
[----:B------:R0:W-:Y:S04]  /*25550*/  STL [R1+0x2b6c], R19 ;  /* 0x002b6c1301007387 */ /* 0x0001e80000100800 */
[----:B------:R1:W-:Y:S01]  /*25560*/  STL [R1+0x2b40], R18 ;  /* 0x002b401201007387 */ /* 0x0003e20000100800 */
[----:B0-----:R-:W-:Y:S01]  /*25570*/  IMAD.X R19, R12, 0x1, R9, P0 ;  /* 0x000000010c137824 */ /* 0x001fe200000e0609 */
[C---:B------:R-:W-:Y:S02]  /*25580*/  IADD3 R20, P1, R11.reuse, R2, RZ ;  /* 0x000000020b147210 */ /* 0x040fe40007f3e0ff */
[----:B-1----:R-:W-:-:S03]  /*25590*/  IADD3 R18, P0, R11, R3, RZ ;  /* 0x000000030b127210 */ /* 0x002fc60007f1e0ff */
[----:B------:R-:W-:Y:S04]  /*255a0*/  STL [R1+0x2b74], R20 ;  /* 0x002b741401007387 */ /* 0x000fe80000100800 */
[----:B------:R-:W3:Y:S04]  /*255b0*/  LDL.LU R12, [R1+0x9c] ;  /* 0x00009c00010c7983 */ /* 0x000ee80000300800 */
[----:B------:R4:W-:Y:S04]  /*255c0*/  STL [R1+0x2b48], R19 ;  /* 0x002b481301007387 */ /* 0x0009e80000100800 */
[----:B------:R0:W-:Y:S01]  /*255d0*/  STL [R1+0x2b7c], R18 ;  /* 0x002b7c1201007387 */ /* 0x0001e20000100800 */
[C---:B----4-:R-:W-:Y:S01]  /*255e0*/  IMAD.X R19, R10.reuse, 0x1, R6, P5 ;  /* 0x000000010a137824 */ /* 0x050fe200028e0606 */
[----:B0-----:R-:W-:Y:S01]  /*255f0*/  IADD3 R18, P5, R11, R4, RZ ;  /* 0x000000040b127210 */ /* 0x001fe20007fbe0ff */
[----:B------:R-:W-:-:S03]  /*25600*/  IMAD.X R20, R10, 0x1, R7, P4 ;  /* 0x000000010a147824 */ /* 0x000fc600020e0607 */
[----:B------:R0:W-:Y:S04]  /*25610*/  STL [R1+0x2b50], R19 ;  /* 0x002b501301007387 */ /* 0x0001e80000100800 */
[----:B------:R1:W-:Y:S04]  /*25620*/  STL [R1+0x2b84], R18 ;  /* 0x002b841201007387 */ /* 0x0003e80000100800 */
[----:B------:R4:W-:Y:S01]  /*25630*/  STL [R1+0x2b58], R20 ;  /* 0x002b581401007387 */ /* 0x0009e20000100800 */
[----:B0-----:R-:W-:-:S03]  /*25640*/  IADD3 R19, P4, R11, R5, RZ ;  /* 0x000000050b137210 */ /* 0x001fc60007f9e0ff */
[----:B------:R-:W3:Y:S01]  /*25650*/  LDL.LU R11, [R1+0x2fc] ;  /* 0x0002fc00010b7983 */ /* 0x000ee20000300800 */
[----:B-1----:R-:W-:-:S03]  /*25660*/  IMAD.X R18, R10, 0x1, R8, P3 ;  /* 0x000000010a127824 */ /* 0x002fc600018e0608 */
[----:B------:R0:W-:Y:S04]  /*25670*/  STL [R1+0x2b8c], R19 ;  /* 0x002b8c1301007387 */ /* 0x0001e80000100800 */
[----:B------:R1:W-:Y:S01]  /*25680*/  STL [R1+0x2b60], R18 ;  /* 0x002b601201007387 */ /* 0x0003e20000100800 */
[C---:B----4-:R-:W-:Y:S01]  /*25690*/  IADD3 R20, P3, R17.reuse, R2, RZ ;  /* 0x0000000211147210 */ /* 0x050fe20007f7e0ff */
[----:B0-----:R-:W-:Y:S01]  /*256a0*/  IMAD.X R19, R10, 0x1, R9, P2 ;  /* 0x000000010a137824 */ /* 0x001fe200010e0609 */
[----:B-1----:R-:W-:-:S03]  /*256b0*/  IADD3 R18, P2, R17, R3, RZ ;  /* 0x0000000311127210 */ /* 0x002fc60007f5e0ff */
[----:B------:R5:W-:Y:S04]  /*256c0*/  STL [R1+0x2b94], R20 ;  /* 0x002b941401007387 */ /* 0x000be80000100800 */
[----:B------:R-:W4:Y:S04]  /*256d0*/  LDL.LU R10, [R1+0xa0] ;  /* 0x0000a000010a7983 */ /* 0x000f280000300800 */
[----:B------:R0:W-:Y:S04]  /*256e0*/  STL [R1+0x2b68], R19 ;  /* 0x002b681301007387 */ /* 0x0001e80000100800 */
[----:B------:R1:W-:Y:S01]  /*256f0*/  STL [R1+0x2b9c], R18 ;  /* 0x002b9c1201007387 */ /* 0x0003e20000100800 */
[----:B-----5:R-:W-:-:S02]  /*25700*/  IMAD.X R20, R16, 0x1, R7, P0 ;  /* 0x0000000110147824 */ /* 0x020fc400000e0607 */
[----:B0-----:R-:W-:Y:S01]  /*25710*/  IMAD.X R19, R16, 0x1, R6, P1 ;  /* 0x0000000110137824 */ /* 0x001fe200008e0606 */
[----:B-1----:R-:W-:-:S04]  /*25720*/  IADD3 R18, P1, R17, R4, RZ ;  /* 0x0000000411127210 */ /* 0x002fc80007f3e0ff */
[----:B------:R0:W-:Y:S04]  /*25730*/  STL [R1+0x2b70], R19 ;  /* 0x002b701301007387 */ /* 0x0001e80000100800 */
[----:B------:R1:W-:Y:S04]  /*25740*/  STL [R1+0x2ba4], R18 ;  /* 0x002ba41201007387 */ /* 0x0003e80000100800 */
[----:B------:R-:W-:Y:S01]  /*25750*/  STL [R1+0x2b78], R20 ;  /* 0x002b781401007387 */ /* 0x000fe20000100800 */
[----:B0-----:R-:W-:-:S03]  /*25760*/  IADD3 R19, P0, R17, R5, RZ ;  /* 0x0000000511137210 */ /* 0x001fc60007f1e0ff */
[----:B------:R-:W5:Y:S01]  /*25770*/  LDL.LU R17, [R1+0x2f8] ;  /* 0x0002f80001117983 */ /* 0x000f620000300800 */
[----:B-1----:R-:W-:-:S03]  /*25780*/  IMAD.X R18, R16, 0x1, R8, P5 ;  /* 0x0000000110127824 */ /* 0x002fc600028e0608 */
[----:B------:R0:W-:Y:S04]  /*25790*/  STL [R1+0x2bac], R19 ;  /* 0x002bac1301007387 */ /* 0x0001e80000100800 */
[----:B------:R1:W-:Y:S01]  /*257a0*/  STL [R1+0x2b80], R18 ;  /* 0x002b801201007387 */ /* 0x0003e20000100800 */
[----:B0-----:R-:W-:Y:S01]  /*257b0*/  IMAD.X R19, R16, 0x1, R9, P4 ;  /* 0x0000000110137824 */ /* 0x001fe200020e0609 */
[C---:B--2---:R-:W-:Y:S02]  /*257c0*/  IADD3 R20, P5, R15.reuse, R2, RZ ;  /* 0x000000020f147210 */ /* 0x044fe40007fbe0ff */
[----:B-1----:R-:W-:-:S03]  /*257d0*/  IADD3 R18, P4, R15, R3, RZ ;  /* 0x000000030f127210 */ /* 0x002fc60007f9e0ff */
[----:B------:R-:W-:Y:S04]  /*257e0*/  STL [R1+0x2bb4], R20 ;  /* 0x002bb41401007387 */ /* 0x000fe80000100800 */
[----:B------:R-:W2:Y:S04]  /*257f0*/  LDL.LU R16, [R1+0xa4] ;  /* 0x0000a40001107983 */ /* 0x000ea80000300800 */
[----:B------:R0:W-:Y:S04]  /*25800*/  STL [R1+0x2b88], R19 ;  /* 0x002b881301007387 */ /* 0x0001e80000100800 */
[----:B------:R1:W-:Y:S01]  /*25810*/  STL [R1+0x2bbc], R18 ;  /* 0x002bbc1201007387 */ /* 0x0003e20000100800 */
[C---:B0-----:R-:W-:Y:S01]  /*25820*/  IMAD.X R19, R14.reuse, 0x1, R6, P3 ;  /* 0x000000010e137824 */ /* 0x041fe200018e0606 */
[----:B-1----:R-:W-:Y:S01]  /*25830*/  IADD3 R18, P3, R15, R4, RZ ;  /* 0x000000040f127210 */ /* 0x002fe20007f7e0ff */
        /* <DEDUP_REMOVED lines=10> */
[C---:B---3--:R-:W-:Y:S02]  /*258e0*/  IADD3 R20, P1, R13.reuse, R2, RZ ;  /* 0x000000020d147210 */ /* 0x048fe40007f3e0ff */
[----:B-1----:R-:W-:-:S03]  /*258f0*/  IADD3 R18, P0, R13, R3, RZ ;  /* 0x000000030d127210 */ /* 0x002fc60007f1e0ff */
[----:B------:R-:W-:Y:S04]  /*25900*/  STL [R1+0x2bd4], R20 ;  /* 0x002bd41401007387 */ /* 0x000fe80000100800 */
[----:B------:R-:W3:Y:S04]  /*25910*/  LDL.LU R14, [R1+0xa8] ;  /* 0x0000a800010e7983 */ /* 0x000ee80000300800 */
        /* <DEDUP_REMOVED lines=20> */
[----:B----4-:R-:W-:-:S02]  /*25a60*/  IMAD.X R19, R10, 0x1, R6, P1 ;  /* 0x000000010a137824 */ /* 0x010fc400008e0606 */
[----:B------:R-:W-:Y:S01]  /*25a70*/  IMAD.X R20, R10, 0x1, R7, P0 ;  /* 0x000000010a147824 */ /* 0x000fe200000e0607 */
[C---:B0-----:R-:W-:Y:S02]  /*25a80*/  IADD3 R18, P1, R11.reuse, R4, RZ ;  /* 0x000000040b127210 */ /* 0x041fe40007f3e0ff */
[----:B------:R0:W-:Y:S04]  /*25a90*/  STL [R1+0x2bd0], R19 ;  /* 0x002bd01301007387 */ /* 0x0001e80000100800 */
[----:B------:R1:W-:Y:S04]  /*25aa0*/  STL [R1+0x2c04], R18 ;  /* 0x002c041201007387 */ /* 0x0003e80000100800 */
[----:B------:R5:W-:Y:S01]  /*25ab0*/  STL [R1+0x2bd8], R20 ;  /* 0x002bd81401007387 */ /* 0x000be20000100800 */
[----:B0-----:R-:W-:-:S03]  /*25ac0*/  IADD3 R19, P0, R11, R5, RZ ;  /* 0x000000050b137210 */ /* 0x001fc60007f1e0ff */
[----:B------:R-:W4:Y:S01]  /*25ad0*/  LDL.LU R11, [R1+0x2ec] ;  /* 0x0002ec00010b7983 */ /* 0x000f220000300800 */
[----:B-1----:R-:W-:-:S03]  /*25ae0*/  IMAD.X R18, R10, 0x1, R8, P5 ;  /* 0x000000010a127824 */ /* 0x002fc600028e0608 */
[----:B------:R0:W-:Y:S04]  /*25af0*/  STL [R1+0x2c0c], R19 ;  /* 0x002c0c1301007387 */ /* 0x0001e80000100800 */
[----:B------:R1:W-:Y:S01]  /*25b00*/  STL [R1+0x2be0], R18 ;  /* 0x002be01201007387 */ /* 0x0003e20000100800 */
[C---:B-----5:R-:W-:Y:S01]  /*25b10*/  IADD3 R20, P5, R17.reuse, R2, RZ ;  /* 0x0000000211147210 */ /* 0x060fe20007fbe0ff */
[----:B0-----:R-:W-:Y:S01]  /*25b20*/  IMAD.X R19, R10, 0x1, R9, P4 ;  /* 0x000000010a137824 */ /* 0x001fe200020e0609 */
[----:B-1----:R-:W-:-:S03]  /*25b30*/  IADD3 R18, P4, R17, R3, RZ ;  /* 0x0000000311127210 */ /* 0x002fc60007f9e0ff */
[----:B------:R-:W-:Y:S04]  /*25b40*/  STL [R1+0x2c14], R20 ;  /* 0x002c141401007387 */ /* 0x000fe80000100800 */
[----:B------:R-:W5:Y:S04]  /*25b50*/  LDL.LU R10, [R1+0xb0] ;  /* 0x0000b000010a7983 */ /* 0x000f680000300800 */
        /* <DEDUP_REMOVED lines=52> */
[----:B------:R-:W-:Y:S04]  /*25ea0*/  STL [R1+0x2c74], R20 ;  /* 0x002c741401007387 */ /* 0x000fe80000100800 */
[----:B------:R-:W4:Y:S04]  /*25eb0*/  LDL.LU R12, [R1+0xbc] ;  /* 0x0000bc00010c7983 */ /* 0x000f280000300800 */
[----:B------:R5:W-:Y:S04]  /*25ec0*/  STL [R1+0x2c48], R19 ;  /* 0x002c481301007387 */ /* 0x000be80000100800 */
[----:B------:R0:W-:Y:S01]  /*25ed0*/  STL [R1+0x2c7c], R18 ;  /* 0x002c7c1201007387 */ /* 0x0001e20000100800 */
[----:B-----5:R-:W-:-:S02]  /*25ee0*/  IMAD.X R19, R10, 0x1, R6, P3 ;  /* 0x000000010a137824 */ /* 0x020fc400018e0606 */
[----:B------:R-:W-:Y:S01]  /*25ef0*/  IMAD.X R20, R10, 0x1, R7, P2 ;  /* 0x000000010a147824 */ /* 0x000fe200010e0607 */
[C---:B0-----:R-:W-:Y:S02]  /*25f00*/  IADD3 R18, P3, R11.reuse, R4, RZ ;  /* 0x000000040b127210 */ /* 0x041fe40007f7e0ff */
        /* <DEDUP_REMOVED lines=3323> */
[----:B------:R4:W-:Y:S04]  /*32ec0*/  STL [R1+0x4374], R20 ;  /* 0x0043741401007387 */ /* 0x0009e80000100800 */
[----:B------:R-:W3:Y:S04]  /*32ed0*/  LDL.LU R10, [R1+0x70c] ;  /* 0x00070c00010a7983 */ /* 0x000ee80000300800 */
[----:B------:R0:W-:Y:S04]  /*32ee0*/  STL [R1+0x4348], R19 ;  /* 0x0043481301007387 */ /* 0x0001e80000100800 */
[----:B------:R1:W-:Y:S01]  /*32ef0*/  STL [R1+0x437c], R18 ;  /* 0x00437c1201007387 */ /* 0x0003e20000100800 */
[C---:B----4-:R-:W-:Y:S01]  /*32f00*/  IMAD.X R20, R16.reuse, 0x1, R6, P1 ;  /* 0x0000000110147824 */ /* 0x050fe200008e0606 */
[----:B0-----:R-:W-:Y:S01]  /*32f10*/  IADD3 R19, P1, R17, R4, RZ ;  /* 0x0000000411137210 */ /* 0x001fe20007f3e0ff */
[----:B-1----:R-:W-:-:S03]  /*32f20*/  IMAD.X R18, R16, 0x1, R7, P0 ;  /* 0x0000000110127824 */ /* 0x002fc600000e0607 */
[----:B------:R-:W-:Y:S01]  /*32f30*/  STL [R1+0x4350], R20 ;  /* 0x0043501401007387 */ /* 0x000fe20000100800 */
[----:B------:R-:W-:-:S03]  /*32f40*/  IADD3 R17, P0, R17, R5, RZ ;  /* 0x0000000511117210 */ /* 0x000fc60007f1e0ff */
[----:B------:R0:W-:Y:S04]  /*32f50*/  STL [R1+0x4384], R19 ;  /* 0x0043841301007387 */ /* 0x0001e80000100800 */
[----:B------:R1:W-:Y:S01]  /*32f60*/  STL [R1+0x4358], R18 ;  /* 0x0043581201007387 */ /* 0x0003e20000100800 */
[----:B0-----:R-:W-:-:S03]  /*32f70*/  IMAD.X R19, R16, 0x1, R8, P5 ;  /* 0x0000000110137824 */ /* 0x001fc600028e0608 */
[----:B-1----:R-:W4:Y:S04]  /*32f80*/  LDL.LU R18, [R1+0x69c] ;  /* 0x00069c0001127983 */ /* 0x002f280000300800 */
[----:B------:R5:W-:Y:S04]  /*32f90*/  STL [R1+0x438c], R17 ;  /* 0x00438c1101007387 */ /* 0x000be80000100800 */
[----:B------:R0:W-:Y:S01]  /*32fa0*/  STL [R1+0x4360], R19 ;  /* 0x0043601301007387 */ /* 0x0001e20000100800 */
[C---:B-----5:R-:W-:Y:S01]  /*32fb0*/  IADD3 R17, P5, R15.reuse, R2, RZ ;  /* 0x000000020f117210 */ /* 0x060fe20007fbe0ff */
[----:B0-----:R-:W-:Y:S01]  /*32fc0*/  IMAD.X R19, R16, 0x1, R9, P4 ;  /* 0x0000000110137824 */ /* 0x001fe200020e0609 */
[----:B------:R-:W-:-:S03]  /*32fd0*/  IADD3 R16, P4, R15, R3, RZ ;  /* 0x000000030f107210 */ /* 0x000fc60007f9e0ff */
[----:B------:R0:W-:Y:S04]  /*32fe0*/  STL [R1+0x4394], R17 ;  /* 0x0043941101007387 */ /* 0x0001e80000100800 */
[----:B0-----:R-:W5:Y:S04]  /*32ff0*/  LDL.LU R17, [R1+0x710] ;  /* 0x0007100001117983 */ /* 0x001f680000300800 */
[----:B------:R0:W-:Y:S04]  /*33000*/  STL [R1+0x4368], R19 ;  /* 0x0043681301007387 */ /* 0x0001e80000100800 */
[----:B------:R1:W-:Y:S01]  /*33010*/  STL [R1+0x439c], R16 ;  /* 0x00439c1001007387 */ /* 0x0003e20000100800 */
[C---:B--2---:R-:W-:Y:S01]  /*33020*/  IMAD.X R20, R14.reuse, 0x1, R6, P3 ;  /* 0x000000010e147824 */ /* 0x044fe200018e0606 */
[C---:B0-----:R-:W-:Y:S01]  /*33030*/  IADD3 R19, P3, R15.reuse, R4, RZ ;  /* 0x000000040f137210 */ /* 0x041fe20007f7e0ff */
[----:B-1----:R-:W-:Y:S01]  /*33040*/  IMAD.X R16, R14, 0x1, R7, P2 ;  /* 0x000000010e107824 */ /* 0x002fe200010e0607 */
[----:B------:R-:W-:-:S02]  /*33050*/  IADD3 R15, P2, R15, R5, RZ ;  /* 0x000000050f0f7210 */ /* 0x000fc40007f5e0ff */
[----:B------:R-:W-:Y:S04]  /*33060*/  STL [R1+0x4370], R20 ;  /* 0x0043701401007387 */ /* 0x000fe80000100800 */
[----:B------:R0:W-:Y:S04]  /*33070*/  STL [R1+0x43a4], R19 ;  /* 0x0043a41301007387 */ /* 0x0001e80000100800 */
[----:B------:R1:W-:Y:S01]  /*33080*/  STL [R1+0x4378], R16 ;  /* 0x0043781001007387 */ /* 0x0003e20000100800 */
[----:B0-----:R-:W-:-:S03]  /*33090*/  IMAD.X R19, R14, 0x1, R8, P1 ;  /* 0x000000010e137824 */ /* 0x001fc600008e0608 */
[----:B-1----:R-:W2:Y:S04]  /*330a0*/  LDL.LU R16, [R1+0x6a0] ;  /* 0x0006a00001107983 */ /* 0x002ea80000300800 */
[----:B------:R0:W-:Y:S04]  /*330b0*/  STL [R1+0x43ac], R15 ;  /* 0x0043ac0f01007387 */ /* 0x0001e80000100800 */
[----:B------:R-:W-:Y:S01]  /*330c0*/  STL [R1+0x4380], R19 ;  /* 0x0043801301007387 */ /* 0x000fe20000100800 */
[----:B0-----:R-:W-:-:S05]  /*330d0*/  IADD3 R15, P1, R13, R2, RZ ;  /* 0x000000020d0f7210 */ /* 0x001fca0007f3e0ff */
[----:B------:R0:W-:Y:S04]  /*330e0*/  STL [R1+0x43b4], R15 ;  /* 0x0043b40f01007387 */ /* 0x0001e80000100800 */
[----:B0-----:R-:W2:Y:S01]  /*330f0*/  LDL.LU R15, [R1+0x714] ;  /* 0x00071400010f7983 */ /* 0x001ea20000300800 */
[----:B------:R-:W-:Y:S01]  /*33100*/  IMAD.X R19, R14, 0x1, R9, P0 ;  /* 0x000000010e137824 */ /* 0x000fe200000e0609 */
[----:B------:R-:W-:-:S04]  /*33110*/  IADD3 R14, P0, R13, R3, RZ ;  /* 0x000000030d0e7210 */ /* 0x000fc80007f1e0ff */
[----:B------:R3:W-:Y:S04]  /*33120*/  STL [R1+0x4388], R19 ;  /* 0x0043881301007387 */ /* 0x0007e80000100800 */
[----:B------:R0:W-:Y:S01]  /*33130*/  STL [R1+0x43bc], R14 ;  /* 0x0043bc0e01007387 */ /* 0x0001e20000100800 */
[C---:B---3--:R-:W-:Y:S01]  /*33140*/  IMAD.X R19, R12.reuse, 0x1, R6, P5 ;  /* 0x000000010c137824 */ /* 0x048fe200028e0606 */
[----:B------:R-:W-:Y:S01]  /*33150*/  IADD3 R20, P5, R13, R4, RZ ;  /* 0x000000040d147210 */ /* 0x000fe20007fbe0ff */
[----:B0-----:R-:W-:-:S03]  /*33160*/  IMAD.X R14, R12, 0x1, R7, P4 ;  /* 0x000000010c0e7824 */ /* 0x001fc600020e0607 */
[----:B------:R0:W-:Y:S04]  /*33170*/  STL [R1+0x4390], R19 ;  /* 0x0043901301007387 */ /* 0x0001e80000100800 */
[----:B------:R-:W-:Y:S01]  /*33180*/  STL [R1+0x43c4], R20 ;  /* 0x0043c41401007387 */ /* 0x000fe20000100800 */
[----:B0-----:R-:W-:-:S03]  /*33190*/  IADD3 R19, P4, R13, R5, RZ ;  /* 0x000000050d137210 */ /* 0x001fc60007f9e0ff */
[----:B------:R0:W-:Y:S01]  /*331a0*/  STL [R1+0x4398], R14 ;  /* 0x0043980e01007387 */ /* 0x0001e20000100800 */
[C---:B------:R-:W-:Y:S02]  /*331b0*/  IMAD.X R13, R12.reuse, 0x1, R8, P3 ;  /* 0x000000010c0d7824 */ /* 0x040fe400018e0608 */
[----:B------:R-:W-:Y:S01]  /*331c0*/  IMAD.X R12, R12, 0x1, R9, P2 ;  /* 0x000000010c0c7824 */ /* 0x000fe200010e0609 */
[----:B0-----:R-:W3:Y:S04]  /*331d0*/  LDL.LU R14, [R1+0x6a8] ;  /* 0x0006a800010e7983 */ /* 0x001ee80000300800 */
[----:B------:R0:W-:Y:S04]  /*331e0*/  STL [R1+0x43cc], R19 ;  /* 0x0043cc1301007387 */ /* 0x0001e80000100800 */
[----:B------:R1:W-:Y:S01]  /*331f0*/  STL [R1+0x43a0], R13 ;  /* 0x0043a00d01007387 */ /* 0x0003e20000100800 */
[----:B------:R-:W-:-:S02]  /*33200*/  IADD3 R20, P2, R11, R3, RZ ;  /* 0x000000030b147210 */ /* 0x000fc40007f5e0ff */
[C---:B0-----:R-:W-:Y:S01]  /*33210*/  IADD3 R19, P3, R11.reuse, R2, RZ ;  /* 0x000000020b137210 */ /* 0x041fe20007f7e0ff */
[----:B-1----:R-:W3:Y:S04]  /*33220*/  LDL.LU R13, [R1+0x718] ;  /* 0x00071800010d7983 */ /* 0x002ee80000300800 */
[----:B------:R0:W-:Y:S04]  /*33230*/  STL [R1+0x43d4], R19 ;  /* 0x0043d41301007387 */ /* 0x0001e80000100800 */
[----:B------:R1:W-:Y:S04]  /*33240*/  STL [R1+0x43a8], R12 ;  /* 0x0043a80c01007387 */ /* 0x0003e80000100800 */
[----:B------:R1:W-:Y:S01]  /*33250*/  STL [R1+0x43dc], R20 ;  /* 0x0043dc1401007387 */ /* 0x0003e20000100800 */
[C---:B0-----:R-:W-:Y:S01]  /*33260*/  IMAD.X R19, R10.reuse, 0x1, R6, P1 ;  /* 0x000000010a137824 */ /* 0x041fe200008e0606 */
[----:B-1----:R-:W-:Y:S01]  /*33270*/  IADD3 R12, P1, R11, R4, RZ ;  /* 0x000000040b0c7210 */ /* 0x002fe20007f3e0ff */
[----:B------:R-:W-:-:S03]  /*33280*/  IMAD.X R20, R10, 0x1, R7, P0 ;  /* 0x000000010a147824 */ /* 0x000fc600000e0607 */
[----:B------:R0:W-:Y:S04]  /*33290*/  STL [R1+0x43b0], R19 ;  /* 0x0043b01301007387 */ /* 0x0001e80000100800 */
[----:B------:R1:W-:Y:S01]  /*332a0*/  STL [R1+0x43e4], R12 ;  /* 0x0043e40c01007387 */ /* 0x0003e20000100800 */
[----:B0-----:R-:W-:Y:S01]  /*332b0*/  IADD3 R19, P0, R11, R5, RZ ;  /* 0x000000050b137210 */ /* 0x001fe20007f1e0ff */
[C---:B------:R-:W-:Y:S02]  /*332c0*/  IMAD.X R11, R10.reuse, 0x1, R8, P5 ;  /* 0x000000010a0b7824 */ /* 0x040fe400028e0608 */
[----:B-1----:R-:W3:Y:S04]  /*332d0*/  LDL.LU R12, [R1+0x6b0] ;  /* 0x0006b000010c7983 */ /* 0x002ee80000300800 */
[----:B------:R-:W-:Y:S04]  /*332e0*/  STL [R1+0x43b8], R20 ;  /* 0x0043b81401007387 */ /* 0x000fe80000100800 */
[----:B------:R4:W-:Y:S01]  /*332f0*/  STL [R1+0x43ec], R19 ;  /* 0x0043ec1301007387 */ /* 0x0009e20000100800 */
[----:B------:R-:W-:-:S03]  /*33300*/  IMAD.X R10, R10, 0x1, R9, P4 ;  /* 0x000000010a0a7824 */ /* 0x000fc600020e0609 */
[----:B------:R0:W-:Y:S01]  /*33310*/  STL [R1+0x43c0], R11 ;  /* 0x0043c00b01007387 */ /* 0x0001e20000100800 */
[----:B----4-:R-:W-:-:S03]  /*33320*/  IADD3 R19, P5, R18, R2, RZ ;  /* 0x0000000212137210 */ /* 0x010fc60007fbe0ff */
[----:B0-----:R-:W4:Y:S04]  /*33330*/  LDL.LU R11, [R1+0x71c] ;  /* 0x00071c00010b7983 */ /* 0x001f280000300800 */
[----:B------:R0:W-:Y:S04]  /*33340*/  STL [R1+0x43f4], R19 ;  /* 0x0043f41301007387 */ /* 0x0001e80000100800 */
[----:B------:R5:W-:Y:S01]  /*33350*/  STL [R1+0x43c8], R10 ;  /* 0x0043c80a01007387 */ /* 0x000be20000100800 */
[----:B0-----:R-:W-:-:S05]  /*33360*/  IADD3 R19, P4, R18, R3, RZ ;  /* 0x0000000312137210 */ /* 0x001fca0007f9e0ff */
[----:B------:R0:W-:Y:S01]  /*33370*/  STL [R1+0x43fc], R19 ;  /* 0x0043fc1301007387 */ /* 0x0001e20000100800 */
[C---:B-----5:R-:W-:Y:S01]  /*33380*/  IMAD.X R10, R17.reuse, 0x1, R6, P3 ;  /* 0x00000001110a7824 */ /* 0x060fe200018e0606 */
[----:B------:R-:W-:Y:S01]  /*33390*/  IADD3 R20, P3, R18, R4, RZ ;  /* 0x0000000412147210 */ /* 0x000fe20007f7e0ff */
[----:B0-----:R-:W-:-:S03]  /*333a0*/  IMAD.X R19, R17, 0x1, R7, P2 ;  /* 0x0000000111137824 */ /* 0x001fc600010e0607 */
[----:B------:R0:W-:Y:S04]  /*333b0*/  STL [R1+0x43d0], R10 ;  /* 0x0043d00a01007387 */ /* 0x0001e80000100800 */
[----:B0-----:R-:W5:Y:S04]  /*333c0*/  LDL.LU R10, [R1+0x6b8] ;  /* 0x0006b800010a7983 */ /* 0x001f680000300800 */
[----:B------:R0:W-:Y:S04]  /*333d0*/  STL [R1+0x4404], R20 ;  /* 0x0044041401007387 */ /* 0x0001e80000100800 */
[----:B------:R1:W-:Y:S01]  /*333e0*/  STL [R1+0x43d8], R19 ;  /* 0x0043d81301007387 */ /* 0x0003e20000100800 */
[----:B0-----:R-:W-:Y:S01]  /*333f0*/  IADD3 R20, P2, R18, R5, RZ ;  /* 0x0000000512147210 */ /* 0x001fe20007f5e0ff */
[----:B-1----:R-:W-:-:S04]  /*33400*/  IMAD.X R19, R17, 0x1, R8, P1 ;  /* 0x0000000111137824 */ /* 0x002fc800008e0608 */
[----:B------:R-:W-:Y:S01]  /*33410*/  STL [R1+0x440c], R20 ;  /* 0x00440c1401007387 */ /* 0x000fe20000100800 */
[----:B------:R-:W-:-:S03]  /*33420*/  IMAD.X R17, R17, 0x1, R9, P0 ;  /* 0x0000000111117824 */ /* 0x000fc600000e0609 */
[----:B------:R-:W-:Y:S04]  /*33430*/  STL [R1+0x43e0], R19 ;  /* 0x0043e01301007387 */ /* 0x000fe80000100800 */
[----:B------:R-:W5:Y:S01]  /*33440*/  LDL.LU R21, [R1+0x720] ;  /* 0x0007200001157983 */ /* 0x000f620000300800 */
[----:B--2---:R-:W-:-:S05]  /*33450*/  IADD3 R18, P1, R16, R2, RZ ;  /* 0x0000000210127210 */ /* 0x004fca0007f3e0ff */
[----:B------:R0:W-:Y:S04]  /*33460*/  STL [R1+0x441c], R18 ;  /* 0x00441c1201007387 */ /* 0x0001e80000100800 */
[----:B------:R1:W-:Y:S01]  /*33470*/  STL [R1+0x43e8], R17 ;  /* 0x0043e81101007387 */ /* 0x0003e20000100800 */
[----:B0-----:R-:W-:-:S05]  /*33480*/  IADD3 R18, P0, R16, R3, RZ ;  /* 0x0000000310127210 */ /* 0x001fca0007f1e0ff */
[----:B------:R0:W-:Y:S01]  /*33490*/  STL [R1+0x4424], R18 ;  /* 0x0044241201007387 */ /* 0x0001e20000100800 */
[C---:B-1----:R-:W-:Y:S01]  /*334a0*/  IMAD.X R17, R15.reuse, 0x1, R6, P5 ;  /* 0x000000010f117824 */ /* 0x042fe200028e0606 */
[----:B------:R-:W-:Y:S01]  /*334b0*/  IADD3 R19, P5, R16, R4, RZ ;  /* 0x0000000410137210 */ /* 0x000fe20007fbe0ff */
[----:B0-----:R-:W-:-:S03]  /*334c0*/  IMAD.X R18, R15, 0x1, R7, P4 ;  /* 0x000000010f127824 */ /* 0x001fc600020e0607 */
[----:B------:R0:W-:Y:S04]  /*334d0*/  STL [R1+0x43f0], R17 ;  /* 0x0043f01101007387 */ /* 0x0001e80000100800 */
[----:B------:R-:W-:Y:S04]  /*334e0*/  STL [R1+0x442c], R19 ;  /* 0x00442c1301007387 */ /* 0x000fe80000100800 */
[----:B------:R-:W-:Y:S04]  /*334f0*/  STL [R1+0x43f8], R18 ;  /* 0x0043f81201007387 */ /* 0x000fe80000100800 */
[----:B------:R-:W2:Y:S01]  /*33500*/  LDL.LU R20, [R1+0x6c0] ;  /* 0x0006c00001147983 */ /* 0x000ea20000300800 */
[----:B0-----:R-:W-:Y:S01]  /*33510*/  IADD3 R17, P4, R16, R5, RZ ;  /* 0x0000000510117210 */ /* 0x001fe20007f9e0ff */
[----:B------:R-:W-:-:S04]  /*33520*/  IMAD.X R16, R15, 0x1, R8, P3 ;  /* 0x000000010f107824 */ /* 0x000fc800018e0608 */
[----:B------:R-:W-:Y:S04]  /*33530*/  STL [R1+0x4434], R17 ;  /* 0x0044341101007387 */ /* 0x000fe80000100800 */
[----:B------:R0:W-:Y:S02]  /*33540*/  STL [R1+0x4400], R16 ;  /* 0x0044001001007387 */ /* 0x0001e40000100800 */
[----:B0-----:R-:W-:Y:S01]  /*33550*/  IMAD.X R16, R15, 0x1, R9, P2 ;  /* 0x000000010f107824 */ /* 0x001fe200010e0609 */
[C---:B---3--:R-:W-:Y:S02]  /*33560*/  IADD3 R17, P3, R14.reuse, R2, RZ ;  /* 0x000000020e117210 */ /* 0x048fe40007f7e0ff */
[----:B------:R-:W-:-:S03]  /*33570*/  IADD3 R15, P2, R14, R3, RZ ;  /* 0x000000030e0f7210 */ /* 0x000fc60007f5e0ff */
[----:B------:R0:W-:Y:S04]  /*33580*/  STL [R1+0x443c], R17 ;  /* 0x00443c1101007387 */ /* 0x0001e80000100800 */
[----:B------:R1:W-:Y:S04]  /*33590*/  STL [R1+0x4408], R16 ;  /* 0x0044081001007387 */ /* 0x0003e80000100800 */
[----:B------:R3:W-:Y:S01]  /*335a0*/  STL [R1+0x4444], R15 ;  /* 0x0044440f01007387 */ /* 0x0007e20000100800 */
[C---:B0-----:R-:W-:Y:S01]  /*335b0*/  IMAD.X R17, R13.reuse, 0x1, R6, P1 ;  /* 0x000000010d117824 */ /* 0x041fe200008e0606 */
[----:B-1----:R-:W-:Y:S01]  /*335c0*/  IADD3 R16, P1, R14, R4, RZ ;  /* 0x000000040e107210 */ /* 0x002fe20007f3e0ff */
[----:B---3--:R-:W-:-:S03]  /*335d0*/  IMAD.X R15, R13, 0x1, R7, P0 ;  /* 0x000000010d0f7824 */ /* 0x008fc600000e0607 */
[----:B------:R-:W-:Y:S01]  /*335e0*/  STL [R1+0x4418], R17 ;  /* 0x0044181101007387 */ /* 0x000fe20000100800 */
[----:B------:R-:W-:-:S03]  /*335f0*/  IADD3 R14, P0, R14, R5, RZ ;  /* 0x000000050e0e7210 */ /* 0x000fc60007f1e0ff */
[----:B------:R-:W3:Y:S04]  /*33600*/  LDL.LU R19, [R1+0x724] ;  /* 0x0007240001137983 */ /* 0x000ee80000300800 */
[----:B------:R0:W-:Y:S04]  /*33610*/  STL [R1+0x444c], R16 ;  /* 0x00444c1001007387 */ /* 0x0001e80000100800 */
[----:B------:R-:W-:Y:S01]  /*33620*/  STL [R1+0x4420], R15 ;  /* 0x0044200f01007387 */ /* 0x000fe20000100800 */
[----:B0-----:R-:W-:-:S03]  /*33630*/  IMAD.X R16, R13, 0x1, R8, P5 ;  /* 0x000000010d107824 */ /* 0x001fc600028e0608 */
[----:B------:R0:W-:Y:S04]  /*33640*/  STL [R1+0x4454], R14 ;  /* 0x0044540e01007387 */ /* 0x0001e80000100800 */
[----:B------:R-:W-:Y:S04]  /*33650*/  STL [R1+0x4428], R16 ;  /* 0x0044281001007387 */ /* 0x000fe80000100800 */
[----:B------:R-:W3:Y:S01]  /*33660*/  LDL.LU R18, [R1+0x6ec] ;  /* 0x0006ec0001127983 */ /* 0x000ee20000300800 */
[----:B0-----:R-:W-:Y:S01]  /*33670*/  IMAD.X R14, R13, 0x1, R9, P4 ;  /* 0x000000010d0e7824 */ /* 0x001fe200020e0609 */
[----:B------:R-:W-:-:S02]  /*33680*/  IADD3 R15, P5, R12, R2, RZ ;  /* 0x000000020c0f7210 */ /* 0x000fc40007fbe0ff */
[----:B------:R-:W-:-:S03]  /*33690*/  IADD3 R13, P4, R12, R3, RZ ;  /* 0x000000030c0d7210 */ /* 0x000fc60007f9e0ff */
[----:B------:R4:W-:Y:S04]  /*336a0*/  STL [R1+0x445c], R15 ;  /* 0x00445c0f01007387 */ /* 0x0009e80000100800 */
[----:B------:R0:W-:Y:S04]  /*336b0*/  STL [R1+0x4430], R14 ;  /* 0x0044300e01007387 */ /* 0x0001e80000100800 */
[----:B------:R1:W-:Y:S01]  /*336c0*/  STL [R1+0x4464], R13 ;  /* 0x0044640d01007387 */ /* 0x0003e20000100800 */
[C---:B----4-:R-:W-:Y:S01]  /*336d0*/  IMAD.X R15, R11.reuse, 0x1, R6, P3 ;  /* 0x000000010b0f7824 */ /* 0x050fe200018e0606 */
[C---:B0-----:R-:W-:Y:S01]  /*336e0*/  IADD3 R14, P3, R12.reuse, R4, RZ ;  /* 0x000000040c0e7210 */ /* 0x041fe20007f7e0ff */
[----:B-1----:R-:W-:Y:S01]  /*336f0*/  IMAD.X R13, R11, 0x1, R7, P2 ;  /* 0x000000010b0d7824 */ /* 0x002fe200010e0607 */
[----:B------:R-:W-:-:S02]  /*33700*/  IADD3 R12, P2, R12, R5, RZ ;  /* 0x000000050c0c7210 */ /* 0x000fc40007f5e0ff */
[----:B------:R-:W-:Y:S04]  /*33710*/  STL [R1+0x4438], R15 ;  /* 0x0044380f01007387 */ /* 0x000fe80000100800 */
[----:B------:R0:W-:Y:S04]  /*33720*/  STL [R1+0x446c], R14 ;  /* 0x00446c0e01007387 */ /* 0x0001e80000100800 */
[----:B------:R-:W-:Y:S01]  /*33730*/  STL [R1+0x4440], R13 ;  /* 0x0044400d01007387 */ /* 0x000fe20000100800 */
[----:B0-----:R-:W-:-:S03]  /*33740*/  IMAD.X R14, R11, 0x1, R8, P1 ;  /* 0x000000010b0e7824 */ /* 0x001fc600008e0608 */
[----:B------:R0:W-:Y:S04]  /*33750*/  STL [R1+0x4474], R12 ;  /* 0x0044740c01007387 */ /* 0x0001e80000100800 */
[----:B------:R-:W-:Y:S04]  /*33760*/  STL [R1+0x4448], R14 ;  /* 0x0044480e01007387 */ /* 0x000fe80000100800 */
[----:B------:R-:W4:Y:S01]  /*33770*/  LDL R17, [R1+0x1e0c] ;  /* 0x001e0c0001117983 */ /* 0x000f220000100800 */
[----:B0-----:R-:W-:Y:S01]  /*33780*/  IMAD.X R12, R11, 0x1, R9, P0 ;  /* 0x000000010b0c7824 */ /* 0x001fe200000e0609 */
[----:B-----5:R-:W-:-:S02]  /*33790*/  IADD3 R13, P1, R10, R2, RZ ;  /* 0x000000020a0d7210 */ /* 0x020fc40007f3e0ff */
[----:B------:R-:W-:-:S03]  /*337a0*/  IADD3 R11, P0, R10, R3, RZ ;  /* 0x000000030a0b7210 */ /* 0x000fc60007f1e0ff */
[----:B------:R-:W-:Y:S04]  /*337b0*/  STL [R1+0x447c], R13 ;  /* 0x00447c0d01007387 */ /* 0x000fe80000100800 */
[----:B------:R0:W-:Y:S04]  /*337c0*/  STL [R1+0x4450], R12 ;  /* 0x0044500c01007387 */ /* 0x0001e80000100800 */
[----:B------:R-:W5:Y:S04]  /*337d0*/  LDL R16, [R1+0x1e08] ;  /* 0x001e080001107983 */ /* 0x000f680000100800 */
[----:B------:R1:W-:Y:S04]  /*337e0*/  STL [R1+0x4484], R11 ;  /* 0x0044840b01007387 */ /* 0x0003e80000100800 */
[----:B------:R-:W5:Y:S01]  /*337f0*/  LDL R15, [R1+0x1e04] ;  /* 0x001e0400010f7983 */ /* 0x000f620000100800 */
[C---:B0-----:R-:W-:Y:S01]  /*33800*/  IMAD.X R12, R21.reuse, 0x1, R6, P5 ;  /* 0x00000001150c7824 */ /* 0x041fe200028e0606 */
[----:B-1----:R-:W-:Y:S01]  /*33810*/  IADD3 R11, P5, R10, R4, RZ ;  /* 0x000000040a0b7210 */ /* 0x002fe20007fbe0ff */
[----:B------:R-:W-:-:S03]  /*33820*/  IMAD.X R13, R21, 0x1, R7, P4 ;  /* 0x00000001150d7824 */ /* 0x000fc600020e0607 */
[----:B------:R0:W-:Y:S04]  /*33830*/  STL [R1+0x4458], R12 ;  /* 0x0044580c01007387 */ /* 0x0001e80000100800 */
[----:B------:R-:W5:Y:S04]  /*33840*/  LDL R14, [R1+0x1e00] ;  /* 0x001e0000010e7983 */ /* 0x000f680000100800 */
[----:B------:R1:W-:Y:S01]  /*33850*/  STL [R1+0x448c], R11 ;  /* 0x00448c0b01007387 */ /* 0x0003e20000100800 */
[----:B0-----:R-:W-:-:S03]  /*33860*/  IADD3 R12, P4, R10, R5, RZ ;  /* 0x000000050a0c7210 */ /* 0x001fc60007f9e0ff */
[----:B------:R0:W-:Y:S01]  /*33870*/  STL [R1+0x4460], R13 ;  /* 0x0044600d01007387 */ /* 0x0001e20000100800 */
[----:B-1----:R-:W-:-:S03]  /*33880*/  IMAD.X R11, R21, 0x1, R8, P3 ;  /* 0x00000001150b7824 */ /* 0x002fc600018e0608 */
[----:B------:R1:W-:Y:S04]  /*33890*/  STL [R1+0x4490], R12 ;  /* 0x0044900c01007387 */ /* 0x0003e80000100800 */
[----:B0-----:R-:W5:Y:S04]  /*338a0*/  LDL R13, [R1+0x1df0] ;  /* 0x001df000010d7983 */ /* 0x001f680000100800 */
[----:B------:R0:W-:Y:S04]  /*338b0*/  STL [R1+0x4468], R11 ;  /* 0x0044680b01007387 */ /* 0x0001e80000100800 */
[----:B-1----:R-:W5:Y:S01]  /*338c0*/  LDL R12, [R1+0x1df4] ;  /* 0x001df400010c7983 */ /* 0x002f620000100800 */
[----:B--2---:R-:W-:-:S05]  /*338d0*/  IADD3 R10, P3, R20, R2, RZ ;  /* 0x00000002140a7210 */ /* 0x004fca0007f7e0ff */
[----:B------:R1:W-:Y:S04]  /*338e0*/  STL [R1+0x4494], R10 ;  /* 0x0044940a01007387 */ /* 0x0003e80000100800 */
[----:B0-----:R-:W2:Y:S04]  /*338f0*/  LDL R11, [R1+0x1df8] ;  /* 0x001df800010b7983 */ /* 0x001ea80000100800 */
[----:B-1----:R-:W2:Y:S01]  /*33900*/  LDL R10, [R1+0x1dfc] ;  /* 0x001dfc00010a7983 */ /* 0x002ea20000100800 */
[----:B------:R-:W-:Y:S01]  /*33910*/  IMAD.X R21, R21, 0x1, R9, P2 ;  /* 0x0000000115157824 */ /* 0x000fe200010e0609 */
[----:B------:R-:W-:-:S04]  /*33920*/  IADD3 R23, P2, R20, R3, RZ ;  /* 0x0000000314177210 */ /* 0x000fc80007f5e0ff */
[----:B------:R0:W-:Y:S04]  /*33930*/  STL [R1+0x4470], R21 ;  /* 0x0044701501007387 */ /* 0x0001e80000100800 */
[----:B------:R1:W-:Y:S01]  /*33940*/  STL [R1+0x4498], R23 ;  /* 0x0044981701007387 */ /* 0x0003e20000100800 */
[C---:B---3--:R-:W-:Y:S01]  /*33950*/  IMAD.X R22, R19.reuse, 0x1, R6, P1 ;  /* 0x0000000113167824 */ /* 0x048fe200008e0606 */
[----:B0-----:R-:W-:Y:S01]  /*33960*/  IADD3 R21, P1, R20, R4, RZ ;  /* 0x0000000414157210 */ /* 0x001fe20007f3e0ff */
[----:B-1----:R-:W-:-:S03]  /*33970*/  IMAD.X R23, R19, 0x1, R7, P0 ;  /* 0x0000000113177824 */ /* 0x002fc600000e0607 */
[----:B------:R0:W-:Y:S04]  /*33980*/  STL [R1+0x4478], R22 ;  /* 0x0044781601007387 */ /* 0x0001e80000100800 */
[----:B------:R1:W-:Y:S01]  /*33990*/  STL [R1+0x449c], R21 ;  /* 0x00449c1501007387 */ /* 0x0003e20000100800 */
[----:B0-----:R-:W-:-:S03]  /*339a0*/  IADD3 R22, P0, R20, R5, RZ ;  /* 0x0000000514167210 */ /* 0x001fc60007f1e0ff */
[----:B------:R-:W-:Y:S01]  /*339b0*/  STL [R1+0x4480], R23 ;  /* 0x0044801701007387 */ /* 0x000fe20000100800 */
[----:B-1----:R-:W-:-:S03]  /*339c0*/  IMAD.X R21, R19, 0x1, R8, P5 ;  /* 0x0000000113157824 */ /* 0x002fc600028e0608 */
[----:B------:R-:W-:Y:S01]  /*339d0*/  STL [R1+0x44a0], R22 ;  /* 0x0044a01601007387 */ /* 0x000fe20000100800 */
[C---:B------:R-:W-:Y:S01]  /*339e0*/  IADD3 R20, P5, R18.reuse, R2, RZ ;  /* 0x0000000212147210 */ /* 0x040fe20007fbe0ff */
[----:B------:R-:W-:Y:S01]  /*339f0*/  IMAD.X R2, R19, 0x1, R9, P4 ;  /* 0x0000000113027824 */ /* 0x000fe200020e0609 */
[----:B------:R-:W-:Y:S01]  /*33a00*/  IADD3 R19, P4, R18, R3, RZ ;  /* 0x0000000312137210 */ /* 0x000fe20007f9e0ff */
[----:B------:R-:W-:Y:S01]  /*33a10*/  STL [R1+0x4488], R21 ;  /* 0x0044881501007387 */ /* 0x000fe20000100800 */
[----:B------:R-:W-:-:S03]  /*33a20*/  IMAD.X R3, R0, 0x1, R6, P3 ;  /* 0x0000000100037824 */ /* 0x000fc600018e0606 */
[----:B------:R-:W-:Y:S04]  /*33a30*/  STL [R1+0x2afc], R20 ;  /* 0x002afc1401007387 */ /* 0x000fe80000100800 */
[----:B------:R0:W-:Y:S04]  /*33a40*/  STL [R1+0x2af8], R2 ;  /* 0x002af80201007387 */ /* 0x0001e80000100800 */
[----:B------:R-:W-:Y:S04]  /*33a50*/  STL [R1+0x2af4], R19 ;  /* 0x002af41301007387 */ /* 0x000fe80000100800 */
[----:B------:R1:W-:Y:S01]  /*33a60*/  STL [R1+0x2af0], R3 ;  /* 0x002af00301007387 */ /* 0x0003e20000100800 */
[----:B0-----:R-:W-:Y:S01]  /*33a70*/  IADD3 R2, P3, R18, R4, RZ ;  /* 0x0000000412027210 */ /* 0x001fe20007f7e0ff */
[----:B------:R-:W-:-:S04]  /*33a80*/  IMAD.X R4, R0, 0x1, R7, P2 ;  /* 0x0000000100047824 */ /* 0x000fc800010e0607 */
[----:B------:R0:W-:Y:S01]  /*33a90*/  STL [R1+0x2aec], R2 ;  /* 0x002aec0201007387 */ /* 0x0001e20000100800 */
[----:B-1----:R-:W-:-:S03]  /*33aa0*/  IADD3 R3, P2, R18, R5, RZ ;  /* 0x0000000512037210 */ /* 0x002fc60007f5e0ff */
[----:B------:R1:W-:Y:S04]  /*33ab0*/  STL [R1+0x2ae8], R4 ;  /* 0x002ae80401007387 */ /* 0x0003e80000100800 */
[----:B------:R4:W-:Y:S01]  /*33ac0*/  STL [R1+0x2adc], R3 ;  /* 0x002adc0301007387 */ /* 0x0009e20000100800 */
[----:B0-----:R-:W-:Y:S01]  /*33ad0*/  SHF.R.S32.HI R2, RZ, 0x1f, R18 ;  /* 0x0000001fff027819 */ /* 0x001fe20000011412 */
[C---:B-1----:R-:W-:Y:S02]  /*33ae0*/  IMAD.X R4, R0.reuse, 0x1, R8, P1 ;  /* 0x0000000100047824 */ /* 0x042fe400008e0608 */
[----:B------:R-:W-:-:S03]  /*33af0*/  IMAD.X R5, R0, 0x1, R9, P0 ;  /* 0x0000000100057824 */ /* 0x000fc600000e0609 */
[----:B------:R-:W-:Y:S04]  /*33b00*/  STL [R1+0x2ad4], R4 ;  /* 0x002ad40401007387 */ /* 0x000fe80000100800 */
[----:B------:R-:W3:Y:S01]  /*33b10*/  LDL.LU R0, [R1+0x5754] ;  /* 0x0057540001007983 */ /* 0x000ee20000300800 */
[----:B----4-:R-:W-:-:S05]  /*33b20*/  IADD3 R3, P1, R17, UR6, RZ ;  /* 0x0000000611037c10 */ /* 0x010fca000ff3e0ff */
[----:B------:R0:W-:Y:S04]  /*33b30*/  STL [R1+0x2ae0], R3 ;  /* 0x002ae00301007387 */ /* 0x0001e80000100800 */
[----:B------:R1:W-:Y:S01]  /*33b40*/  STL [R1+0x2ad8], R5 ;  /* 0x002ad80501007387 */ /* 0x0003e20000100800 */
[----:B0-----:R-:W-:Y:S01]  /*33b50*/  IMAD.X R3, R2, 0x1, R6, P5 ;  /* 0x0000000102037824 */ /* 0x001fe200028e0606 */
[----:B------:R-:W-:Y:S02]  /*33b60*/  USHF.R.S32.HI UR57, URZ, 0x1f, UR6 ;  /* 0x0000001f3f397899 */ /* 0x000fe40008011406 */
[----:B-----5:R-:W-:-:S05]  /*33b70*/  IADD3 R4, P0, R16, UR6, RZ ;  /* 0x0000000610047c10 */ /* 0x020fca000ff1e0ff */
[----:B------:R0:W-:Y:S01]  /*33b80*/  STL [R1+0x2ae4], R4 ;  /* 0x002ae40401007387 */ /* 0x0001e20000100800 */
[----:B-1----:R-:W-:-:S03]  /*33b90*/  IADD3 R5, P5, R15, UR6, RZ ;  /* 0x000000060f057c10 */ /* 0x002fc6000ffbe0ff */
[----:B------:R1:W-:Y:S01]  /*33ba0*/  STL [R1+0x2acc], R3 ;  /* 0x002acc0301007387 */ /* 0x0003e20000100800 */
[----:B0-----:R-:W-:-:S03]  /*33bb0*/  IMAD.X R4, R2, 0x1, R7, P4 ;  /* 0x0000000102047824 */ /* 0x001fc600020e0607 */
[----:B------:R-:W-:Y:S01]  /*33bc0*/  STL [R1+0x2ad0], R5 ;  /* 0x002ad00501007387 */ /* 0x000fe20000100800 */
[----:B-1----:R-:W-:-:S03]  /*33bd0*/  IADD3 R3, P4, R14, UR6, RZ ;  /* 0x000000060e037c10 */ /* 0x002fc6000ff9e0ff */
[----:B------:R0:W-:Y:S01]  /*33be0*/  STL [R1+0x2ac4], R4 ;  /* 0x002ac40401007387 */ /* 0x0001e20000100800 */
[----:B------:R-:W-:-:S03]  /*33bf0*/  ULDC UR6, c[0x0][0x238] ;  /* 0x00008e0000067ab9 */ /* 0x000fc60000000800 */
[----:B------:R1:W-:Y:S01]  /*33c00*/  STL [R1+0x2ac8], R3 ;  /* 0x002ac80301007387 */ /* 0x0003e20000100800 */
[C---:B0-----:R-:W-:Y:S02]  /*33c10*/  IMAD.X R4, R2.reuse, 0x1, R8, P3 ;  /* 0x0000000102047824 */ /* 0x041fe400018e0608 */
[----:B-1----:R-:W-:-:S03]  /*33c20*/  IMAD.X R3, R2, 0x1, R9, P2 ;  /* 0x0000000102037824 */ /* 0x002fc600010e0609 */
[----:B------:R0:W-:Y:S01]  /*33c30*/  STL [R1+0x2ac0], R4 ;  /* 0x002ac00401007387 */ /* 0x0001e20000100800 */
[----:B------:R-:W-:-:S03]  /*33c40*/  IADD3.X R2, R13, UR57, RZ, P1, !PT ;  /* 0x000000390d027c10 */ /* 0x000fc60008ffe4ff */
[----:B------:R-:W-:Y:S04]  /*33c50*/  STL [R1+0x244c], R3 ;  /* 0x00244c0301007387 */ /* 0x000fe80000100800 */
[----:B------:R-:W-:Y:S01]  /*33c60*/  STL [R1+0x2450], R2 ;  /* 0x0024500201007387 */ /* 0x000fe20000100800 */
[----:B0-----:R-:W-:-:S05]  /*33c70*/  IADD3.X R4, R12, UR57, RZ, P0, !PT ;  /* 0x000000390c047c10 */ /* 0x001fca00087fe4ff */
[----:B------:R0:W-:Y:S02]  /*33c80*/  STL [R1+0x2454], R4 ;  /* 0x0024540401007387 */ /* 0x0001e40000100800 */
[----:B0-----:R-:W-:Y:S02]  /*33c90*/  IADD3 R4, P1, R16, UR7, RZ ;  /* 0x0000000710047c10 */ /* 0x001fe4000ff3e0ff */
[----:B--2---:R-:W-:Y:S02]  /*33ca0*/  IADD3.X R3, R11, UR57, RZ, P5, !PT ;  /* 0x000000390b037c10 */ /* 0x004fe4000affe4ff */
[----:B------:R-:W-:-:S03]  /*33cb0*/  IADD3.X R2, R10, UR57, RZ, P4, !PT ;  /* 0x000000390a027c10 */ /* 0x000fc6000a7fe4ff */
[----:B------:R0:W-:Y:S01]  /*33cc0*/  STL [R1+0x2458], R3 ;  /* 0x0024580301007387 */ /* 0x0001e20000100800 */
[----:B------:R-:W-:-:S03]  /*33cd0*/  USHF.R.S32.HI UR57, URZ, 0x1f, UR7 ;  /* 0x0000001f3f397899 */ /* 0x000fc60008011407 */
[----:B------:R1:W-:Y:S01]  /*33ce0*/  STL [R1+0x245c], R2 ;  /* 0x00245c0201007387 */ /* 0x0003e20000100800 */
[----:B0-----:R-:W-:Y:S02]  /*33cf0*/  IADD3 R3, P0, R17, UR7, RZ ;  /* 0x0000000711037c10 */ /* 0x001fe4000ff1e0ff */
[----:B-1----:R-:W-:-:S03]  /*33d00*/  IADD3 R2, P2, R15, UR7, RZ ;  /* 0x000000070f027c10 */ /* 0x002fc6000ff5e0ff */
[----:B------:R0:W-:Y:S04]  /*33d10*/  STL [R1+0x2464], R3 ;  /* 0x0024640301007387 */ /* 0x0001e80000100800 */
[----:B------:R1:W-:Y:S04]  /*33d20*/  STL [R1+0x246c], R4 ;  /* 0x00246c0401007387 */ /* 0x0003e80000100800 */
[----:B------:R2:W-:Y:S01]  /*33d30*/  STL [R1+0x2474], R2 ;  /* 0x0024740201007387 */ /* 0x0005e20000100800 */
[----:B0-----:R-:W-:Y:S01]  /*33d40*/  IADD3 R3, P3, R14, UR7, RZ ;  /* 0x000000070e037c10 */ /* 0x001fe2000ff7e0ff */
[----:B------:R-:W-:Y:S01]  /*33d50*/  ULDC UR7, c[0x0][0x238] ;  /* 0x00008e0000077ab9 */ /* 0x000fe20000000800 */
[----:B-1----:R-:W-:-:S02]  /*33d60*/  IADD3.X R4, R12, UR57, RZ, P1, !PT ;  /* 0x000000390c047c10 */ /* 0x002fc40008ffe4ff */
[----:B--2---:R-:W-:Y:S01]  /*33d70*/  IADD3.X R2, R13, UR57, RZ, P0, !PT ;  /* 0x000000390d027c10 */ /* 0x004fe200087fe4ff */
[----:B------:R0:W-:Y:S04]  /*33d80*/  STL [R1+0x247c], R3 ;  /* 0x00247c0301007387 */ /* 0x0001e80000100800 */
[----:B------:R1:W-:Y:S01]  /*33d90*/  STL [R1+0x2460], R2 ;  /* 0x0024600201007387 */ /* 0x0003e20000100800 */
[----:B0-----:R-:W-:-:S03]  /*33da0*/  IADD3.X R3, R11, UR57, RZ, P2, !PT ;  /* 0x000000390b037c10 */ /* 0x001fc600097fe4ff */
[----:B------:R-:W-:Y:S01]  /*33db0*/  STL [R1+0x2468], R4 ;  /* 0x0024680401007387 */ /* 0x000fe20000100800 */
[----:B-1----:R-:W-:-:S03]  /*33dc0*/  IADD3.X R2, R10, UR57, RZ, P3, !PT ;  /* 0x000000390a027c10 */ /* 0x002fc60009ffe4ff */
[----:B------:R-:W-:Y:S01]  /*33dd0*/  STL [R1+0x2470], R3 ;  /* 0x0024700301007387 */ /* 0x000fe20000100800 */
[----:B------:R-:W-:-:S03]  /*33de0*/  ULDC UR57, c[0x0][0x238] ;  /* 0x00008e0000397ab9 */ /* 0x000fc60000000800 */
[----:B------:R0:W-:Y:S04]  /*33df0*/  STL [R1+0x2478], R2 ;  /* 0x0024780201007387 */ /* 0x0001e80000100800 */
        /* <DEDUP_REMOVED lines=968> */
[----:B------:R-:W-:Y:S01]  /*37a80*/  STL [R1+0xdec], RZ ;  /* 0x000decff01007387 */ /* 0x000fe20000100800 */
[----:B0-----:R-:W-:-:S03]  /*37a90*/  IADD3 R2, P0, R17, UR10, RZ ;  /* 0x0000000a11027c10 */ /* 0x001fc6000ff1e0ff */
[----:B------:R-:W-:Y:S04]  /*37aa0*/  STL [R1+0xdc0], RZ ;  /* 0x000dc0ff01007387 */ /* 0x000fe80000100800 */
[----:B------:R-:W-:Y:S04]  /*37ab0*/  STL [R1+0xdc4], RZ ;  /* 0x000dc4ff01007387 */ /* 0x000fe80000100800 */
[----:B------:R-:W-:Y:S04]  /*37ac0*/  STL [R1+0xdc8], RZ ;  /* 0x000dc8ff01007387 */ /* 0x000fe80000100800 */
[----:B------:R-:W-:Y:S01]  /*37ad0*/  STL [R1+0xdcc], RZ ;  /* 0x000dccff01007387 */ /* 0x000fe20000100800 */
[----:B------:R-:W-:-:S03]  /*37ae0*/  IADD3 R4, P1, R16, UR10, RZ ;  /* 0x0000000a10047c10 */ /* 0x000fc6000ff3e0ff */
[----:B------:R-:W-:Y:S01]  /*37af0*/  STL [R1+0xdb0], RZ ;  /* 0x000db0ff01007387 */ /* 0x000fe20000100800 */
[----:B------:R-:W-:-:S03]  /*37b00*/  IADD3 R3, P2, R15, UR10, RZ ;  /* 0x0000000a0f037c10 */ /* 0x000fc6000ff5e0ff */
[----:B------:R-:W-:Y:S04]  /*37b10*/  STL [R1+0xdb4], RZ ;  /* 0x000db4ff01007387 */ /* 0x000fe80000100800 */
[----:B------:R-:W-:Y:S04]  /*37b20*/  STL [R1+0xdb8], RZ ;  /* 0x000db8ff01007387 */ /* 0x000fe80000100800 */
[----:B------:R-:W-:Y:S04]  /*37b30*/  STL [R1+0xdbc], RZ ;  /* 0x000dbcff01007387 */ /* 0x000fe80000100800 */
[----:B------:R0:W-:Y:S04]  /*37b40*/  STL [R1+0x2484], R2 ;  /* 0x0024840201007387 */ /* 0x0001e80000100800 */
[----:B------:R-:W-:Y:S01]  /*37b50*/  STL [R1+0x248c], R4 ;  /* 0x00248c0401007387 */ /* 0x000fe20000100800 */
[----:B0-----:R-:W-:-:S03]  /*37b60*/  IADD3 R2, P3, R14, UR10, RZ ;  /* 0x0000000a0e027c10 */ /* 0x001fc6000ff7e0ff */
[----:B------:R0:W-:Y:S04]  /*37b70*/  STL [R1+0x2494], R3 ;  /* 0x0024940301007387 */ /* 0x0001e80000100800 */
[----:B------:R1:W-:Y:S04]  /*37b80*/  STL [R1+0x249c], R2 ;  /* 0x00249c0201007387 */ /* 0x0003e80000100800 */
[----:B------:R-:W-:Y:S01]  /*37b90*/  STL [R1+0xda0], RZ ;  /* 0x000da0ff01007387 */ /* 0x000fe20000100800 */
[----:B------:R-:W-:Y:S02]  /*37ba0*/  USHF.L.U32 UR9, UR9, 0x7, URZ ;  /* 0x0000000709097899 */ /* 0x000fe4000800063f */
[----:B------:R-:W-:-:S02]  /*37bb0*/  UIMAD UR59, UR59, 0x31, URZ ;  /* 0x000000313b3b78a4 */ /* 0x000fc4000f8e023f */
[----:B------:R-:W-:Y:S02]  /*37bc0*/  UIMAD UR11, UR11, 0x30, URZ ;  /* 0x000000300b0b78a4 */ /* 0x000fe4000f8e023f */
        /* <DEDUP_REMOVED lines=31> */
[----:B------:R-:W-:Y:S02]  /*37dc0*/  USHF.L.U32 UR43, UR43, 0x4, URZ ;  /* 0x000000042b2b7899 */ /* 0x000fe4000800063f */
        /* <DEDUP_REMOVED lines=11> */
[----:B------:R-:W-:Y:S02]  /*37e80*/  USHF.L.U32 UR61, UR61, 0x2, URZ ;  /* 0x000000023d3d7899 */ /* 0x000fe4000800063f */
[----:B------:R-:W-:Y:S02]  /*37e90*/  UIMAD UR8, UR8, 0x3, URZ ;  /* 0x00000003080878a4 */ /* 0x000fe4000f8e023f */
[----:B------:R-:W-:Y:S02]  /*37ea0*/  USHF.R.S32.HI UR10, URZ, 0x1f, UR10 ;  /* 0x0000001f3f0a7899 */ /* 0x000fe4000801140a */
[----:B------:R-:W-:-:S04]  /*37eb0*/  USHF.L.U32 UR58, UR58, 0x1, URZ ;  /* 0x000000013a3a7899 */ /* 0x000fc8000800063f */
[----:B0-----:R-:W-:Y:S01]  /*37ec0*/  IADD3.X R3, R13, UR10, RZ, P0, !PT ;  /* 0x0000000a0d037c10 */ /* 0x001fe200087fe4ff */
[----:B------:R-:W0:Y:S01]  /*37ed0*/  LDC R19, c[0x0][0x230] ;  /* 0x00008c00ff137b82 */ /* 0x000e220000000800 */
[----:B------:R-:W-:Y:S01]  /*37ee0*/  IADD3.X R4, R12, UR10, RZ, P1, !PT ;  /* 0x0000000a0c047c10 */ /* 0x000fe20008ffe4ff */
[----:B------:R-:W-:Y:S01]  /*37ef0*/  USHF.R.S32.HI UR60, URZ, 0x1f, UR60 ;  /* 0x0000001f3f3c7899 */ /* 0x000fe2000801143c */
[----:B-1----:R-:W-:Y:S01]  /*37f00*/  IADD3.X R2, R11, UR10, RZ, P2, !PT ;  /* 0x0000000a0b027c10 */ /* 0x002fe200097fe4ff */
[----:B------:R1:W-:Y:S04]  /*37f10*/  STL [R1+0x2480], R3 ;  /* 0x0024800301007387 */ /* 0x0003e80000100800 */
[----:B------:R2:W-:Y:S04]  /*37f20*/  STL [R1+0x2488], R4 ;  /* 0x0024880401007387 */ /* 0x0005e80000100800 */
[----:B------:R4:W-:Y:S01]  /*37f30*/  STL [R1+0x2490], R2 ;  /* 0x0024900201007387 */ /* 0x0009e20000100800 */
[----:B-1----:R-:W-:Y:S01]  /*37f40*/  IADD3.X R3, R10, UR10, RZ, P3, !PT ;  /* 0x0000000a0a037c10 */ /* 0x002fe20009ffe4ff */
[----:B------:R-:W-:-:S02]  /*37f50*/  USHF.R.S32.HI UR10, URZ, 0x1f, UR59 ;  /* 0x0000001f3f0a7899 */ /* 0x000fc4000801143b */
[----:B--2---:R-:W-:Y:S02]  /*37f60*/  IADD3 R4, P1, R16, UR59, RZ ;  /* 0x0000003b10047c10 */ /* 0x004fe4000ff3e0ff */
[----:B------:R1:W-:Y:S01]  /*37f70*/  STL [R1+0x2498], R3 ;  /* 0x0024980301007387 */ /* 0x0003e20000100800 */
[----:B----4-:R-:W-:Y:S01]  /*37f80*/  IADD3 R2, P0, R17, UR59, RZ ;  /* 0x0000003b11027c10 */ /* 0x010fe2000ff1e0ff */
[----:B0-----:R-:W-:-:S04]  /*37f90*/  VIADD R19, R19, 0x7f ;  /* 0x0000007f13137836 */ /* 0x001fc80000000000 */
[----:B------:R0:W-:Y:S01]  /*37fa0*/  STL [R1+0x24a4], R2 ;  /* 0x0024a40201007387 */ /* 0x0001e20000100800 */
[----:B-1----:R-:W-:-:S03]  /*37fb0*/  IADD3 R3, P2, R15, UR59, RZ ;  /* 0x0000003b0f037c10 */ /* 0x002fc6000ff5e0ff */
[----:B------:R1:W-:Y:S01]  /*37fc0*/  STL [R1+0x24ac], R4 ;  /* 0x0024ac0401007387 */ /* 0x0003e20000100800 */
[----:B------:R-:W-:-:S03]  /*37fd0*/  SHF.R.S32.HI R18, RZ, 0x1f, R19 ;  /* 0x0000001fff127819 */ /* 0x000fc60000011413 */
[----:B------:R2:W-:Y:S01]  /*37fe0*/  STL [R1+0x24b4], R3 ;  /* 0x0024b40301007387 */ /* 0x0005e20000100800 */
[----:B------:R-:W-:Y:S02]  /*37ff0*/  LEA.HI R18, R18, R19, RZ, 0x7 ;  /* 0x0000001312127211 */ /* 0x000fe400078f38ff */
[----:B0-----:R-:W-:Y:S01]  /*38000*/  IADD3 R2, P3, R14, UR59, RZ ;  /* 0x0000003b0e027c10 */ /* 0x001fe2000ff7e0ff */
[----:B------:R-:W-:Y:S01]  /*38010*/  USHF.R.S32.HI UR59, URZ, 0x1f, UR11 ;  /* 0x0000001f3f3b7899 */ /* 0x000fe2000801140b */
[----:B-1----:R-:W-:-:S03]  /*38020*/  IADD3.X R4, R12, UR10, RZ, P1, !PT ;  /* 0x0000000a0c047c10 */ /* 0x002fc60008ffe4ff */
[----:B------:R0:W-:Y:S01]  /*38030*/  STL [R1+0x24bc], R2 ;  /* 0x0024bc0201007387 */ /* 0x0001e20000100800 */
[----:B--2---:R-:W-:-:S05]  /*38040*/  IADD3.X R3, R13, UR10, RZ, P0, !PT ;  /* 0x0000000a0d037c10 */ /* 0x004fca00087fe4ff */
[----:B------:R1:W-:Y:S01]  /*38050*/  STL [R1+0x24a0], R3 ;  /* 0x0024a00301007387 */ /* 0x0003e20000100800 */
[----:B0-----:R-:W-:-:S03]  /*38060*/  IADD3.X R2, R11, UR10, RZ, P2, !PT ;  /* 0x0000000a0b027c10 */ /* 0x001fc600097fe4ff */
[----:B------:R0:W-:Y:S04]  /*38070*/  STL [R1+0x24a8], R4 ;  /* 0x0024a80401007387 */ /* 0x0001e80000100800 */
[----:B------:R2:W-:Y:S01]  /*38080*/  STL [R1+0x24b0], R2 ;  /* 0x0024b00201007387 */ /* 0x0005e20000100800 */
[----:B-1----:R-:W-:Y:S01]  /*38090*/  IADD3.X R3, R10, UR10, RZ, P3, !PT ;  /* 0x0000000a0a037c10 */ /* 0x002fe20009ffe4ff */
[----:B------:R-:W-:Y:S01]  /*380a0*/  USHF.R.S32.HI UR10, URZ, 0x1f, UR12 ;  /* 0x0000001f3f0a7899 */ /* 0x000fe2000801140c */
[----:B0-----:R-:W-:-:S03]  /*380b0*/  IADD3 R4, P1, R16, UR11, RZ ;  /* 0x0000000b10047c10 */ /* 0x001fc6000ff3e0ff */
[----:B------:R0:W-:Y:S01]  /*380c0*/  STL [R1+0x24b8], R3 ;  /* 0x0024b80301007387 */ /* 0x0001e20000100800 */
[----:B--2---:R-:W-:-:S05]  /*380d0*/  IADD3 R2, P0, R17, UR11, RZ ;  /* 0x0000000b11027c10 */ /* 0x004fca000ff1e0ff */
[----:B------:R1:W-:Y:S01]  /*380e0*/  STL [R1+0x24c4], R2 ;  /* 0x0024c40201007387 */ /* 0x0003e20000100800 */
[----:B0-----:R-:W-:-:S03]  /*380f0*/  IADD3 R3, P2, R15, UR11, RZ ;  /* 0x0000000b0f037c10 */ /* 0x001fc6000ff5e0ff */
[----:B------:R0:W-:Y:S04]  /*38100*/  STL [R1+0x24cc], R4 ;  /* 0x0024cc0401007387 */ /* 0x0001e80000100800 */
[----:B------:R2:W-:Y:S01]  /*38110*/  STL [R1+0x24d4], R3 ;  /* 0x0024d40301007387 */ /* 0x0005e20000100800 */
[----:B-1----:R-:W-:Y:S01]  /*38120*/  IADD3 R2, P3, R14, UR11, RZ ;  /* 0x0000000b0e027c10 */ /* 0x002fe2000ff7e0ff */
[----:B------:R-:W-:Y:S01]  /*38130*/  USHF.R.S32.HI UR11, URZ, 0x1f, UR13 ;  /* 0x0000001f3f0b7899 */ /* 0x000fe2000801140d */
[----:B0-----:R-:W-:-:S03]  /*38140*/  IADD3.X R4, R12, UR59, RZ, P1, !PT ;  /* 0x0000003b0c047c10 */ /* 0x001fc60008ffe4ff */
        /* <DEDUP_REMOVED lines=391> */
[----:B------:R-:W-:Y:S04]  /*399c0*/  STL [R1+0x278c], R4 ;  /* 0x00278c0401007387 */ /* 0x000fe80000100800 */
[----:B------:R0:W-:Y:S01]  /*399d0*/  STL [R1+0x2794], R3 ;  /* 0x0027940301007387 */ /* 0x0001e20000100800 */
[----:B-1----:R-:W-:Y:S01]  /*399e0*/  IADD3 R2, P3, R14, UR31, RZ ;  /* 0x0000001f0e027c10 */ /* 0x002fe2000ff7e0ff */
[----:B------:R-:W-:-:S04]  /*399f0*/  USHF.R.S32.HI UR31, URZ, 0x1f, UR58 ;  /* 0x0000001f3f1f7899 */ /* 0x000fc8000801143a */
[----:B------:R1:W-:Y:S01]  /*39a00*/  STL [R1+0x279c], R2 ;  /* 0x00279c0201007387 */ /* 0x0003e20000100800 */
[----:B0-----:R-:W-:-:S05]  /*39a10*/  IADD3.X R3, R13, UR19, RZ, P0, !PT ;  /* 0x000000130d037c10 */ /* 0x001fca00087fe4ff */
[----:B------:R0:W-:Y:S01]  /*39a20*/  STL [R1+0x2780], R3 ;  /* 0x0027800301007387 */ /* 0x0001e20000100800 */
[----:B-1----:R-:W-:-:S05]  /*39a30*/  IADD3.X R2, R12, UR19, RZ, P1, !PT ;  /* 0x000000130c027c10 */ /* 0x002fca0008ffe4ff */
[----:B------:R1:W-:Y:S01]  /*39a40*/  STL [R1+0x2788], R2 ;  /* 0x0027880201007387 */ /* 0x0003e20000100800 */
[----:B0-----:R-:W-:Y:S02]  /*39a50*/  IADD3.X R3, R10, UR19, RZ, P3, !PT ;  /* 0x000000130a037c10 */ /* 0x001fe40009ffe4ff */
[----:B-1----:R-:W-:Y:S01]  /*39a60*/  IADD3.X R2, R11, UR19, RZ, P2, !PT ;  /* 0x000000130b027c10 */ /* 0x002fe200097fe4ff */
[----:B------:R-:W-:-:S04]  /*39a70*/  USHF.R.S32.HI UR19, URZ, 0x1f, UR9 ;  /* 0x0000001f3f137899 */ /* 0x000fc80008011409 */
[----:B------:R0:W-:Y:S04]  /*39a80*/  STL [R1+0x2790], R2 ;  /* 0x0027900201007387 */ /* 0x0001e80000100800 */
[----:B------:R1:W-:Y:S01]  /*39a90*/  STL [R1+0x2798], R3 ;  /* 0x0027980301007387 */ /* 0x0003e20000100800 */
[----:B0-----:R-:W-:-:S03]  /*39aa0*/  SHF.R.S32.HI R2, RZ, 0x7, R18 ;  /* 0x00000007ff027819 */ /* 0x001fc60000011412 */
        /* <DEDUP_REMOVED lines=19> */
[----:B------:R-:W2:Y:S01]  /*39be0*/  LDL R18, [R1+0xbe8] ;  /* 0x000be80001127983 */ /* 0x000ea20000100800 */
[----:B---3--:R-:W-:-:S02]  /*39bf0*/  LOP3.LUT R4, R0, 0x20, RZ, 0x3c, !PT ;  /* 0x0000002000047812 */ /* 0x008fc400078e3cff */
[C---:B-1----:R-:W-:Y:S01]  /*39c00*/  LOP3.LUT R3, R0.reuse, 0x40, RZ, 0x3c, !PT ;  /* 0x0000004000037812 */ /* 0x042fe200078e3cff */
[----:B------:R-:W-:Y:S01]  /*39c10*/  STL [R1+0xd40], RZ ;  /* 0x000d40ff01007387 */ /* 0x000fe20000100800 */
[----:B------:R-:W-:Y:S02]  /*39c20*/  LOP3.LUT R2, R0, 0x60, RZ, 0x3c, !PT ;  /* 0x0000006000027812 */ /* 0x000fe400078e3cff */
[----:B------:R-:W-:Y:S01]  /*39c30*/  IADD3 R3, P2, R17, UR34, RZ ;  /* 0x0000002211037c10 */ /* 0x000fe2000ff5e0ff */
[----:B------:R-:W-:Y:S01]  /*39c40*/  STL [R1+0xd44], RZ ;  /* 0x000d44ff01007387 */ /* 0x000fe20000100800 */
[----:B------:R-:W-:-:S03]  /*39c50*/  IADD3 R2, P1, R16, UR34, RZ ;  /* 0x0000002210027c10 */ /* 0x000fc6000ff3e0ff */
        /* <DEDUP_REMOVED lines=26> */
[----:B--2---:R-:W-:-:S05]  /*39e00*/  LOP3.LUT R4, R18, 0x40, RZ, 0x3c, !PT ;  /* 0x0000004012047812 */ /* 0x004fca00078e3cff */
[----:B------:R0:W-:Y:S04]  /*39e10*/  STL [R1+0x574c], R4 ;  /* 0x00574c0401007387 */ /* 0x0001e80000100800 */
[----:B------:R1:W-:Y:S04]  /*39e20*/  STL [R1+0x27a4], R3 ;  /* 0x0027a40301007387 */ /* 0x0003e80000100800 */
[----:B------:R2:W-:Y:S01]  /*39e30*/  STL [R1+0x27ac], R2 ;  /* 0x0027ac0201007387 */ /* 0x0005e20000100800 */
[----:B0-----:R-:W-:Y:S02]  /*39e40*/  IADD3 R4, P0, R15, UR34, RZ ;  /* 0x000000220f047c10 */ /* 0x001fe4000ff1e0ff */
[----:B-1----:R-:W-:-:S03]  /*39e50*/  IADD3 R3, P4, R14, UR34, RZ ;  /* 0x000000220e037c10 */ /* 0x002fc6000ff9e0ff */
[----:B------:R0:W-:Y:S01]  /*39e60*/  STL [R1+0x27b4], R4 ;  /* 0x0027b40401007387 */ /* 0x0001e20000100800 */
[----:B--2---:R-:W-:-:S03]  /*39e70*/  IADD3 R2, P6, R17, UR35, RZ ;  /* 0x0000002311027c10 */ /* 0x004fc6000ffde0ff */
[----:B------:R1:W-:Y:S04]  /*39e80*/  STL [R1+0x27bc], R3 ;  /* 0x0027bc0301007387 */ /* 0x0003e80000100800 */
[----:B------:R2:W-:Y:S01]  /*39e90*/  STL [R1+0x27c4], R2 ;  /* 0x0027c40201007387 */ /* 0x0005e20000100800 */
[----:B0-----:R-:W-:Y:S02]  /*39ea0*/  IADD3 R4, P5, R16, UR35, RZ ;  /* 0x0000002310047c10 */ /* 0x001fe4000ffbe0ff */
[----:B-1----:R-:W-:-:S03]  /*39eb0*/  IADD3 R3, P3, R15, UR35, RZ ;  /* 0x000000230f037c10 */ /* 0x002fc6000ff7e0ff */
[----:B------:R0:W-:Y:S01]  /*39ec0*/  STL [R1+0x27cc], R4 ;  /* 0x0027cc0401007387 */ /* 0x0001e20000100800 */
[----:B--2---:R-:W-:-:S03]  /*39ed0*/  IADD3.X R2, R13, UR15, RZ, P2, !PT ;  /* 0x0000000f0d027c10 */ /* 0x004fc600097fe4ff */
[----:B------:R1:W-:Y:S04]  /*39ee0*/  STL [R1+0x27d4], R3 ;  /* 0x0027d40301007387 */ /* 0x0003e80000100800 */
[----:B------:R2:W-:Y:S01]  /*39ef0*/  STL [R1+0x27a0], R2 ;  /* 0x0027a00201007387 */ /* 0x0005e20000100800 */
[----:B0-----:R-:W-:Y:S02]  /*39f00*/  IADD3 R4, P2, R14, UR35, RZ ;  /* 0x000000230e047c10 */ /* 0x001fe4000ff5e0ff */
[----:B-1----:R-:W-:-:S03]  /*39f10*/  IADD3.X R3, R12, UR15, RZ, P1, !PT ;  /* 0x0000000f0c037c10 */ /* 0x002fc60008ffe4ff */
[----:B------:R0:W-:Y:S01]  /*39f20*/  STL [R1+0x27dc], R4 ;  /* 0x0027dc0401007387 */ /* 0x0001e20000100800 */
[----:B--2---:R-:W-:-:S03]  /*39f30*/  IADD3 R2, P1, R17, UR36, RZ ;  /* 0x0000002411027c10 */ /* 0x004fc6000ff3e0ff */
[----:B------:R1:W-:Y:S04]  /*39f40*/  STL [R1+0x27a8], R3 ;  /* 0x0027a80301007387 */ /* 0x0003e80000100800 */
[----:B------:R2:W-:Y:S01]  /*39f50*/  STL [R1+0x27e4], R2 ;  /* 0x0027e40201007387 */ /* 0x0005e20000100800 */
[----:B0-----:R-:W-:Y:S02]  /*39f60*/  IADD3.X R4, R11, UR15, RZ, P0, !PT ;  /* 0x0000000f0b047c10 */ /* 0x001fe400087fe4ff */
        /* <DEDUP_REMOVED lines=365> */
[----:B0-----:R-:W-:Y:S02]  /*3b640*/  IADD3.X R4, R11, UR31, RZ, P4, !PT ;  /* 0x0000001f0b047c10 */ /* 0x001fe4000a7fe4ff */
[----:B-1----:R-:W-:-:S03]  /*3b650*/  IADD3.X R3, R10, UR31, RZ, P6, !PT ;  /* 0x0000001f0a037c10 */ /* 0x002fc6000b7fe4ff */
[----:B------:R0:W-:Y:S01]  /*3b660*/  STL [R1+0x2a90], R4 ;  /* 0x002a900401007387 */ /* 0x0001e20000100800 */
[----:B--2---:R-:W-:-:S03]  /*3b670*/  IADD3.X R2, R13, UR60, RZ, P5, !PT ;  /* 0x0000003c0d027c10 */ /* 0x004fc6000affe4ff */
[----:B------:R1:W-:Y:S04]  /*3b680*/  STL [R1+0x2a98], R3 ;  /* 0x002a980301007387 */ /* 0x0003e80000100800 */
[----:B------:R2:W-:Y:S01]  /*3b690*/  STL [R1+0x2aa0], R2 ;  /* 0x002aa00201007387 */ /* 0x0005e20000100800 */
[----:B0-----:R-:W-:Y:S02]  /*3b6a0*/  IADD3.X R4, R12, UR60, RZ, P3, !PT ;  /* 0x0000003c0c047c10 */ /* 0x001fe40009ffe4ff */
[----:B-1----:R-:W-:-:S03]  /*3b6b0*/  IADD3.X R3, R11, UR60, RZ, P2, !PT ;  /* 0x0000003c0b037c10 */ /* 0x002fc600097fe4ff */
[----:B------:R0:W-:Y:S01]  /*3b6c0*/  STL [R1+0x2aa8], R4 ;  /* 0x002aa80401007387 */ /* 0x0001e20000100800 */
[----:B--2---:R-:W-:-:S05]  /*3b6d0*/  IADD3.X R2, R10, UR60, RZ, P1, !PT ;  /* 0x0000003c0a027c10 */ /* 0x004fca0008ffe4ff */
[----:B------:R0:W-:Y:S04]  /*3b6e0*/  STL [R1+0x2ab8], R2 ;  /* 0x002ab80201007387 */ /* 0x0001e80000100800 */
[----:B------:R0:W-:Y:S02]  /*3b6f0*/  STL [R1+0x2ab0], R3 ;  /* 0x002ab00301007387 */ /* 0x0001e40000100800 */
.L_x_1:
[----:B------:R-:W2:Y:S01]  /*3b700*/  LDL R5, [R1+0x1dfc] ;  /* 0x001dfc0001057983 */ /* 0x000ea20000100800 */
[----:B0-----:R-:W0:Y:S03]  /*3b710*/  LDC R2, c[0x0][0x230] ;  /* 0x00008c00ff027b82 */ /* 0x001e260000000800 */
[----:B--2---:R1:W-:Y:S04]  /*3b720*/  STL [R1+0x6d98], R5 ;  /* 0x006d980501007387 */ /* 0x0043e80000100800 */
[----:B------:R-:W2:Y:S04]  /*3b730*/  LDL R4, [R1+0x1e00] ;  /* 0x001e000001047983 */ /* 0x000ea80000100800 */
[----:B-1----:R-:W0:Y:S04]  /*3b740*/  LDL R5, [R1+0x2348] ;  /* 0x0023480001057983 */ /* 0x002e280000100800 */
[----:B------:R-:W-:Y:S04]  /*3b750*/  STL [R1+0x67ac], R31 ;  /* 0x0067ac1f01007387 */ /* 0x000fe80000100800 */
        /* <DEDUP_REMOVED lines=188> */
[----:B------:R1:W-:Y:S04]  /*3c320*/  STL [R1+0x6d94], R31 ;  /* 0x006d941f01007387 */ /* 0x0003e80000100800 */
        /* <DEDUP_REMOVED lines=244> */
[----:B-----5:R-:W-:Y:S04]  /*3d270*/  STL [R1+0x5774], R0 ;  /* 0x0057740001007387 */ /* 0x020fe80000100800 */
        /* <DEDUP_REMOVED lines=466> */
[----:B------:R-:W-:Y:S01]  /*3efa0*/  STL [R1+0x6610], R0 ;  /* 0x0066100001007387 */ /* 0x000fe20000100800 */
[----:B0-----:R-:W-:-:S03]  /*3efb0*/  IMAD R2, R5, -0x80, R2 ;  /* 0xffffff8005027824 */ /* 0x001fc600078e0202 */
[----:B------:R-:W-:Y:S04]  /*3efc0*/  STL [R1+0x6618], R0 ;  /* 0x0066180001007387 */ /* 0x000fe80000100800 */
[----:B------:R-:W-:Y:S04]  /*3efd0*/  STL [R1+0x6620], R0 ;  /* 0x0066200001007387 */ /* 0x000fe80000100800 */
[----:B------:R-:W-:Y:S04]  /*3efe0*/  STL [R1+0x6628], R0 ;  /* 0x0066280001007387 */ /* 0x000fe80000100800 */
[----:B------:R-:W-:Y:S04]  /*3eff0*/  STL [R1+0x662c], R0 ;  /* 0x00662c0001007387 */ /* 0x000fe80000100800 */
[----:B------:R-:W2:Y:S01]  /*3f000*/  LDL.LU R5, [R1+0x6d98] ;  /* 0x006d980001057983 */ /* 0x000ea20000300800 */
[----:B------:R-:W-:-:S02]  /*3f010*/  ISETP.GT.AND P1, PT, R2, RZ, PT ;  /* 0x000000ff0200720c */ /* 0x000fc40003f24270 */
[----:B-1----:R-:W-:-:S11]  /*3f020*/  PRMT R31, RZ, 0x7610, R31 ;  /* 0x00007610ff1f7816 */ /* 0x002fd6000000001f */
[----:B--2---:R-:W2:Y:S04]  /*3f030*/  @P1 LDG.E.U8 R31, desc[UR44][R4.64] ;  /* 0x0000002c041f1981 */ /* 0x004ea8000c1e1100 */
[----:B--2---:R0:W-:Y:S04]  /*3f040*/  STL [R1+0x720], R31 ;  /* 0x0007201f01007387 */ /* 0x0041e80000100800 */
[----:B0-----:R-:W2:Y:S04]  /*3f050*/  LDL.LU R31, [R1+0x6d94] ;  /* 0x006d9400011f7983 */ /* 0x001ea80000300800 */
[----:B------:R-:W3:Y:S04]  /*3f060*/  LDL R4, [R1+0x1df8] ;  /* 0x001df80001047983 */ /* 0x000ee80000100800 */
[----:B------:R-:W3:Y:S01]  /*3f070*/  LDL R5, [R1+0x1e04] ;  /* 0x001e040001057983 */ /* 0x000ee20000100800 */
[----:B------:R-:W-:-:S02]  /*3f080*/  PRMT R30, RZ, 0x7610, R30 ;  /* 0x00007610ff1e7816 */ /* 0x000fc4000000001e */
[----:B---3--:R-:W-:-:S04]  /*3f090*/  @P1 LOP3.LUT R5, R5, R4, RZ, 0x3c, !PT ;  /* 0x0000000405051212 */ /* 0x008fc800078e3cff */
[----:B------:R-:W-:-:S04]  /*3f0a0*/  @P1 LOP3.LUT R4, R5, R4, RZ, 0x3c, !PT ;  /* 0x0000000405041212 */ /* 0x000fc800078e3cff */
[----:B------:R-:W-:-:S05]  /*3f0b0*/  @P1 LOP3.LUT R5, R5, R4, RZ, 0x3c, !PT ;  /* 0x0000000405051212 */ /* 0x000fca00078e3cff */
[----:B------:R-:W3:Y:S04]  /*3f0c0*/  @P1 LDG.E.U8 R30, desc[UR44][R4.64] ;  /* 0x0000002c041e1981 */ /* 0x000ee8000c1e1100 */
[----:B---3--:R0:W-:Y:S04]  /*3f0d0*/  STL [R1+0x71c], R30 ;  /* 0x00071c1e01007387 */ /* 0x0081e80000100800 */
[----:B0-----:R-:W3:Y:S04]  /*3f0e0*/  LDL.LU R30, [R1+0x6d90] ;  /* 0x006d9000011e7983 */ /* 0x001ee80000300800 */
[----:B------:R-:W4:Y:S04]  /*3f0f0*/  LDL R4, [R1+0x1df4] ;  /* 0x001df40001047983 */ /* 0x000f280000100800 */
[----:B------:R-:W4:Y:S01]  /*3f100*/  LDL R5, [R1+0x1e08] ;  /* 0x001e080001057983 */ /* 0x000f220000100800 */
[----:B--2---:R-:W-:-:S02]  /*3f110*/  PRMT R31, RZ, 0x7610, R31 ;  /* 0x00007610ff1f7816 */ /* 0x004fc4000000001f */
[----:B----4-:R-:W-:-:S04]  /*3f120*/  @P1 LOP3.LUT R5, R5, R4, RZ, 0x3c, !PT ;  /* 0x0000000405051212 */ /* 0x010fc800078e3cff */
[----:B------:R-:W-:-:S04]  /*3f130*/  @P1 LOP3.LUT R4, R5, R4, RZ, 0x3c, !PT ;  /* 0x0000000405041212 */ /* 0x000fc800078e3cff */
[----:B------:R-:W-:-:S05]  /*3f140*/  @P1 LOP3.LUT R5, R5, R4, RZ, 0x3c, !PT ;  /* 0x0000000405051212 */ /* 0x000fca00078e3cff */
[----:B------:R-:W2:Y:S04]  /*3f150*/  @P1 LDG.E.U8 R31, desc[UR44][R4.64] ;  /* 0x0000002c041f1981 */ /* 0x000ea8000c1e1100 */
[----:B--2---:R0:W-:Y:S04]  /*3f160*/  STL [R1+0x718], R31 ;  /* 0x0007181f01007387 */ /* 0x0041e80000100800 */
[----:B0-----:R-:W2:Y:S04]  /*3f170*/  LDL.LU R31, [R1+0x6d8c] ;  /* 0x006d8c00011f7983 */ /* 0x001ea80000300800 */
[----:B------:R-:W4:Y:S04]  /*3f180*/  LDL R4, [R1+0x1df0] ;  /* 0x001df00001047983 */ /* 0x000f280000100800 */
[----:B------:R-:W4:Y:S01]  /*3f190*/  LDL R5, [R1+0x1e0c] ;  /* 0x001e0c0001057983 */ /* 0x000f220000100800 */
[----:B---3--:R-:W-:-:S02]  /*3f1a0*/  PRMT R30, RZ, 0x7610, R30 ;  /* 0x00007610ff1e7816 */ /* 0x008fc4000000001e */
[----:B----4-:R-:W-:-:S04]  /*3f1b0*/  @P1 LOP3.LUT R5, R5, R4, RZ, 0x3c, !PT ;  /* 0x0000000405051212 */ /* 0x010fc800078e3cff */
[----:B------:R-:W-:-:S04]  /*3f1c0*/  @P1 LOP3.LUT R4, R5, R4, RZ, 0x3c, !PT ;  /* 0x0000000405041212 */ /* 0x000fc800078e3cff */
[----:B------:R-:W-:-:S05]  /*3f1d0*/  @P1 LOP3.LUT R5, R5, R4, RZ, 0x3c, !PT ;  /* 0x0000000405051212 */ /* 0x000fca00078e3cff */
[----:B------:R-:W3:Y:S01]  /*3f1e0*/  @P1 LDG.E.U8 R30, desc[UR44][R4.64] ;  /* 0x0000002c041e1981 */ /* 0x000ee2000c1e1100 */
[----:B------:R-:W-:-:S03]  /*3f1f0*/  ISETP.GT.AND P2, PT, R2, 0x1, PT ;  /* 0x000000010200780c */ /* 0x000fc60003f44270 */
        /* <DEDUP_REMOVED lines=3482> */
[----:B------:R-:W-:-:S02]  /*4cba0*/  PRMT R27, RZ, 0x7610, R27 ;  /* 0x00007610ff1b7816 */ /* 0x000fc4000000001b */
[----:B----4-:R-:W-:-:S04]  /*4cbb0*/  @P2 LOP3.LUT R5, R5, R4, RZ, 0x3c, !PT ;  /* 0x0000000405052212 */ /* 0x010fc800078e3cff */
[----:B------:R-:W-:-:S04]  /*4cbc0*/  @P2 LOP3.LUT R4, R5, R4, RZ, 0x3c, !PT ;  /* 0x0000000405042212 */ /* 0x000fc800078e3cff */
[----:B------:R-:W-:-:S05]  /*4cbd0*/  @P2 LOP3.LUT R5, R5, R4, RZ, 0x3c, !PT ;  /* 0x0000000405052212 */ /* 0x000fca00078e3cff */
[----:B------:R-:W4:Y:S04]  /*4cbe0*/  @P2 LDG.E.U8 R27, desc[UR44][R4.64] ;  /* 0x0000002c041b2981 */ /* 0x000f28000c1e1100 */
[----:B----4-:R0:W-:Y:S04]  /*4cbf0*/  STL [R1+0x130], R27 ;  /* 0x0001301b01007387 */ /* 0x0101e80000100800 */
[----:B0-----:R-:W4:Y:S04]  /*4cc00*/  LDL.LU R27, [R1+0x67a4] ;  /* 0x0067a400011b7983 */ /* 0x001f280000300800 */
[----:B------:R-:W2:Y:S04]  /*4cc10*/  LDL R4, [R1+0x4edc] ;  /* 0x004edc0001047983 */ /* 0x000ea80000100800 */
[----:B------:R-:W2:Y:S01]  /*4cc20*/  LDL R5, [R1+0x4ee0] ;  /* 0x004ee00001057983 */ /* 0x000ea20000100800 */
[----:B------:R-:W-:-:S02]  /*4cc30*/  PRMT R26, RZ, 0x7610, R26 ;  /* 0x00007610ff1a7816 */ /* 0x000fc4000000001a */
[----:B--2---:R-:W-:-:S04]  /*4cc40*/  @P2 LOP3.LUT R5, R5, R4, RZ, 0x3c, !PT ;  /* 0x0000000405052212 */ /* 0x004fc800078e3cff */
[----:B------:R-:W-:-:S04]  /*4cc50*/  @P2 LOP3.LUT R4, R5, R4, RZ, 0x3c, !PT ;  /* 0x0000000405042212 */ /* 0x000fc800078e3cff */
[----:B------:R-:W-:-:S05]  /*4cc60*/  @P2 LOP3.LUT R5, R5, R4, RZ, 0x3c, !PT ;  /* 0x0000000405052212 */ /* 0x000fca00078e3cff */
[----:B------:R-:W2:Y:S04]  /*4cc70*/  @P2 LDG.E.U8 R26, desc[UR44][R4.64] ;  /* 0x0000002c041a2981 */ /* 0x000ea8000c1e1100 */
        /* <DEDUP_REMOVED lines=17> */
[----:B------:R-:W4:Y:S01]  /*4cd90*/  @P2 LDG.E.U8 R23, desc[UR44][R4.64] ;  /* 0x0000002c04172981 */ /* 0x000f22000c1e1100 */
[----:B------:R-:W-:-:S03]  /*4cda0*/  ISETP.GT.AND P1, PT, R2, 0x60, PT ;  /* 0x000000600200780c */ /* 0x000fc60003f24270 */
        /* <DEDUP_REMOVED lines=35> */
[----:B------:R-:W2:Y:S01]  /*4cfe0*/  @P1 LDG.E.U8 R13, desc[UR44][R4.64] ;  /* 0x0000002c040d1981 */ /* 0x000ea2000c1e1100 */
[----:B------:R-:W-:-:S03]  /*4cff0*/  ISETP.GT.AND P2, PT, R2, 0x61, PT ;  /* 0x000000610200780c */ /* 0x000fc60003f44270 */
        /* <DEDUP_REMOVED lines=378> */
[----:B------:R0:W4:Y:S04]  /*4e7a0*/  @P2 LDG.E.U8 R31, desc[UR44][R4.64] ;  /* 0x0000002c041f2981 */ /* 0x000128000c1e1100 */
[----:B------:R-:W0:Y:S04]  /*4e7b0*/  LDL R4, [R1+0x4d5c] ;  /* 0x004d5c0001047983 */ /* 0x000e280000100800 */
[----:B------:R-:W0:Y:S01]  /*4e7c0*/  LDL R5, [R1+0x4d60] ;  /* 0x004d600001057983 */ /* 0x000e220000100800 */
[----:B------:R-:W-:Y:S02]  /*4e7d0*/  PRMT R48, RZ, 0x7610, R48 ;  /* 0x00007610ff307816 */ /* 0x000fe40000000030 */
[----:B0-----:R-:W-:-:S04]  /*4e7e0*/  @P2 LOP3.LUT R5, R5, R4, RZ, 0x3c, !PT ;  /* 0x0000000405052212 */ /* 0x001fc800078e3cff */
[----:B------:R-:W-:-:S04]  /*4e7f0*/  @P2 LOP3.LUT R4, R5, R4, RZ, 0x3c, !PT ;  /* 0x0000000405042212 */ /* 0x000fc800078e3cff */
[----:B------:R-:W-:-:S05]  /*4e800*/  @P2 LOP3.LUT R5, R5, R4, RZ, 0x3c, !PT ;  /* 0x0000000405052212 */ /* 0x000fca00078e3cff */
[----:B------:R-:W2:Y:S04]  /*4e810*/  @P2 LDG.E.U8 R48, desc[UR44][R4.64] ;  /* 0x0000002c04302981 */ /* 0x000ea8000c1e1100 */
[----:B----4-:R0:W-:Y:S04]  /*4e820*/  STL [R1+0x70], R31 ;  /* 0x0000701f01007387 */ /* 0x0101e80000100800 */
[----:B0-----:R-:W4:Y:S04]  /*4e830*/  LDL R31, [R1+0x4d38] ;  /* 0x004d3800011f7983 */ /* 0x001f280000100800 */
        /* <DEDUP_REMOVED lines=37> */
[----:B------:R-:W-:-:S03]  /*4ea90*/  PRMT R56, RZ, 0x7610, R56 ;  /* 0x00007610ff387816 */ /* 0x000fc60000000038 */
[----:B---3--:R0:W-:Y:S04]  /*4eaa0*/  STL [R1+0x5c], R55 ;  /* 0x00005c3701007387 */ /* 0x0081e80000100800 */
[----:B0-----:R-:W3:Y:S04]  /*4eab0*/  LDL.LU R55, [R1+0x66d4] ;  /* 0x0066d40001377983 */ /* 0x001ee80000300800 */
[----:B------:R-:W4:Y:S01]  /*4eac0*/  LDL R5, [R1+0x4d34] ;  /* 0x004d340001057983 */ /* 0x000f220000100800 */
[----:B------:R-:W-:-:S03]  /*4ead0*/  @P1 IMAD.MOV.U32 R4, RZ, RZ, R31 ;  /* 0x000000ffff041224 */ /* 0x000fc600078e001f */
[----:B------:R-:W2:Y:S04]  /*4eae0*/  LDL R31, [R1+0x4d18] ;  /* 0x004d1800011f7983 */ /* 0x000ea80000100800 */
[----:B----4-:R-:W4:Y:S04]  /*4eaf0*/  @P1 LDG.E.U8 R56, desc[UR44][R4.64] ;  /* 0x0000002c04381981 */ /* 0x010f28000c1e1100 */
[----:B----4-:R0:W-:Y:S04]  /*4eb00*/  STL [R1+0x58], R56 ;  /* 0x0000583801007387 */ /* 0x0101e80000100800 */
[----:B0-----:R-:W4:Y:S04]  /*4eb10*/  LDL.LU R56, [R1+0x66d0] ;  /* 0x0066d00001387983 */ /* 0x001f280000300800 */
[----:B------:R-:W3:Y:S04]  /*4eb20*/  LDL R4, [R1+0x4d2c] ;  /* 0x004d2c0001047983 */ /* 0x000ee80000100800 */
[----:B------:R-:W3:Y:S01]  /*4eb30*/  LDL R5, [R1+0x4d30] ;  /* 0x004d300001057983 */ /* 0x000ee20000100800 */
[----:B------:R-:W-:-:S02]  /*4eb40*/  PRMT R30, RZ, 0x7610, R30 ;  /* 0x00007610ff1e7816 */ /* 0x000fc4000000001e */
[----:B---3--:R-:W-:-:S04]  /*4eb50*/  @P1 LOP3.LUT R5, R5, R4, RZ, 0x3c, !PT ;  /* 0x0000000405051212 */ /* 0x008fc800078e3cff */
[----:B------:R-:W-:-:S04]  /*4eb60*/  @P1 LOP3.LUT R4, R5, R4, RZ, 0x3c, !PT ;  /* 0x0000000405041212 */ /* 0x000fc800078e3cff */
[----:B------:R-:W-:-:S05]  /*4eb70*/  @P1 LOP3.LUT R5, R5, R4, RZ, 0x3c, !PT ;  /* 0x0000000405051212 */ /* 0x000fca00078e3cff */
[----:B------:R0:W3:Y:S04]  /*4eb80*/  @P1 LDG.E.U8 R30, desc[UR44][R4.64] ;  /* 0x0000002c041e1981 */ /* 0x0000e8000c1e1100 */
[----:B------:R-:W0:Y:S04]  /*4eb90*/  LDL R4, [R1+0x4d24] ;  /* 0x004d240001047983 */ /* 0x000e280000100800 */
[----:B------:R-:W0:Y:S01]  /*4eba0*/  LDL R5, [R1+0x4d28] ;  /* 0x004d280001057983 */ /* 0x000e220000100800 */
[----:B------:R-:W-:Y:S02]  /*4ebb0*/  ISETP.GT.AND P2, PT, R2, 0x6d, PT ;  /* 0x0000006d0200780c */ /* 0x000fe40003f44270 */
[----:B------:R-:W-:-:S11]  /*4ebc0*/  PRMT R27, RZ, 0x7610, R27 ;  /* 0x00007610ff1b7816 */ /* 0x000fd6000000001b */
[----:B0-----:R-:W-:-:S04]  /*4ebd0*/  @P2 LOP3.LUT R5, R5, R4, RZ, 0x3c, !PT ;  /* 0x0000000405052212 */ /* 0x001fc800078e3cff */
[----:B------:R-:W-:-:S04]  /*4ebe0*/  @P2 LOP3.LUT R4, R5, R4, RZ, 0x3c, !PT ;  /* 0x0000000405042212 */ /* 0x000fc800078e3cff */
[----:B------:R-:W-:Y:S01]  /*4ebf0*/  @P2 LOP3.LUT R5, R5, R4, RZ, 0x3c, !PT ;  /* 0x0000000405052212 */ /* 0x000fe200078e3cff */
[----:B---3--:R0:W-:Y:S04]  /*4ec00*/  STL [R1+0x54], R30 ;  /* 0x0000541e01007387 */ /* 0x0081e80000100800 */
[----:B------:R1:W3:Y:S01]  /*4ec10*/  @P2 LDG.E.U8 R27, desc[UR44][R4.64] ;  /* 0x0000002c041b2981 */ /* 0x0002e2000c1e1100 */
[----:B------:R-:W-:-:S03]  /*4ec20*/  PRMT R26, RZ, 0x7610, R26 ;  /* 0x00007610ff1a7816 */ /* 0x000fc6000000001a */
[----:B0-----:R-:W4:Y:S04]  /*4ec30*/  LDL R30, [R1+0x4d10] ;  /* 0x004d1000011e7983 */ /* 0x001f280000100800 */
[----:B------:R-:W1:Y:S04]  /*4ec40*/  LDL R4, [R1+0x4d1c] ;  /* 0x004d1c0001047983 */ /* 0x000e680000100800 */
[----:B------:R-:W1:Y:S02]  /*4ec50*/  LDL R5, [R1+0x4d20] ;  /* 0x004d200001057983 */ /* 0x000e640000100800 */
[----:B-1----:R-:W-:-:S04]  /*4ec60*/  @P2 LOP3.LUT R5, R5, R4, RZ, 0x3c, !PT ;  /* 0x0000000405052212 */ /* 0x002fc800078e3cff */
[----:B------:R-:W-:-:S04]  /*4ec70*/  @P2 LOP3.LUT R4, R5, R4, RZ, 0x3c, !PT ;  /* 0x0000000405042212 */ /* 0x000fc800078e3cff */
[----:B------:R-:W-:Y:S01]  /*4ec80*/  @P2 LOP3.LUT R5, R5, R4, RZ, 0x3c, !PT ;  /* 0x0000000405052212 */ /* 0x000fe200078e3cff */
[----:B---3--:R0:W-:Y:S04]  /*4ec90*/  STL [R1+0x50], R27 ;  /* 0x0000501b01007387 */ /* 0x0081e80000100800 */
[----:B------:R2:W3:Y:S01]  /*4eca0*/  @P2 LDG.E.U8 R26, desc[UR44][R4.64] ;  /* 0x0000002c041a2981 */ /* 0x0004e2000c1e1100 */
[----:B------:R-:W-:-:S03]  /*4ecb0*/  PRMT R25, RZ, 0x7610, R25 ;  /* 0x00007610ff197816 */ /* 0x000fc60000000019 */
[----:B0-----:R-:W4:Y:S04]  /*4ecc0*/  LDL R27, [R1+0x4d08] ;  /* 0x004d0800011b7983 */ /* 0x001f280000100800 */
[----:B------:R-:W4:Y:S01]  /*4ecd0*/  LDL R5, [R1+0x4d14] ;  /* 0x004d140001057983 */ /* 0x000f220000100800 */
[----:B--2---:R-:W-:-:S03]  /*4ece0*/  @P2 IMAD.MOV.U32 R4, RZ, RZ, R31 ;  /* 0x000000ffff042224 */ /* 0x004fc600078e001f */
[----:B---3--:R0:W-:Y:S01]  /*4ecf0*/  STL [R1+0x4c], R26 ;  /* 0x00004c1a01007387 */ /* 0x0081e20000100800 */
[----:B------:R-:W-:-:S03]  /*4ed00*/  PRMT R23, RZ, 0x7610, R23 ;  /* 0x00007610ff177816 */ /* 0x000fc60000000017 */
[----:B------:R-:W2:Y:S04]  /*4ed10*/  LDL R31, [R1+0x4cc4] ;  /* 0x004cc400011f7983 */ /* 0x000ea80000100800 */
[----:B----4-:R1:W3:Y:S04]  /*4ed20*/  @P2 LDG.E.U8 R25, desc[UR44][R4.64] ;  /* 0x0000002c04192981 */ /* 0x0102e8000c1e1100 */
[----:B0-----:R-:W4:Y:S04]  /*4ed30*/  LDL R26, [R1+0x4d00] ;  /* 0x004d0000011a7983 */ /* 0x001f280000100800 */
[----:B------:R-:W2:Y:S01]  /*4ed40*/  LDL R5, [R1+0x4d0c] ;  /* 0x004d0c0001057983 */ /* 0x000ea20000100800 */
[----:B-1----:R-:W-:Y:S01]  /*4ed50*/  @P2 IMAD.MOV.U32 R4, RZ, RZ, R30 ;  /* 0x000000ffff042224 */ /* 0x002fe200078e001e */
[----:B------:R-:W-:-:S02]  /*4ed60*/  ISETP.GT.AND P1, PT, R2, 0x6e, PT ;  /* 0x0000006e0200780c */ /* 0x000fc40003f24270 */
[----:B---3--:R0:W-:Y:S01]  /*4ed70*/  STL [R1+0x48], R25 ;  /* 0x0000481901007387 */ /* 0x0081e20000100800 */
[----:B------:R-:W-:-:S03]  /*4ed80*/  PRMT R12, RZ, 0x7610, R12 ;  /* 0x00007610ff0c7816 */ /* 0x000fc6000000000c */
[----:B------:R-:W3:Y:S04]  /*4ed90*/  LDL R30, [R1+0x4cbc] ;  /* 0x004cbc00011e7983 */ /* 0x000ee80000100800 */
[----:B--2---:R1:W2:Y:S04]  /*4eda0*/  @P2 LDG.E.U8 R23, desc[UR44][R4.64] ;  /* 0x0000002c04172981 */ /* 0x0042a8000c1e1100 */
[----:B0-----:R-:W3:Y:S04]  /*4edb0*/  LDL R25, [R1+0x4cc8] ;  /* 0x004cc80001197983 */ /* 0x001ee80000100800 */
[----:B------:R-:W4:Y:S01]  /*4edc0*/  LDL R5, [R1+0x4d04] ;  /* 0x004d040001057983 */ /* 0x000f220000100800 */
[----:B-1----:R-:W-:-:S05]  /*4edd0*/  @P1 IMAD.MOV.U32 R4, RZ, RZ, R27 ;  /* 0x000000ffff041224 */ /* 0x002fca00078e001b */
[----:B----4-:R0:W4:Y:S04]  /*4ede0*/  @P1 LDG.E.U8 R12, desc[UR44][R4.64] ;  /* 0x0000002c040c1981 */ /* 0x010128000c1e1100 */
[----:B--2---:R1:W-:Y:S04]  /*4edf0*/  STL [R1+0x44], R23 ;  /* 0x0000441701007387 */ /* 0x0043e80000100800 */
[----:B------:R-:W2:Y:S04]  /*4ee00*/  LDL R27, [R1+0x4cb4] ;  /* 0x004cb400011b7983 */ /* 0x000ea80000100800 */
[----:B------:R-:W3:Y:S04]  /*4ee10*/  LDL R5, [R1+0x4cfc] ;  /* 0x004cfc0001057983 */ /* 0x000ee80000100800 */
[----:B-1----:R-:W2:Y:S01]  /*4ee20*/  LDL R23, [R1+0x4cc0] ;  /* 0x004cc00001177983 */ /* 0x002ea20000100800 */
[----:B------:R-:W-:-:S02]  /*4ee30*/  ISETP.GT.AND P3, PT, R2, 0x70, PT ;  /* 0x000000700200780c */ /* 0x000fc40003f64270 */
[----:B------:R-:W-:Y:S01]  /*4ee40*/  PRMT R15, RZ, 0x7610, R15 ;  /* 0x00007610ff0f7816 */ /* 0x000fe2000000000f */
[----:B0-----:R-:W-:Y:S01]  /*4ee50*/  @P1 IMAD.MOV.U32 R4, RZ, RZ, R26 ;  /* 0x000000ffff041224 */ /* 0x001fe200078e001a */
[----:B------:R-:W-:Y:S01]  /*4ee60*/  PRMT R24, RZ, 0x7610, R24 ;  /* 0x00007610ff187816 */ /* 0x000fe20000000018 */
[----:B----4-:R0:W-:Y:S01]  /*4ee70*/  STL [R1+0x40], R12 ;  /* 0x0000400c01007387 */ /* 0x0101e20000100800 */
[----:B------:R-:W-:Y:S02]  /*4ee80*/  PRMT R13, RZ, 0x7610, R13 ;  /* 0x00007610ff0d7816 */ /* 0x000fe4000000000d */
[----:B------:R-:W-:Y:S01]  /*4ee90*/  PRMT R0, RZ, 0x7610, R0 ;  /* 0x00007610ff007816 */ /* 0x000fe20000000000 */
[----:B------:R-:W4:Y:S04]  /*4eea0*/  LDL R26, [R1+0x4cac] ;  /* 0x004cac00011a7983 */ /* 0x000f280000100800 */
[----:B0-----:R-:W4:Y:S04]  /*4eeb0*/  LDL R12, [R1+0x4cb8] ;  /* 0x004cb800010c7983 */ /* 0x001f280000100800 */
[----:B---3--:R0:W3:Y:S02]  /*4eec0*/  @P1 LDG.E.U8 R15, desc[UR44][R4.64] ;  /* 0x0000002c040f1981 */ /* 0x0080e4000c1e1100 */
[----:B0-----:R-:W-:-:S02]  /*4eed0*/  @P3 IMAD.MOV.U32 R4, RZ, RZ, R25 ;  /* 0x000000ffff043224 */ /* 0x001fc400078e0019 */
[----:B------:R-:W-:-:S05]  /*4eee0*/  @P3 IMAD.MOV.U32 R5, RZ, RZ, R31 ;  /* 0x000000ffff053224 */ /* 0x000fca00078e001f */
[----:B------:R2:W3:Y:S02]  /*4eef0*/  @P3 LDG.E.U8 R24, desc[UR44][R4.64] ;  /* 0x0000002c04183981 */ /* 0x0004e4000c1e1100 */
[----:B--2---:R-:W-:Y:S02]  /*4ef00*/  @P3 IMAD.MOV.U32 R4, RZ, RZ, R23 ;  /* 0x000000ffff043224 */ /* 0x004fe400078e0017 */
[----:B------:R-:W-:-:S05]  /*4ef10*/  @P3 IMAD.MOV.U32 R5, RZ, RZ, R30 ;  /* 0x000000ffff053224 */ /* 0x000fca00078e001e */
[----:B------:R0:W2:Y:S02]  /*4ef20*/  @P3 LDG.E.U8 R13, desc[UR44][R4.64] ;  /* 0x0000002c040d3981 */ /* 0x0000a4000c1e1100 */
[----:B0-----:R-:W-:Y:S02]  /*4ef30*/  @P3 IMAD.MOV.U32 R5, RZ, RZ, R27 ;  /* 0x000000ffff053224 */ /* 0x001fe400078e001b */
[----:B----4-:R-:W-:-:S05]  /*4ef40*/  @P3 IMAD.MOV.U32 R4, RZ, RZ, R12 ;  /* 0x000000ffff043224 */ /* 0x010fca00078e000c */
[----:B------:R0:W4:Y:S04]  /*4ef50*/  @P3 LDG.E.U8 R0, desc[UR44][R4.64] ;  /* 0x0000002c04003981 */ /* 0x000128000c1e1100 */
[----:B---3--:R1:W-:Y:S04]  /*4ef60*/  STL [R1+0x34], R15 ;  /* 0x0000340f01007387 */ /* 0x0083e80000100800 */
[----:B------:R-:W3:Y:S04]  /*4ef70*/  LDL R25, [R1+0x4c44] ;  /* 0x004c440001197983 */ /* 0x000ee80000100800 */
[----:B-1----:R-:W3:Y:S04]  /*4ef80*/  LDL R15, [R1+0x4cb0] ;  /* 0x004cb000010f7983 */ /* 0x002ee80000100800 */
[----:B------:R1:W-:Y:S04]  /*4ef90*/  STL [R1+0x18], R24 ;  /* 0x0000181801007387 */ /* 0x0003e80000100800 */
[----:B------:R-:W3:Y:S04]  /*4efa0*/  LDL R23, [R1+0x4c3c] ;  /* 0x004c3c0001177983 */ /* 0x000ee80000100800 */
[----:B-1----:R-:W3:Y:S04]  /*4efb0*/  LDL R24, [R1+0x4c48] ;  /* 0x004c480001187983 */ /* 0x002ee80000100800 */
[----:B--2---:R1:W-:Y:S04]  /*4efc0*/  STL [R1+0x14], R13 ;  /* 0x0000140d01007387 */ /* 0x0043e80000100800 */
[----:B------:R-:W2:Y:S04]  /*4efd0*/  LDL R12, [R1+0x4c34] ;  /* 0x004c3400010c7983 */ /* 0x000ea80000100800 */
[----:B-1----:R-:W2:Y:S01]  /*4efe0*/  LDL R13, [R1+0x4c40] ;  /* 0x004c4000010d7983 */ /* 0x002ea20000100800 */
[----:B------:R-:W-:-:S02]  /*4eff0*/  ISETP.GT.AND P2, PT, R2, 0x74, PT ;  /* 0x000000740200780c */ /* 0x000fc40003f44270 */
[----:B------:R-:W-:Y:S01]  /*4f000*/  PRMT R20, RZ, 0x7610, R20 ;  /* 0x00007610ff147816 */ /* 0x000fe20000000014 */
[----:B0-----:R-:W-:Y:S01]  /*4f010*/  @P3 IMAD.MOV.U32 R5, RZ, RZ, R26 ;  /* 0x000000ffff053224 */ /* 0x001fe200078e001a */
[----:B------:R-:W-:Y:S01]  /*4f020*/  PRMT R45, RZ, 0x7610, R45 ;  /* 0x00007610ff2d7816 */ /* 0x000fe2000000002d */
[----:B----4-:R0:W-:Y:S04]  /*4f030*/  STL [R1+0x10], R0 ;  /* 0x0000100001007387 */ /* 0x0101e80000100800 */
[----:B0-----:R-:W4:Y:S01]  /*4f040*/  LDL R0, [R1+0x4c38] ;  /* 0x004c380001007983 */ /* 0x001f220000100800 */
[----:B---3--:R-:W-:Y:S01]  /*4f050*/  @P3 IMAD.MOV.U32 R4, RZ, RZ, R15 ;  /* 0x000000ffff043224 */ /* 0x008fe200078e000f */
[----:B------:R-:W-:Y:S02]  /*4f060*/  PRMT R43, RZ, 0x7610, R43 ;  /* 0x00007610ff2b7816 */ /* 0x000fe4000000002b */
[----:B------:R-:W-:Y:S01]  /*4f070*/  PRMT R41, RZ, 0x7610, R41 ;  /* 0x00007610ff297816 */ /* 0x000fe20000000029 */
[----:B------:R-:W3:Y:S04]  /*4f080*/  LDL R15, [R1+0x4c30] ;  /* 0x004c3000010f7983 */ /* 0x000ee80000100800 */
[----:B------:R0:W3:Y:S02]  /*4f090*/  @P3 LDG.E.U8 R20, desc[UR44][R4.64] ;  /* 0x0000002c04143981 */ /* 0x0000e4000c1e1100 */
        /* <DEDUP_REMOVED lines=10> */
[----:B-1----:R-:W3:Y:S04]  /*4f140*/  LDL R20, [R1+0x4c2c] ;  /* 0x004c2c0001147983 */ /* 0x002ee80000100800 */
[----:B------:R-:W-:Y:S04]  /*4f150*/  STL [R1+0x66a0], R45 ;  /* 0x0066a02d01007387 */ /* 0x000fe80000100800 */
[----:B------:R-:W3:Y:S04]  /*4f160*/  LDL R23, [R1+0x4bc4] ;  /* 0x004bc40001177983 */ /* 0x000ee80000100800 */
[----:B------:R-:W3:Y:S01]  /*4f170*/  LDL R13, [R1+0x4bc8] ;  /* 0x004bc800010d7983 */ /* 0x000ee20000100800 */
[----:B------:R-:W-:-:S03]  /*4f180*/  ISETP.GT.AND P3, PT, R2, 0x78, PT ;  /* 0x000000780200780c */ /* 0x000fc60003f64270 */
[----:B--2---:R-:W-:Y:S04]  /*4f190*/  STL [R1+0x66a4], R43 ;  /* 0x0066a42b01007387 */ /* 0x004fe80000100800 */
[----:B------:R-:W2:Y:S04]  /*4f1a0*/  LDL R12, [R1+0x4bbc] ;  /* 0x004bbc00010c7983 */ /* 0x000ea80000100800 */
[----:B------:R-:W2:Y:S01]  /*4f1b0*/  LDL R0, [R1+0x4bc0] ;  /* 0x004bc00001007983 */ /* 0x000ea20000100800 */
[----:B------:R-:W-:Y:S01]  /*4f1c0*/  PRMT R39, RZ, 0x7610, R39 ;  /* 0x00007610ff277816 */ /* 0x000fe20000000027 */
[----:B0-----:R-:W-:Y:S01]  /*4f1d0*/  @P2 IMAD.MOV.U32 R4, RZ, RZ, R15 ;  /* 0x000000ffff042224 */ /* 0x001fe200078e000f */
[----:B------:R-:W-:Y:S01]  /*4f1e0*/  PRMT R10, RZ, 0x7610, R10 ;  /* 0x00007610ff0a7816 */ /* 0x000fe2000000000a */
[----:B----4-:R-:W-:Y:S04]  /*4f1f0*/  STL [R1+0x66a8], R41 ;  /* 0x0066a82901007387 */ /* 0x010fe80000100800 */
[----:B------:R-:W4:Y:S04]  /*4f200*/  LDL R25, [R1+0x4bb4] ;  /* 0x004bb40001197983 */ /* 0x000f280000100800 */
[----:B------:R-:W4:Y:S04]  /*4f210*/  LDL R24, [R1+0x4bb8] ;  /* 0x004bb80001187983 */ /* 0x000f280000100800 */
[----:B------:R-:W4:Y:S01]  /*4f220*/  LDL R15, [R1+0x4bb0] ;  /* 0x004bb000010f7983 */ /* 0x000f220000100800 */
[----:B---3--:R-:W-:-:S03]  /*4f230*/  @P2 IMAD.MOV.U32 R5, RZ, RZ, R20 ;  /* 0x000000ffff052224 */ /* 0x008fc600078e0014 */
[----:B------:R-:W3:Y:S04]  /*4f240*/  LDL R20, [R1+0x4bac] ;  /* 0x004bac0001147983 */ /* 0x000ee80000100800 */
[----:B------:R0:W3:Y:S02]  /*4f250*/  @P2 LDG.E.U8 R39, desc[UR44][R4.64] ;  /* 0x0000002c04272981 */ /* 0x0000e4000c1e1100 */
[----:B0-----:R-:W-:Y:S02]  /*4f260*/  @P3 IMAD.MOV.U32 R4, RZ, RZ, R13 ;  /* 0x000000ffff043224 */ /* 0x001fe400078e000d */
[----:B------:R-:W-:-:S05]  /*4f270*/  @P3 IMAD.MOV.U32 R5, RZ, RZ, R23 ;  /* 0x000000ffff053224 */ /* 0x000fca00078e0017 */
[----:B------:R2:W3:Y:S01]  /*4f280*/  @P3 LDG.E.U8 R10, desc[UR44][R4.64] ;  /* 0x0000002c040a3981 */ /* 0x0004e2000c1e1100 */
[----:B------:R-:W-:Y:S02]  /*4f290*/  PRMT R9, RZ, 0x7610, R9 ;  /* 0x00007610ff097816 */ /* 0x000fe40000000009 */
[----:B------:R-:W-:Y:S01]  /*4f2a0*/  PRMT R8, RZ, 0x7610, R8 ;  /* 0x00007610ff087816 */ /* 0x000fe20000000008 */
[----:B--2---:R-:W-:Y:S02]  /*4f2b0*/  @P3 IMAD.MOV.U32 R4, RZ, RZ, R0 ;  /* 0x000000ffff043224 */ /* 0x004fe400078e0000 */
[----:B------:R-:W-:-:S05]  /*4f2c0*/  @P3 IMAD.MOV.U32 R5, RZ, RZ, R12 ;  /* 0x000000ffff053224 */ /* 0x000fca00078e000c */
[----:B------:R4:W2:Y:S01]  /*4f2d0*/  @P3 LDG.E.U8 R9, desc[UR44][R4.64] ;  /* 0x0000002c04093981 */ /* 0x0008a2000c1e1100 */
[----:B------:R-:W-:Y:S01]  /*4f2e0*/  PRMT R7, RZ, 0x7610, R7 ;  /* 0x00007610ff077816 */ /* 0x000fe20000000007 */
[----:B----4-:R-:W-:Y:S02]  /*4f2f0*/  @P3 IMAD.MOV.U32 R5, RZ, RZ, R25 ;  /* 0x000000ffff053224 */ /* 0x010fe400078e0019 */
[----:B------:R-:W-:-:S05]  /*4f300*/  @P3 IMAD.MOV.U32 R4, RZ, RZ, R24 ;  /* 0x000000ffff043224 */ /* 0x000fca00078e0018 */
[----:B------:R0:W4:Y:S02]  /*4f310*/  @P3 LDG.E.U8 R8, desc[UR44][R4.64] ;  /* 0x0000002c04083981 */ /* 0x000124000c1e1100 */
[----:B0-----:R-:W-:Y:S02]  /*4f320*/  @P3 IMAD.MOV.U32 R4, RZ, RZ, R15 ;  /* 0x000000ffff043224 */ /* 0x001fe400078e000f */
[----:B---3--:R-:W-:Y:S01]  /*4f330*/  @P3 IMAD.MOV.U32 R5, RZ, RZ, R20 ;  /* 0x000000ffff053224 */ /* 0x008fe200078e0014 */
[----:B------:R-:W-:Y:S04]  /*4f340*/  STL [R1+0x66ac], R39 ;  /* 0x0066ac2701007387 */ /* 0x000fe80000100800 */
[----:B------:R0:W3:Y:S04]  /*4f350*/  @P3 LDG.E.U8 R7, desc[UR44][R4.64] ;  /* 0x0000002c04073981 */ /* 0x0000e8000c1e1100 */
[----:B------:R-:W-:Y:S04]  /*4f360*/  STL [R1+0x66b0], R10 ;  /* 0x0066b00a01007387 */ /* 0x000fe80000100800 */
[----:B------:R-:W3:Y:S04]  /*4f370*/  LDL R13, [R1+0x4b44] ;  /* 0x004b4400010d7983 */ /* 0x000ee80000100800 */
[----:B------:R-:W3:Y:S04]  /*4f380*/  LDL R12, [R1+0x4b48] ;  /* 0x004b4800010c7983 */ /* 0x000ee80000100800 */
[----:B------:R-:W3:Y:S04]  /*4f390*/  LDL R23, [R1+0x4b3c] ;  /* 0x004b3c0001177983 */ /* 0x000ee80000100800 */
[----:B------:R-:W3:Y:S01]  /*4f3a0*/  LDL R0, [R1+0x4b40] ;  /* 0x004b400001007983 */ /* 0x000ee20000100800 */
[----:B------:R-:W-:-:S03]  /*4f3b0*/  ISETP.GT.AND P4, PT, R2, 0x7c, PT ;  /* 0x0000007c0200780c */ /* 0x000fc60003f84270 */
[----:B--2---:R-:W-:Y:S01]  /*4f3c0*/  STL [R1+0x66b4], R9 ;  /* 0x0066b40901007387 */ /* 0x004fe20000100800 */
[----:B------:R-:W-:Y:S02]  /*4f3d0*/  PRMT R6, RZ, 0x7610, R6 ;  /* 0x00007610ff067816 */ /* 0x000fe40000000006 */
[----:B0-----:R-:W-:Y:S01]  /*4f3e0*/  PRMT R5, RZ, 0x7610, R5 ;  /* 0x00007610ff057816 */ /* 0x001fe20000000005 */
[----:B----4-:R0:W-:Y:S04]  /*4f3f0*/  STL [R1+0x66b8], R8 ;  /* 0x0066b80801007387 */ /* 0x0101e80000100800 */
[----:B------:R-:W2:Y:S04]  /*4f400*/  LDL R20, [R1+0x4b34] ;  /* 0x004b340001147983 */ /* 0x000ea80000100800 */
[----:B------:R-:W4:Y:S04]  /*4f410*/  LDL R15, [R1+0x4b38] ;  /* 0x004b3800010f7983 */ /* 0x000f280000100800 */
[----:B0-----:R-:W4:Y:S04]  /*4f420*/  LDL R8, [R1+0x4b30] ;  /* 0x004b300001087983 */ /* 0x001f280000100800 */
[----:B---3--:R0:W-:Y:S04]  /*4f430*/  STL [R1+0x66bc], R7 ;  /* 0x0066bc0701007387 */ /* 0x0081e80000100800 */
[----:B------:R-:W3:Y:S04]  /*4f440*/  LDL R9, [R1+0x4b2c] ;  /* 0x004b2c0001097983 */ /* 0x000ee80000100800 */
[----:B------:R1:W3:Y:S02]  /*4f450*/  @P4 LDG.E.U8 R6, desc[UR44][R12.64] ;  /* 0x0000002c0c064981 */ /* 0x0002e4000c1e1100 */
[----:B-1----:R-:W-:-:S02]  /*4f460*/  @P4 IMAD.MOV.U32 R12, RZ, RZ, R0 ;  /* 0x000000ffff0c4224 */ /* 0x002fc400078e0000 */
[----:B------:R-:W-:-:S05]  /*4f470*/  @P4 IMAD.MOV.U32 R13, RZ, RZ, R23 ;  /* 0x000000ffff0d4224 */ /* 0x000fca00078e0017 */
[----:B------:R2:W3:Y:S01]  /*4f480*/  @P4 LDG.E.U8 R5, desc[UR44][R12.64] ;  /* 0x0000002c0c054981 */ /* 0x0004e2000c1e1100 */
[----:B------:R-:W1:Y:S01]  /*4f490*/  S2R R3, SR_TID.X ;  /* 0x0000000000037919 */ /* 0x000e620000002100 */
[----:B------:R-:W-:Y:S02]  /*4f4a0*/  PRMT R4, RZ, 0x7610, R4 ;  /* 0x00007610ff047816 */ /* 0x000fe40000000004 */
[----:B-1----:R-:W-:-:S04]  /*4f4b0*/  LOP3.LUT R3, R3, 0x1f, RZ, 0xc0, !PT ;  /* 0x0000001f03037812 */ /* 0x002fc800078ec0ff */
[----:B------:R-:W-:Y:S02]  /*4f4c0*/  ISETP.GE.AND P0, PT, R3, R2, PT ;  /* 0x000000020300720c */ /* 0x000fe40003f06270 */
[----:B------:R-:W-:Y:S01]  /*4f4d0*/  PRMT R3, RZ, 0x7610, R3 ;  /* 0x00007610ff037816 */ /* 0x000fe20000000003 */
[----:B--2---:R-:W-:Y:S02]  /*4f4e0*/  @P4 IMAD.MOV.U32 R13, RZ, RZ, R20 ;  /* 0x000000ffff0d4224 */ /* 0x004fe400078e0014 */
[----:B----4-:R-:W-:-:S05]  /*4f4f0*/  @P4 IMAD.MOV.U32 R12, RZ, RZ, R15 ;  /* 0x000000ffff0c4224 */ /* 0x010fca00078e000f */
[----:B------:R1:W2:Y:S02]  /*4f500*/  @P4 LDG.E.U8 R4, desc[UR44][R12.64] ;  /* 0x0000002c0c044981 */ /* 0x0002a4000c1e1100 */
[----:B-1----:R-:W-:Y:S02]  /*4f510*/  @P4 IMAD.MOV.U32 R12, RZ, RZ, R8 ;  /* 0x000000ffff0c4224 */ /* 0x002fe400078e0008 */
[----:B---3--:R-:W-:-:S05]  /*4f520*/  @P4 IMAD.MOV.U32 R13, RZ, RZ, R9 ;  /* 0x000000ffff0d4224 */ /* 0x008fca00078e0009 */
[----:B------:R-:W3:Y:S04]  /*4f530*/  @P4 LDG.E.U8 R3, desc[UR44][R12.64] ;  /* 0x0000002c0c034981 */ /* 0x000ee8000c1e1100 */
[----:B------:R-:W-:Y:S04]  /*4f540*/  STL [R1+0x66c0], R6 ;  /* 0x0066c00601007387 */ /* 0x000fe80000100800 */
[----:B------:R-:W4:Y:S04]  /*4f550*/  LDL R23, [R1+0x4cf4] ;  /* 0x004cf40001177983 */ /* 0x000f280000100800 */
[----:B------:R-:W4:Y:S04]  /*4f560*/  LDL R0, [R1+0x4cf8] ;  /* 0x004cf80001007983 */ /* 0x000f280000100800 */
[----:B------:R1:W-:Y:S04]  /*4f570*/  STL [R1+0x66c4], R5 ;  /* 0x0066c40501007387 */ /* 0x0003e80000100800 */
[----:B------:R-:W4:Y:S04]  /*4f580*/  LDL R15, [R1+0x4cec] ;  /* 0x004cec00010f7983 */ /* 0x000f280000100800 */
[----:B0-----:R-:W4:Y:S01]  /*4f590*/  LDL R7, [R1+0x4cf0] ;  /* 0x004cf00001077983 */ /* 0x001f220000100800 */
[----:B------:R-:W-:-:S03]  /*4f5a0*/  PRMT R22, RZ, 0x7610, R22 ;  /* 0x00007610ff167816 */ /* 0x000fc60000000016 */
[----:B--2---:R0:W-:Y:S04]  /*4f5b0*/  STL [R1+0x66c8], R4 ;  /* 0x0066c80401007387 */ /* 0x0041e80000100800 */
[----:B------:R-:W2:Y:S04]  /*4f5c0*/  LDL R20, [R1+0x4ce4] ;  /* 0x004ce40001147983 */ /* 0x000ea80000100800 */
[----:B------:R-:W2:Y:S04]  /*4f5d0*/  LDL R8, [R1+0x4ce8] ;  /* 0x004ce80001087983 */ /* 0x000ea80000100800 */
[----:B------:R-:W2:Y:S04]  /*4f5e0*/  LDL R9, [R1+0x4cdc] ;  /* 0x004cdc0001097983 */ /* 0x000ea80000100800 */
[----:B-1----:R-:W2:Y:S04]  /*4f5f0*/  LDL R5, [R1+0x4ce0] ;  /* 0x004ce00001057983 */ /* 0x002ea80000100800 */
[----:B---3--:R1:W-:Y:S04]  /*4f600*/  STL [R1+0x66cc], R3 ;  /* 0x0066cc0301007387 */ /* 0x0083e80000100800 */
[----:B0-----:R-:W3:Y:S01]  /*4f610*/  LDL R4, [R1+0x4cd4] ;  /* 0x004cd40001047983 */ /* 0x001ee20000100800 */
[----:B----4-:R-:W-:-:S02]  /*4f620*/  @P1 IMAD.MOV.U32 R12, RZ, RZ, R0 ;  /* 0x000000ffff0c1224 */ /* 0x010fc400078e0000 */
[----:B------:R-:W-:Y:S01]  /*4f630*/  @P1 IMAD.MOV.U32 R13, RZ, RZ, R23 ;  /* 0x000000ffff0d1224 */ /* 0x000fe200078e0017 */
[----:B------:R-:W4:Y:S04]  /*4f640*/  LDL R0, [R1+0x4cd8] ;  /* 0x004cd80001007983 */ /* 0x000f280000100800 */
[----:B------:R0:W3:Y:S01]  /*4f650*/  @P1 LDG.E.U8 R22, desc[UR44][R12.64] ;  /* 0x0000002c0c161981 */ /* 0x0000e2000c1e1100 */
[----:B------:R-:W-:Y:S02]  /*4f660*/  ISETP.GT.AND P2, PT, R2, 0x6f, PT ;  /* 0x0000006f0200780c */ /* 0x000fe40003f44270 */
[----:B------:R-:W-:Y:S02]  /*4f670*/  PRMT R21, RZ, 0x7610, R21 ;  /* 0x00007610ff157816 */ /* 0x000fe40000000015 */
[----:B------:R-:W-:-:S02]  /*4f680*/  PRMT R19, RZ, 0x7610, R19 ;  /* 0x00007610ff137816 */ /* 0x000fc40000000013 */
[----:B------:R-:W-:Y:S02]  /*4f690*/  PRMT R18, RZ, 0x7610, R18 ;  /* 0x00007610ff127816 */ /* 0x000fe40000000012 */
[----:B------:R-:W-:Y:S02]  /*4f6a0*/  PRMT R17, RZ, 0x7610, R17 ;  /* 0x00007610ff117816 */ /* 0x000fe40000000011 */
[----:B------:R-:W-:Y:S01]  /*4f6b0*/  PRMT R14, RZ, 0x7610, R14 ;  /* 0x00007610ff0e7816 */ /* 0x000fe2000000000e */
[----:B-1----:R-:W3:Y:S01]  /*4f6c0*/  LDL R3, [R1+0x4ca8] ;  /* 0x004ca80001037983 */ /* 0x002ee20000100800 */
[----:B0-----:R-:W-:Y:S02]  /*4f6d0*/  @P1 IMAD.MOV.U32 R13, RZ, RZ, R15 ;  /* 0x000000ffff0d1224 */ /* 0x001fe400078e000f */
[----:B------:R-:W-:Y:S01]  /*4f6e0*/  @P1 IMAD.MOV.U32 R12, RZ, RZ, R7 ;  /* 0x000000ffff0c1224 */ /* 0x000fe200078e0007 */
[----:B------:R-:W3:Y:S04]  /*4f6f0*/  LDL R15, [R1+0x4ccc] ;  /* 0x004ccc00010f7983 */ /* 0x000ee80000100800 */
[----:B------:R-:W3:Y:S04]  /*4f700*/  LDL R7, [R1+0x4cd0] ;  /* 0x004cd00001077983 */ /* 0x000ee80000100800 */
[----:B------:R2:W3:Y:S02]  /*4f710*/  @P1 LDG.E.U8 R21, desc[UR44][R12.64] ;  /* 0x0000002c0c151981 */ /* 0x0004e4000c1e1100 */
[----:B--2---:R-:W-:-:S02]  /*4f720*/  @P2 IMAD.MOV.U32 R13, RZ, RZ, R20 ;  /* 0x000000ffff0d2224 */ /* 0x004fc400078e0014 */
[----:B------:R-:W-:Y:S02]  /*4f730*/  @P2 IMAD.MOV.U32 R12, RZ, RZ, R8 ;  /* 0x000000ffff0c2224 */ /* 0x000fe400078e0008 */
[----:B------:R-:W2:Y:S04]  /*4f740*/  LDL R8, [R1+0x4ca4] ;  /* 0x004ca40001087983 */ /* 0x000ea80000100800 */
[----:B------:R0:W2:Y:S02]  /*4f750*/  @P2 LDG.E.U8 R19, desc[UR44][R12.64] ;  /* 0x0000002c0c132981 */ /* 0x0000a4000c1e1100 */
[----:B0-----:R-:W-:Y:S02]  /*4f760*/  @P2 IMAD.MOV.U32 R12, RZ, RZ, R5 ;  /* 0x000000ffff0c2224 */ /* 0x001fe400078e0005 */
[----:B------:R-:W-:Y:S01]  /*4f770*/  @P2 IMAD.MOV.U32 R13, RZ, RZ, R9 ;  /* 0x000000ffff0d2224 */ /* 0x000fe200078e0009 */
[----:B------:R-:W2:Y:S04]  /*4f780*/  LDL R5, [R1+0x4ca0] ;  /* 0x004ca00001057983 */ /* 0x000ea80000100800 */
[----:B------:R-:W2:Y:S04]  /*4f790*/  LDL R9, [R1+0x4c9c] ;  /* 0x004c9c0001097983 */ /* 0x000ea80000100800 */
[----:B------:R4:W2:Y:S02]  /*4f7a0*/  @P2 LDG.E.U8 R18, desc[UR44][R12.64] ;  /* 0x0000002c0c122981 */ /* 0x0008a4000c1e1100 */
[----:B----4-:R-:W-:-:S02]  /*4f7b0*/  @P2 IMAD.MOV.U32 R12, RZ, RZ, R0 ;  /* 0x000000ffff0c2224 */ /* 0x010fc400078e0000 */
[----:B---3--:R-:W-:Y:S01]  /*4f7c0*/  @P2 IMAD.MOV.U32 R13, RZ, RZ, R4 ;  /* 0x000000ffff0d2224 */ /* 0x008fe200078e0004 */
[----:B------:R-:W-:Y:S01]  /*4f7d0*/  ISETP.GT.AND P1, PT, R2, 0x71, PT ;  /* 0x000000710200780c */ /* 0x000fe20003f24270 */
[----:B------:R-:W3:Y:S04]  /*4f7e0*/  LDL R4, [R1+0x4c94] ;  /* 0x004c940001047983 */ /* 0x000ee80000100800 */
[----:B------:R0:W4:Y:S04]  /*4f7f0*/  @P2 LDG.E.U8 R17, desc[UR44][R12.64] ;  /* 0x0000002c0c112981 */ /* 0x000128000c1e1100 */
[----:B------:R-:W3:Y:S01]  /*4f800*/  LDL R0, [R1+0x4c98] ;  /* 0x004c980001007983 */ /* 0x000ee20000100800 */
[----:B0-----:R-:W-:-:S02]  /*4f810*/  @P2 IMAD.MOV.U32 R12, RZ, RZ, R7 ;  /* 0x000000ffff0c2224 */ /* 0x001fc400078e0007 */
[----:B------:R-:W-:Y:S01]  /*4f820*/  @P2 IMAD.MOV.U32 R13, RZ, RZ, R15 ;  /* 0x000000ffff0d2224 */ /* 0x000fe200078e000f */
[----:B------:R-:W4:Y:S04]  /*4f830*/  LDL R7, [R1+0x4c90] ;  /* 0x004c900001077983 */ /* 0x000f280000100800 */
[----:B------:R-:W4:Y:S04]  /*4f840*/  LDL R15, [R1+0x4c8c] ;  /* 0x004c8c00010f7983 */ /* 0x000f280000100800 */
[----:B------:R0:W3:Y:S01]  /*4f850*/  @P2 LDG.E.U8 R14, desc[UR44][R12.64] ;  /* 0x0000002c0c0e2981 */ /* 0x0000e2000c1e1100 */
[----:B------:R-:W-:Y:S01]  /*4f860*/  PRMT R10, RZ, 0x7610, R10 ;  /* 0x00007610ff0a7816 */ /* 0x000fe2000000000a */
[----:B0-----:R-:W-:Y:S01]  /*4f870*/  @P1 IMAD.MOV.U32 R12, RZ, RZ, R3 ;  /* 0x000000ffff0c1224 */ /* 0x001fe200078e0003 */
[----:B------:R-:W-:Y:S01]  /*4f880*/  PRMT R6, RZ, 0x7610, R6 ;  /* 0x00007610ff067816 */ /* 0x000fe20000000006 */
[----:B--2---:R-:W-:-:S05]  /*4f890*/  @P1 IMAD.MOV.U32 R13, RZ, RZ, R8 ;  /* 0x000000ffff0d1224 */ /* 0x004fca00078e0008 */
[----:B------:R0:W2:Y:S02]  /*4f8a0*/  @P1 LDG.E.U8 R10, desc[UR44][R12.64] ;  /* 0x0000002c0c0a1981 */ /* 0x0000a4000c1e1100 */
[----:B0-----:R-:W-:Y:S02]  /*4f8b0*/  @P1 IMAD.MOV.U32 R12, RZ, RZ, R5 ;  /* 0x000000ffff0c1224 */ /* 0x001fe400078e0005 */
[----:B------:R-:W-:-:S05]  /*4f8c0*/  @P1 IMAD.MOV.U32 R13, RZ, RZ, R9 ;  /* 0x000000ffff0d1224 */ /* 0x000fca00078e0009 */
[----:B------:R0:W2:Y:S04]  /*4f8d0*/  @P1 LDG.E.U8 R6, desc[UR44][R12.64] ;  /* 0x0000002c0c061981 */ /* 0x0000a8000c1e1100 */
[----:B---3--:R1:W-:Y:S04]  /*4f8e0*/  STL [R1+0x1c], R14 ;  /* 0x00001c0e01007387 */ /* 0x0083e80000100800 */
[----:B-1----:R-:W3:Y:S04]  /*4f8f0*/  LDL R14, [R1+0x4c84] ;  /* 0x004c8400010e7983 */ /* 0x002ee80000100800 */
[----:B------:R-:W-:Y:S04]  /*4f900*/  STL [R1+0x30], R22 ;  /* 0x0000301601007387 */ /* 0x000fe80000100800 */
[----:B------:R-:W3:Y:S01]  /*4f910*/  LDL R8, [R1+0x4c88] ;  /* 0x004c880001087983 */ /* 0x000ee20000100800 */
[----:B------:R-:W-:-:S02]  /*4f920*/  ISETP.GT.AND P2, PT, R2, 0x72, PT ;  /* 0x000000720200780c */ /* 0x000fc40003f44270 */
[----:B------:R-:W-:Y:S01]  /*4f930*/  PRMT R16, RZ, 0x7610, R16 ;  /* 0x00007610ff107816 */ /* 0x000fe20000000010 */
[----:B0-----:R-:W-:Y:S02]  /*4f940*/  @P1 IMAD.MOV.U32 R12, RZ, RZ, R0 ;  /* 0x000000ffff0c1224 */ /* 0x001fe400078e0000 */
[----:B------:R-:W-:Y:S01]  /*4f950*/  @P1 IMAD.MOV.U32 R13, RZ, RZ, R4 ;  /* 0x000000ffff0d1224 */ /* 0x000fe200078e0004 */
[----:B------:R-:W-:Y:S02]  /*4f960*/  PRMT R61, RZ, 0x7610, R61 ;  /* 0x00007610ff3d7816 */ /* 0x000fe4000000003d */
[----:B------:R-:W-:Y:S01]  /*4f970*/  PRMT R60, RZ, 0x7610, R60 ;  /* 0x00007610ff3c7816 */ /* 0x000fe2000000003c */
[----:B------:R-:W3:Y:S04]  /*4f980*/  LDL R3, [R1+0x4c80] ;  /* 0x004c800001037983 */ /* 0x000ee80000100800 */
[----:B------:R4:W3:Y:S04]  /*4f990*/  @P1 LDG.E.U8 R16, desc[UR44][R12.64] ;  /* 0x0000002c0c101981 */ /* 0x0008e8000c1e1100 */
[----:B------:R-:W-:Y:S01]  /*4f9a0*/  STL [R1+0x2c], R21 ;  /* 0x00002c1501007387 */ /* 0x000fe20000100800 */
[----:B----4-:R-:W-:-:S02]  /*4f9b0*/  @P1 IMAD.MOV.U32 R12, RZ, RZ, R7 ;  /* 0x000000ffff0c1224 */ /* 0x010fc400078e0007 */
[----:B------:R-:W-:-:S05]  /*4f9c0*/  @P1 IMAD.MOV.U32 R13, RZ, RZ, R15 ;  /* 0x000000ffff0d1224 */ /* 0x000fca00078e000f */
[----:B------:R3:W4:Y:S04]  /*4f9d0*/  @P1 LDG.E.U8 R61, desc[UR44][R12.64] ;  /* 0x0000002c0c3d1981 */ /* 0x000728000c1e1100 */
[----:B--2---:R0:W-:Y:S04]  /*4f9e0*/  STL [R1+0x8], R10 ;  /* 0x0000080a01007387 */ /* 0x0041e80000100800 */
[----:B------:R-:W2:Y:S04]  /*4f9f0*/  LDL R9, [R1+0x4c74] ;  /* 0x004c740001097983 */ /* 0x000ea80000100800 */
[----:B------:R-:W4:Y:S04]  /*4fa00*/  LDL R5, [R1+0x4c78] ;  /* 0x004c780001057983 */ /* 0x000f280000100800 */
[----:B0-----:R-:W2:Y:S04]  /*4fa10*/  LDL R10, [R1+0x4c7c] ;  /* 0x004c7c00010a7983 */ /* 0x001ea80000100800 */
[----:B------:R-:W-:Y:S04]  /*4fa20*/  STL [R1+0x28], R19 ;  /* 0x0000281301007387 */ /* 0x000fe80000100800 */
[----:B------:R-:W4:Y:S04]  /*4fa30*/  LDL R4, [R1+0x4c6c] ;  /* 0x004c6c0001047983 */ /* 0x000f280000100800 */
[----:B------:R-:W4:Y:S04]  /*4fa40*/  LDL R0, [R1+0x4c70] ;  /* 0x004c700001007983 */ /* 0x000f280000100800 */
[----:B------:R0:W-:Y:S04]  /*4fa50*/  STL [R1+0x4], R6 ;  /* 0x0000040601007387 */ /* 0x0001e80000100800 */
[----:B0-----:R-:W4:Y:S01]  /*4fa60*/  LDL R6, [R1+0x4c68] ;  /* 0x004c680001067983 */ /* 0x001f220000100800 */
[----:B---3--:R-:W-:-:S02]  /*4fa70*/  @P2 IMAD.MOV.U32 R13, RZ, RZ, R14 ;  /* 0x000000ffff0d2224 */ /* 0x008fc400078e000e */
[----:B------:R-:W-:-:S05]  /*4fa80*/  @P2 IMAD.MOV.U32 R12, RZ, RZ, R8 ;  /* 0x000000ffff0c2224 */ /* 0x000fca00078e0008 */
[----:B------:R0:W3:Y:S04]  /*4fa90*/  @P2 LDG.E.U8 R60, desc[UR44][R12.64] ;  /* 0x0000002c0c3c2981 */ /* 0x0000e8000c1e1100 */
[----:B------:R-:W-:Y:S04]  /*4faa0*/  STL [R1+0x24], R18 ;  /* 0x0000241201007387 */ /* 0x000fe80000100800 */
[----:B------:R-:W3:Y:S04]  /*4fab0*/  LDL R7, [R1+0x4c64] ;  /* 0x004c640001077983 */ /* 0x000ee80000100800 */
[----:B------:R-:W-:Y:S04]  /*4fac0*/  STL [R1+0x20], R17 ;  /* 0x0000201101007387 */ /* 0x000fe80000100800 */
[----:B------:R-:W3:Y:S04]  /*4fad0*/  LDL R14, [R1+0x4c5c] ;  /* 0x004c5c00010e7983 */ /* 0x000ee80000100800 */
[----:B------:R-:W3:Y:S01]  /*4fae0*/  LDL R8, [R1+0x4c60] ;  /* 0x004c600001087983 */ /* 0x000ee20000100800 */
[----:B------:R-:W-:Y:S01]  /*4faf0*/  PRMT R59, RZ, 0x7610, R59 ;  /* 0x00007610ff3b7816 */ /* 0x000fe2000000003b */
[----:B0-----:R-:W-:Y:S01]  /*4fb00*/  @P2 IMAD.MOV.U32 R12, RZ, RZ, R3 ;  /* 0x000000ffff0c2224 */ /* 0x001fe200078e0003 */
[----:B------:R-:W-:-:S02]  /*4fb10*/  ISETP.GT.AND P1, PT, R2, 0x73, PT ;  /* 0x000000730200780c */ /* 0x000fc40003f24270 */
[----:B------:R-:W-:Y:S02]  /*4fb20*/  PRMT R58, RZ, 0x7610, R58 ;  /* 0x00007610ff3a7816 */ /* 0x000fe4000000003a */
[----:B------:R-:W-:Y:S02]  /*4fb30*/  PRMT R57, RZ, 0x7610, R57 ;  /* 0x00007610ff397816 */ /* 0x000fe40000000039 */
[----:B------:R-:W-:Y:S02]  /*4fb40*/  PRMT R53, RZ, 0x7610, R53 ;  /* 0x00007610ff357816 */ /* 0x000fe40000000035 */
[----:B------:R-:W-:Y:S01]  /*4fb50*/  PRMT R51, RZ, 0x7610, R51 ;  /* 0x00007610ff337816 */ /* 0x000fe20000000033 */
[----:B--2---:R-:W-:-:S05]  /*4fb60*/  @P2 IMAD.MOV.U32 R13, RZ, RZ, R10 ;  /* 0x000000ffff0d2224 */ /* 0x004fca00078e000a */
[----:B------:R4:W2:Y:S02]  /*4fb70*/  @P2 LDG.E.U8 R59, desc[UR44][R12.64] ;  /* 0x0000002c0c3b2981 */ /* 0x0008a4000c1e1100 */
[----:B----4-:R-:W-:Y:S02]  /*4fb80*/  @P2 IMAD.MOV.U32 R12, RZ, RZ, R5 ;  /* 0x000000ffff0c2224 */ /* 0x010fe400078e0005 */
[----:B------:R-:W-:-:S05]  /*4fb90*/  @P2 IMAD.MOV.U32 R13, RZ, RZ, R9 ;  /* 0x000000ffff0d2224 */ /* 0x000fca00078e0009 */
[----:B------:R0:W4:Y:S02]  /*4fba0*/  @P2 LDG.E.U8 R58, desc[UR44][R12.64] ;  /* 0x0000002c0c3a2981 */ /* 0x000124000c1e1100 */
[----:B0-----:R-:W-:Y:S02]  /*4fbb0*/  @P2 IMAD.MOV.U32 R12, RZ, RZ, R0 ;  /* 0x000000ffff0c2224 */ /* 0x001fe400078e0000 */
[----:B------:R-:W-:-:S05]  /*4fbc0*/  @P2 IMAD.MOV.U32 R13, RZ, RZ, R4 ;  /* 0x000000ffff0d2224 */ /* 0x000fca00078e0004 */
[----:B------:R0:W4:Y:S04]  /*4fbd0*/  @P2 LDG.E.U8 R57, desc[UR44][R12.64] ;  /* 0x0000002c0c392981 */ /* 0x000128000c1e1100 */
[----:B---3--:R-:W-:Y:S04]  /*4fbe0*/  STL [R1+0x669c], R60 ;  /* 0x00669c3c01007387 */ /* 0x008fe80000100800 */
[----:B------:R-:W3:Y:S04]  /*4fbf0*/  LDL R10, [R1+0x4c54] ;  /* 0x004c5400010a7983 */ /* 0x000ee80000100800 */
[----:B------:R-:W2:Y:S04]  /*4fc00*/  LDL R3, [R1+0x4c58] ;  /* 0x004c580001037983 */ /* 0x000ea80000100800 */
[----:B------:R1:W-:Y:S04]  /*4fc10*/  STL [R1], R16 ;  /* 0x0000001001007387 */ /* 0x0003e80000100800 */
[----:B------:R-:W4:Y:S01]  /*4fc20*/  LDL R5, [R1+0x4c50] ;  /* 0x004c500001057983 */ /* 0x000f220000100800 */
[----:B0-----:R-:W-:-:S02]  /*4fc30*/  @P1 IMAD.MOV.U32 R12, RZ, RZ, R6 ;  /* 0x000000ffff0c1224 */ /* 0x001fc400078e0006 */
[----:B------:R-:W-:Y:S01]  /*4fc40*/  @P1 IMAD.MOV.U32 R13, RZ, RZ, R7 ;  /* 0x000000ffff0d1224 */ /* 0x000fe200078e0007 */
[----:B------:R-:W-:Y:S02]  /*4fc50*/  PRMT R49, RZ, 0x7610, R49 ;  /* 0x00007610ff317816 */ /* 0x000fe40000000031 */
[----:B------:R-:W-:Y:S01]  /*4fc60*/  PRMT R47, RZ, 0x7610, R47 ;  /* 0x00007610ff2f7816 */ /* 0x000fe2000000002f */
[----:B------:R-:W4:Y:S04]  /*4fc70*/  LDL R4, [R1+0x4c24] ;  /* 0x004c240001047983 */ /* 0x000f280000100800 */
[----:B------:R0:W4:Y:S04]  /*4fc80*/  @P1 LDG.E.U8 R53, desc[UR44][R12.64] ;  /* 0x0000002c0c351981 */ /* 0x000128000c1e1100 */
[----:B-1----:R-:W4:Y:S04]  /*4fc90*/  LDL R16, [R1+0x4c4c] ;  /* 0x004c4c0001107983 */ /* 0x002f280000100800 */
[----:B------:R-:W4:Y:S04]  /*4fca0*/  LDL R0, [R1+0x4c28] ;  /* 0x004c280001007983 */ /* 0x000f280000100800 */
[----:B------:R-:W4:Y:S04]  /*4fcb0*/  LDL R9, [R1+0x4c1c] ;  /* 0x004c1c0001097983 */ /* 0x000f280000100800 */
[----:B------:R-:W4:Y:S04]  /*4fcc0*/  LDL R6, [R1+0x4c20] ;  /* 0x004c200001067983 */ /* 0x000f280000100800 */
[----:B------:R-:W4:Y:S01]  /*4fcd0*/  LDL R7, [R1+0x4c18] ;  /* 0x004c180001077983 */ /* 0x000f220000100800 */
[----:B0-----:R-:W-:-:S02]  /*4fce0*/  @P1 IMAD.MOV.U32 R12, RZ, RZ, R8 ;  /* 0x000000ffff0c1224 */ /* 0x001fc400078e0008 */
[----:B------:R-:W-:-:S05]  /*4fcf0*/  @P1 IMAD.MOV.U32 R13, RZ, RZ, R14 ;  /* 0x000000ffff0d1224 */ /* 0x000fca00078e000e */
[----:B------:R3:W4:Y:S02]  /*4fd00*/  @P1 LDG.E.U8 R51, desc[UR44][R12.64] ;  /* 0x0000002c0c331981 */ /* 0x000724000c1e1100 */
[----:B---3--:R-:W-:Y:S02]  /*4fd10*/  @P1 IMAD.MOV.U32 R13, RZ, RZ, R10 ;  /* 0x000000ffff0d1224 */ /* 0x008fe400078e000a */
[----:B--2---:R-:W-:-:S05]  /*4fd20*/  @P1 IMAD.MOV.U32 R12, RZ, RZ, R3 ;  /* 0x000000ffff0c1224 */ /* 0x004fca00078e0003 */
[----:B------:R4:W2:Y:S02]  /*4fd30*/  @P1 LDG.E.U8 R49, desc[UR44][R12.64] ;  /* 0x0000002c0c311981 */ /* 0x0008a4000c1e1100 */
[----:B----4-:R-:W-:Y:S02]  /*4fd40*/  @P1 IMAD.MOV.U32 R12, RZ, RZ, R5 ;  /* 0x000000ffff0c1224 */ /* 0x010fe400078e0005 */
[----:B------:R-:W-:-:S05]  /*4fd50*/  @P1 IMAD.MOV.U32 R13, RZ, RZ, R16 ;  /* 0x000000ffff0d1224 */ /* 0x000fca00078e0010 */
[----:B------:R0:W3:Y:S04]  /*4fd60*/  @P1 LDG.E.U8 R47, desc[UR44][R12.64] ;  /* 0x0000002c0c2f1981 */ /* 0x0000e8000c1e1100 */
[----:B------:R-:W-:Y:S04]  /*4fd70*/  STL [R1+0x6630], R53 ;  /* 0x0066303501007387 */ /* 0x000fe80000100800 */
[----:B------:R-:W4:Y:S04]  /*4fd80*/  LDL R15, [R1+0x4c14] ;  /* 0x004c1400010f7983 */ /* 0x000f280000100800 */
[----:B------:R-:W4:Y:S04]  /*4fd90*/  LDL R14, [R1+0x4c0c] ;  /* 0x004c0c00010e7983 */ /* 0x000f280000100800 */
[----:B------:R-:W4:Y:S04]  /*4fda0*/  LDL R8, [R1+0x4c10] ;  /* 0x004c100001087983 */ /* 0x000f280000100800 */
[----:B------:R-:W-:Y:S04]  /*4fdb0*/  STL [R1+0x6634], R51 ;  /* 0x0066343301007387 */ /* 0x000fe80000100800 */
[----:B------:R-:W4:Y:S01]  /*4fdc0*/  LDL R10, [R1+0x4c04] ;  /* 0x004c0400010a7983 */ /* 0x000f220000100800 */
[----:B------:R-:W-:-:S03]  /*4fdd0*/  ISETP.GT.AND P2, PT, R2, 0x75, PT ;  /* 0x000000750200780c */ /* 0x000fc60003f44270 */
[----:B------:R-:W4:Y:S01]  /*4fde0*/  LDL R3, [R1+0x4c08] ;  /* 0x004c080001037983 */ /* 0x000f220000100800 */
[----:B------:R-:W-:Y:S02]  /*4fdf0*/  PRMT R37, RZ, 0x7610, R37 ;  /* 0x00007610ff257816 */ /* 0x000fe40000000025 */
[----:B------:R-:W-:Y:S02]  /*4fe00*/  PRMT R35, RZ, 0x7610, R35 ;  /* 0x00007610ff237816 */ /* 0x000fe40000000023 */
[----:B------:R-:W-:-:S05]  /*4fe10*/  ISETP.GT.AND P1, PT, R2, 0x76, PT ;  /* 0x000000760200780c */ /* 0x000fca0003f24270 */
[----:B0-----:R-:W-:Y:S02]  /*4fe20*/  @P2 IMAD.MOV.U32 R12, RZ, RZ, R0 ;  /* 0x000000ffff0c2224 */ /* 0x001fe400078e0000 */
[----:B------:R-:W-:-:S05]  /*4fe30*/  @P2 IMAD.MOV.U32 R13, RZ, RZ, R4 ;  /* 0x000000ffff0d2224 */ /* 0x000fca00078e0004 */
[----:B------:R0:W4:Y:S01]  /*4fe40*/  @P2 LDG.E.U8 R37, desc[UR44][R12.64] ;  /* 0x0000002c0c252981 */ /* 0x000122000c1e1100 */
[----:B------:R-:W-:Y:S01]  /*4fe50*/  PRMT R33, RZ, 0x7610, R33 ;  /* 0x00007610ff217816 */ /* 0x000fe20000000021 */
[----:B0-----:R-:W-:Y:S02]  /*4fe60*/  @P2 IMAD.MOV.U32 R12, RZ, RZ, R6 ;  /* 0x000000ffff0c2224 */ /* 0x001fe400078e0006 */
[----:B------:R-:W-:-:S05]  /*4fe70*/  @P2 IMAD.MOV.U32 R13, RZ, RZ, R9 ;  /* 0x000000ffff0d2224 */ /* 0x000fca00078e0009 */
[----:B------:R0:W4:Y:S02]  /*4fe80*/  @P2 LDG.E.U8 R35, desc[UR44][R12.64] ;  /* 0x0000002c0c232981 */ /* 0x000124000c1e1100 */
[----:B0-----:R-:W-:Y:S02]  /*4fe90*/  @P2 IMAD.MOV.U32 R12, RZ, RZ, R7 ;  /* 0x000000ffff0c2224 */ /* 0x001fe400078e0007 */
[----:B--2---:R-:W-:Y:S04]  /*4fea0*/  STL [R1+0x6638], R49 ;  /* 0x0066383101007387 */ /* 0x004fe80000100800 */
[----:B------:R-:W2:Y:S04]  /*4feb0*/  LDL R5, [R1+0x4c00] ;  /* 0x004c000001057983 */ /* 0x000ea80000100800 */
[----:B------:R-:W2:Y:S04]  /*4fec0*/  LDL R16, [R1+0x4bfc] ;  /* 0x004bfc0001107983 */ /* 0x000ea80000100800 */
[----:B---3--:R-:W-:Y:S04]  /*4fed0*/  STL [R1+0x663c], R47 ;  /* 0x00663c2f01007387 */ /* 0x008fe80000100800 */
[----:B------:R-:W3:Y:S04]  /*4fee0*/  LDL R4, [R1+0x4bf4] ;  /* 0x004bf40001047983 */ /* 0x000ee80000100800 */
[----:B------:R-:W3:Y:S04]  /*4fef0*/  LDL R0, [R1+0x4bf8] ;  /* 0x004bf80001007983 */ /* 0x000ee80000100800 */
[----:B------:R-:W3:Y:S04]  /*4ff00*/  LDL R9, [R1+0x4bec] ;  /* 0x004bec0001097983 */ /* 0x000ee80000100800 */
[----:B------:R-:W3:Y:S01]  /*4ff10*/  LDL R6, [R1+0x4bf0] ;  /* 0x004bf00001067983 */ /* 0x000ee20000100800 */
[----:B----4-:R-:W-:-:S03]  /*4ff20*/  @P2 IMAD.MOV.U32 R13, RZ, RZ, R15 ;  /* 0x000000ffff0d2224 */ /* 0x010fc600078e000f */
[----:B------:R-:W4:Y:S04]  /*4ff30*/  LDL R18, [R1+0x4be4] ;  /* 0x004be40001127983 */ /* 0x000f280000100800 */
[----:B------:R-:W4:Y:S04]  /*4ff40*/  LDL R7, [R1+0x4be8] ;  /* 0x004be80001077983 */ /* 0x000f280000100800 */
[----:B------:R0:W4:Y:S01]  /*4ff50*/  @P2 LDG.E.U8 R33, desc[UR44][R12.64] ;  /* 0x0000002c0c212981 */ /* 0x000122000c1e1100 */
[----:B------:R-:W-:-:S03]  /*4ff60*/  @P1 IMAD.MOV.U32 R15, RZ, RZ, R10 ;  /* 0x000000ffff0f1224 */ /* 0x000fc600078e000a */
[----:B------:R-:W4:Y:S01]  /*4ff70*/  LDL R10, [R1+0x4bdc] ;  /* 0x004bdc00010a7983 */ /* 0x000f220000100800 */
[----:B0-----:R-:W-:-:S03]  /*4ff80*/  @P2 IMAD.MOV.U32 R12, RZ, RZ, R8 ;  /* 0x000000ffff0c2224 */ /* 0x001fc600078e0008 */
[----:B------:R-:W4:Y:S01]  /*4ff90*/  LDL R8, [R1+0x4be0] ;  /* 0x004be00001087983 */ /* 0x000f220000100800 */
[----:B------:R-:W-:Y:S01]  /*4ffa0*/  PRMT R11, RZ, 0x7610, R11 ;  /* 0x00007610ff0b7816 */ /* 0x000fe2000000000b */
[----:B------:R-:W-:Y:S02]  /*4ffb0*/  @P2 IMAD.MOV.U32 R13, RZ, RZ, R14 ;  /* 0x000000ffff0d2224 */ /* 0x000fe400078e000e */
[----:B------:R-:W-:Y:S01]  /*4ffc0*/  @P1 IMAD.MOV.U32 R14, RZ, RZ, R3 ;  /* 0x000000ffff0e1224 */ /* 0x000fe200078e0003 */
[----:B------:R-:W-:Y:S01]  /*4ffd0*/  PRMT R29, RZ, 0x7610, R29 ;  /* 0x00007610ff1d7816 */ /* 0x000fe2000000001d */
[----:B------:R-:W4:Y:S04]  /*4ffe0*/  LDL R3, [R1+0x4bd8] ;  /* 0x004bd80001037983 */ /* 0x000f280000100800 */
[----:B------:R-:W4:Y:S04]  /*4fff0*/  @P1 LDG.E.U8 R11, desc[UR44][R14.64] ;  /* 0x0000002c0e0b1981 */ /* 0x000f28000c1e1100 */
[----:B------:R0:W4:Y:S01]  /*50000*/  @P2 LDG.E.U8 R29, desc[UR44][R12.64] ;  /* 0x0000002c0c1d2981 */ /* 0x000122000c1e1100 */
[----:B------:R-:W-:-:S02]  /*50010*/  ISETP.GT.AND P2, PT, R2, 0x77, PT ;  /* 0x000000770200780c */ /* 0x000fc40003f44270 */
[----:B0-----:R-:W-:Y:S02]  /*50020*/  PRMT R12, RZ, 0x7610, R12 ;  /* 0x00007610ff0c7816 */ /* 0x001fe4000000000c */
[----:B------:R-:W-:Y:S01]  /*50030*/  PRMT R13, RZ, 0x7610, R13 ;  /* 0x00007610ff0d7816 */ /* 0x000fe2000000000d */
[----:B--2---:R-:W-:Y:S02]  /*50040*/  @P1 IMAD.MOV.U32 R14, RZ, RZ, R5 ;  /* 0x000000ffff0e1224 */ /* 0x004fe400078e0005 */
[----:B------:R-:W2:Y:S01]  /*50050*/  LDL R5, [R1+0x4bd4] ;  /* 0x004bd40001057983 */ /* 0x000ea20000100800 */
[----:B------:R-:W-:-:S05]  /*50060*/  @P1 IMAD.MOV.U32 R15, RZ, RZ, R16 ;  /* 0x000000ffff0f1224 */ /* 0x000fca00078e0010 */
[----:B------:R0:W2:Y:S01]  /*50070*/  @P1 LDG.E.U8 R12, desc[UR44][R14.64] ;  /* 0x0000002c0e0c1981 */ /* 0x0000a2000c1e1100 */
[----:B---3--:R-:W-:Y:S02]  /*50080*/  @P1 IMAD.MOV.U32 R17, RZ, RZ, R4 ;  /* 0x000000ffff111224 */ /* 0x008fe400078e0004 */
[----:B------:R-:W-:Y:S01]  /*50090*/  @P1 IMAD.MOV.U32 R16, RZ, RZ, R0 ;  /* 0x000000ffff101224 */ /* 0x000fe200078e0000 */
[----:B------:R-:W3:Y:S04]  /*500a0*/  LDL R4, [R1+0x4bcc] ;  /* 0x004bcc0001047983 */ /* 0x000ee80000100800 */
[----:B------:R-:W3:Y:S01]  /*500b0*/  LDL R0, [R1+0x4bd0] ;  /* 0x004bd00001007983 */ /* 0x000ee20000100800 */
[----:B0-----:R-:W-:-:S03]  /*500c0*/  PRMT R14, RZ, 0x7610, R14 ;  /* 0x00007610ff0e7816 */ /* 0x001fc6000000000e */
[----:B------:R0:W3:Y:S01]  /*500d0*/  @P1 LDG.E.U8 R13, desc[UR44][R16.64] ;  /* 0x0000002c100d1981 */ /* 0x0000e2000c1e1100 */
[----:B------:R-:W-:Y:S01]  /*500e0*/  PRMT R15, RZ, 0x7610, R15 ;  /* 0x00007610ff0f7816 */ /* 0x000fe2000000000f */
[----:B----4-:R-:W-:Y:S02]  /*500f0*/  @P2 IMAD.MOV.U32 R19, RZ, RZ, R18 ;  /* 0x000000ffff132224 */ /* 0x010fe400078e0012 */
[----:B------:R-:W-:Y:S02]  /*50100*/  @P2 IMAD.MOV.U32 R18, RZ, RZ, R7 ;  /* 0x000000ffff122224 */ /* 0x000fe400078e0007 */
[----:B------:R-:W4:Y:S04]  /*50110*/  LDL R7, [R1+0x4ba0] ;  /* 0x004ba00001077983 */ /* 0x000f280000100800 */
[----:B------:R1:W4:Y:S01]  /*50120*/  @P2 LDG.E.U8 R15, desc[UR44][R18.64] ;  /* 0x0000002c120f2981 */ /* 0x000322000c1e1100 */
[----:B0-----:R-:W-:-:S02]  /*50130*/  @P1 IMAD.MOV.U32 R16, RZ, RZ, R6 ;  /* 0x000000ffff101224 */ /* 0x001fc400078e0006 */
[----:B------:R-:W-:Y:S01]  /*50140*/  @P1 IMAD.MOV.U32 R17, RZ, RZ, R9 ;  /* 0x000000ffff111224 */ /* 0x000fe200078e0009 */
[----:B------:R-:W4:Y:S04]  /*50150*/  LDL R6, [R1+0x4ba8] ;  /* 0x004ba80001067983 */ /* 0x000f280000100800 */
[----:B------:R-:W4:Y:S04]  /*50160*/  LDL R9, [R1+0x4ba4] ;  /* 0x004ba40001097983 */ /* 0x000f280000100800 */
[----:B------:R0:W4:Y:S01]  /*50170*/  @P1 LDG.E.U8 R14, desc[UR44][R16.64] ;  /* 0x0000002c100e1981 */ /* 0x000122000c1e1100 */
[----:B-1----:R-:W-:-:S02]  /*50180*/  @P2 IMAD.MOV.U32 R18, RZ, RZ, R8 ;  /* 0x000000ffff122224 */ /* 0x002fc400078e0008 */
[----:B------:R-:W-:Y:S01]  /*50190*/  @P2 IMAD.MOV.U32 R19, RZ, RZ, R10 ;  /* 0x000000ffff132224 */ /* 0x000fe200078e000a */
[----:B0-----:R-:W-:-:S06]  /*501a0*/  PRMT R16, RZ, 0x7610, R16 ;  /* 0x00007610ff107816 */ /* 0x001fcc0000000010 */
[----:B------:R0:W4:Y:S01]  /*501b0*/  @P2 LDG.E.U8 R16, desc[UR44][R18.64] ;  /* 0x0000002c12102981 */ /* 0x000122000c1e1100 */
[----:B------:R-:W-:Y:S01]  /*501c0*/  PRMT R17, RZ, 0x7610, R17 ;  /* 0x00007610ff117816 */ /* 0x000fe20000000011 */
[----:B------:R-:W-:Y:S01]  /*501d0*/  @P2 IMAD.MOV.U32 R20, RZ, RZ, R3 ;  /* 0x000000ffff142224 */ /* 0x000fe200078e0003 */
[----:B0-----:R-:W-:Y:S01]  /*501e0*/  PRMT R18, RZ, 0x7610, R18 ;  /* 0x00007610ff127816 */ /* 0x001fe20000000012 */
[----:B--2---:R-:W-:-:S05]  /*501f0*/  @P2 IMAD.MOV.U32 R21, RZ, RZ, R5 ;  /* 0x000000ffff152224 */ /* 0x004fca00078e0005 */
[----:B------:R3:W2:Y:S02]  /*50200*/  @P2 LDG.E.U8 R17, desc[UR44][R20.64] ;  /* 0x0000002c14112981 */ /* 0x0006a4000c1e1100 */
[----:B---3--:R-:W-:Y:S02]  /*50210*/  @P2 IMAD.MOV.U32 R21, RZ, RZ, R4 ;  /* 0x000000ffff152224 */ /* 0x008fe400078e0004 */
[----:B------:R-:W-:-:S05]  /*50220*/  @P2 IMAD.MOV.U32 R20, RZ, RZ, R0 ;  /* 0x000000ffff142224 */ /* 0x000fca00078e0000 */
[----:B------:R0:W3:Y:S04]  /*50230*/  @P2 LDG.E.U8 R18, desc[UR44][R20.64] ;  /* 0x0000002c14122981 */ /* 0x0000e8000c1e1100 */
[----:B----4-:R1:W-:Y:S04]  /*50240*/  STL [R1+0x6640], R15 ;  /* 0x0066400f01007387 */ /* 0x0103e80000100800 */
[----:B------:R-:W4:Y:S04]  /*50250*/  LDL R8, [R1+0x4b9c] ;  /* 0x004b9c0001087983 */ /* 0x000f280000100800 */
[----:B------:R-:W4:Y:S04]  /*50260*/  LDL R10, [R1+0x4b98] ;  /* 0x004b9800010a7983 */ /* 0x000f280000100800 */
[----:B-1----:R-:W4:Y:S04]  /*50270*/  LDL R15, [R1+0x4b94] ;  /* 0x004b9400010f7983 */ /* 0x002f280000100800 */
[----:B------:R-:W-:Y:S04]  /*50280*/  STL [R1+0x6644], R16 ;  /* 0x0066441001007387 */ /* 0x000fe80000100800 */
[----:B------:R-:W4:Y:S04]  /*50290*/  LDL R5, [R1+0x4b8c] ;  /* 0x004b8c0001057983 */ /* 0x000f280000100800 */
[----:B------:R-:W4:Y:S01]  /*502a0*/  LDL R3, [R1+0x4b90] ;  /* 0x004b900001037983 */ /* 0x000f220000100800 */
[----:B------:R-:W-:-:S02]  /*502b0*/  ISETP.GT.AND P1, PT, R2, 0x79, PT ;  /* 0x000000790200780c */ /* 0x000fc40003f24270 */
[----:B------:R-:W-:Y:S02]  /*502c0*/  PRMT R19, RZ, 0x7610, R19 ;  /* 0x00007610ff137816 */ /* 0x000fe40000000013 */
[----:B0-----:R-:W-:-:S09]  /*502d0*/  PRMT R21, RZ, 0x7610, R21 ;  /* 0x00007610ff157816 */ /* 0x001fd20000000015 */
[----:B------:R-:W-:Y:S02]  /*502e0*/  @P1 IMAD.MOV.U32 R22, RZ, RZ, R6 ;  /* 0x000000ffff161224 */ /* 0x000fe400078e0006 */
[----:B------:R-:W-:-:S05]  /*502f0*/  @P1 IMAD.MOV.U32 R23, RZ, RZ, R9 ;  /* 0x000000ffff171224 */ /* 0x000fca00078e0009 */
[----:B------:R0:W4:Y:S02]  /*50300*/  @P1 LDG.E.U8 R19, desc[UR44][R22.64] ;  /* 0x0000002c16131981 */ /* 0x000124000c1e1100 */
[----:B0-----:R-:W-:Y:S02]  /*50310*/  @P1 IMAD.MOV.U32 R22, RZ, RZ, R7 ;  /* 0x000000ffff161224 */ /* 0x001fe400078e0007 */
[----:B--2---:R0:W-:Y:S04]  /*50320*/  STL [R1+0x6648], R17 ;  /* 0x0066481101007387 */ /* 0x0041e80000100800 */
[----:B------:R-:W2:Y:S04]  /*50330*/  LDL R4, [R1+0x4b84] ;  /* 0x004b840001047983 */ /* 0x000ea80000100800 */
[----:B------:R-:W2:Y:S04]  /*50340*/  LDL R0, [R1+0x4b88] ;  /* 0x004b880001007983 */ /* 0x000ea80000100800 */
[----:B---3--:R1:W-:Y:S04]  /*50350*/  STL [R1+0x664c], R18 ;  /* 0x00664c1201007387 */ /* 0x0083e80000100800 */
[----:B------:R-:W3:Y:S01]  /*50360*/  LDL R6, [R1+0x4b80] ;  /* 0x004b800001067983 */ /* 0x000ee20000100800 */
[----:B----4-:R-:W-:-:S02]  /*50370*/  @P1 IMAD.MOV.U32 R23, RZ, RZ, R8 ;  /* 0x000000ffff171224 */ /* 0x010fc400078e0008 */
[----:B------:R-:W-:Y:S01]  /*50380*/  @P1 IMAD.MOV.U32 R24, RZ, RZ, R10 ;  /* 0x000000ffff181224 */ /* 0x000fe200078e000a */
[----:B------:R-:W4:Y:S04]  /*50390*/  LDL R8, [R1+0x4b24] ;  /* 0x004b240001087983 */ /* 0x000f280000100800 */
[----:B------:R-:W4:Y:S04]  /*503a0*/  LDL R7, [R1+0x4b28] ;  /* 0x004b280001077983 */ /* 0x000f280000100800 */
[----:B------:R-:W4:Y:S01]  /*503b0*/  LDL R9, [R1+0x4b7c] ;  /* 0x004b7c0001097983 */ /* 0x000f220000100800 */
[----:B------:R-:W-:-:S02]  /*503c0*/  ISETP.GT.AND P2, PT, R2, 0x7a, PT ;  /* 0x0000007a0200780c */ /* 0x000fc40003f44270 */
[----:B------:R-:W-:Y:S02]  /*503d0*/  PRMT R20, RZ, 0x7610, R20 ;  /* 0x00007610ff147816 */ /* 0x000fe40000000014 */
[----:B------:R-:W-:Y:S01]  /*503e0*/  ISETP.GT.AND P3, PT, R2, 0x7d, PT ;  /* 0x0000007d0200780c */ /* 0x000fe20003f64270 */
[----:B------:R-:W4:Y:S01]  /*503f0*/  LDL R10, [R1+0x4b74] ;  /* 0x004b7400010a7983 */ /* 0x000f220000100800 */
[----:B------:R-:W-:-:S03]  /*50400*/  @P1 IMAD.MOV.U32 R25, RZ, RZ, R15 ;  /* 0x000000ffff191224 */ /* 0x000fc600078e000f */
[----:B------:R-:W4:Y:S04]  /*50410*/  LDL R15, [R1+0x4b0c] ;  /* 0x004b0c00010f7983 */ /* 0x000f280000100800 */
[----:B------:R-:W4:Y:S04]  /*50420*/  @P1 LDG.E.U8 R20, desc[UR44][R22.64] ;  /* 0x0000002c16141981 */ /* 0x000f28000c1e1100 */
[----:B------:R0:W4:Y:S02]  /*50430*/  @P1 LDG.E.U8 R21, desc[UR44][R24.64] ;  /* 0x0000002c18151981 */ /* 0x000124000c1e1100 */
[----:B0-----:R-:W-:-:S02]  /*50440*/  @P1 IMAD.MOV.U32 R25, RZ, RZ, R5 ;  /* 0x000000ffff191224 */ /* 0x001fc400078e0005 */
[----:B------:R-:W-:Y:S01]  /*50450*/  @P1 IMAD.MOV.U32 R24, RZ, RZ, R3 ;  /* 0x000000ffff181224 */ /* 0x000fe200078e0003 */
[----:B------:R-:W4:Y:S04]  /*50460*/  LDL R5, [R1+0x4b1c] ;  /* 0x004b1c0001057983 */ /* 0x000f280000100800 */
[----:B------:R-:W4:Y:S01]  /*50470*/  LDL R3, [R1+0x4b20] ;  /* 0x004b200001037983 */ /* 0x000f220000100800 */
[----:B------:R-:W-:Y:S02]  /*50480*/  PRMT R23, RZ, 0x7610, R23 ;  /* 0x00007610ff177816 */ /* 0x000fe40000000017 */
[----:B------:R-:W-:-:S06]  /*50490*/  PRMT R22, RZ, 0x7610, R22 ;  /* 0x00007610ff167816 */ /* 0x000fcc0000000016 */
[----:B------:R0:W4:Y:S02]  /*504a0*/  @P1 LDG.E.U8 R22, desc[UR44][R24.64] ;  /* 0x0000002c18161981 */ /* 0x000124000c1e1100 */
[----:B0-----:R-:W-:Y:S01]  /*504b0*/  PRMT R25, RZ, 0x7610, R25 ;  /* 0x00007610ff197816 */ /* 0x001fe20000000019 */
[----:B--2---:R-:W-:Y:S02]  /*504c0*/  @P2 IMAD.MOV.U32 R27, RZ, RZ, R4 ;  /* 0x000000ffff1b2224 */ /* 0x004fe400078e0004 */
[----:B------:R-:W-:Y:S01]  /*504d0*/  @P2 IMAD.MOV.U32 R26, RZ, RZ, R0 ;  /* 0x000000ffff1a2224 */ /* 0x000fe200078e0000 */
[----:B------:R-:W2:Y:S04]  /*504e0*/  LDL R4, [R1+0x4b14] ;  /* 0x004b140001047983 */ /* 0x000ea80000100800 */
[----:B------:R-:W2:Y:S04]  /*504f0*/  LDL R0, [R1+0x4b18] ;  /* 0x004b180001007983 */ /* 0x000ea80000100800 */
[----:B------:R3:W2:Y:S02]  /*50500*/  @P2 LDG.E.U8 R23, desc[UR44][R26.64] ;  /* 0x0000002c1a172981 */ /* 0x0006a4000c1e1100 */
[----:B---3--:R-:W-:-:S02]  /*50510*/  @P2 IMAD.MOV.U32 R26, RZ, RZ, R6 ;  /* 0x000000ffff1a2224 */ /* 0x008fc400078e0006 */
[----:B------:R-:W3:Y:S01]  /*50520*/  LDL R6, [R1+0x4b10] ;  /* 0x004b100001067983 */ /* 0x000ee20000100800 */
[----:B----4-:R-:W-:Y:S02]  /*50530*/  @P3 IMAD.MOV.U32 R31, RZ, RZ, R8 ;  /* 0x000000ffff1f3224 */ /* 0x010fe400078e0008 */
[----:B------:R-:W-:Y:S02]  /*50540*/  @P3 IMAD.MOV.U32 R30, RZ, RZ, R7 ;  /* 0x000000ffff1e3224 */ /* 0x000fe400078e0007 */
[----:B------:R-:W-:Y:S01]  /*50550*/  @P2 IMAD.MOV.U32 R27, RZ, RZ, R9 ;  /* 0x000000ffff1b2224 */ /* 0x000fe200078e0009 */
[----:B------:R-:W4:Y:S04]  /*50560*/  LDL R7, [R1+0x4b78] ;  /* 0x004b780001077983 */ /* 0x000f280000100800 */
[----:B------:R0:W4:Y:S04]  /*50570*/  @P3 LDG.E.U8 R25, desc[UR44][R30.64] ;  /* 0x0000002c1e193981 */ /* 0x000128000c1e1100 */
[----:B------:R-:W4:Y:S04]  /*50580*/  LDL R9, [R1+0x4b64] ;  /* 0x004b640001097983 */ /* 0x000f280000100800 */
[----:B------:R-:W4:Y:S01]  /*50590*/  LDL R8, [R1+0x4b68] ;  /* 0x004b680001087983 */ /* 0x000f220000100800 */
[----:B0-----:R-:W-:-:S02]  /*505a0*/  @P3 IMAD.MOV.U32 R31, RZ, RZ, R5 ;  /* 0x000000ffff1f3224 */ /* 0x001fc400078e0005 */
[----:B------:R-:W-:Y:S01]  /*505b0*/  @P3 IMAD.MOV.U32 R30, RZ, RZ, R3 ;  /* 0x000000ffff1e3224 */ /* 0x000fe200078e0003 */
[----:B------:R-:W4:Y:S04]  /*505c0*/  LDL R5, [R1+0x4b6c] ;  /* 0x004b6c0001057983 */ /* 0x000f280000100800 */
[----:B------:R-:W4:Y:S01]  /*505d0*/  LDL R3, [R1+0x4b70] ;  /* 0x004b700001037983 */ /* 0x000f220000100800 */
[----:B------:R-:W-:-:S06]  /*505e0*/  PRMT R24, RZ, 0x7610, R24 ;  /* 0x00007610ff187816 */ /* 0x000fcc0000000018 */
[----:B------:R0:W4:Y:S02]  /*505f0*/  @P2 LDG.E.U8 R24, desc[UR44][R26.64] ;  /* 0x0000002c1a182981 */ /* 0x000124000c1e1100 */
[----:B0-----:R-:W-:-:S06]  /*50600*/  PRMT R26, RZ, 0x7610, R26 ;  /* 0x00007610ff1a7816 */ /* 0x001fcc000000001a */
[----:B------:R2:W4:Y:S01]  /*50610*/  @P3 LDG.E.U8 R26, desc[UR44][R30.64] ;  /* 0x0000002c1e1a3981 */ /* 0x000522000c1e1100 */
[----:B------:R-:W-:Y:S02]  /*50620*/  PRMT R27, RZ, 0x7610, R27 ;  /* 0x00007610ff1b7816 */ /* 0x000fe4000000001b */
[----:B------:R-:W-:Y:S02]  /*50630*/  PRMT R28, RZ, 0x7610, R28 ;  /* 0x00007610ff1c7816 */ /* 0x000fe4000000001c */
[----:B------:R-:W-:Y:S02]  /*50640*/  ISETP.GT.AND P1, PT, R2, 0x7b, PT ;  /* 0x0000007b0200780c */ /* 0x000fe40003f24270 */
[----:B------:R-:W-:Y:S02]  /*50650*/  PRMT R32, RZ, 0x7610, R32 ;  /* 0x00007610ff207816 */ /* 0x000fe40000000020 */
[----:B------:R-:W-:Y:S02]  /*50660*/  PRMT R34, RZ, 0x7610, R34 ;  /* 0x00007610ff227816 */ /* 0x000fe40000000022 */
[----:B------:R-:W-:Y:S01]  /*50670*/  PRMT R36, RZ, 0x7610, R36 ;  /* 0x00007610ff247816 */ /* 0x000fe20000000024 */
[----:B--2---:R-:W-:-:S02]  /*50680*/  @P3 IMAD.MOV.U32 R31, RZ, RZ, R4 ;  /* 0x000000ffff1f3224 */ /* 0x004fc400078e0004 */
[----:B------:R-:W-:Y:S01]  /*50690*/  @P3 IMAD.MOV.U32 R30, RZ, RZ, R0 ;  /* 0x000000ffff1e3224 */ /* 0x000fe200078e0000 */
[----:B------:R-:W2:Y:S04]  /*506a0*/  LDL R4, [R1+0x4b5c] ;  /* 0x004b5c0001047983 */ /* 0x000ea80000100800 */
[----:B------:R-:W2:Y:S04]  /*506b0*/  LDL R0, [R1+0x4b60] ;  /* 0x004b600001007983 */ /* 0x000ea80000100800 */
[----:B------:R0:W2:Y:S02]  /*506c0*/  @P3 LDG.E.U8 R27, desc[UR44][R30.64] ;  /* 0x0000002c1e1b3981 */ /* 0x0000a4000c1e1100 */
[----:B0-----:R-:W-:-:S02]  /*506d0*/  @P3 IMAD.MOV.U32 R31, RZ, RZ, R15 ;  /* 0x000000ffff1f3224 */ /* 0x001fc400078e000f */
[----:B---3--:R-:W-:Y:S02]  /*506e0*/  @P3 IMAD.MOV.U32 R30, RZ, RZ, R6 ;  /* 0x000000ffff1e3224 */ /* 0x008fe400078e0006 */
[----:B------:R-:W3:Y:S04]  /*506f0*/  LDL R6, [R1+0x4b58] ;  /* 0x004b580001067983 */ /* 0x000ee80000100800 */
[----:B------:R4:W3:Y:S02]  /*50700*/  @P3 LDG.E.U8 R28, desc[UR44][R30.64] ;  /* 0x0000002c1e1c3981 */ /* 0x0008e4000c1e1100 */
[----:B----4-:R-:W-:Y:S02]  /*50710*/  @P2 IMAD.MOV.U32 R30, RZ, RZ, R7 ;  /* 0x000000ffff1e2224 */ /* 0x010fe400078e0007 */
[----:B------:R-:W-:Y:S01]  /*50720*/  @P2 IMAD.MOV.U32 R31, RZ, RZ, R10 ;  /* 0x000000ffff1f2224 */ /* 0x000fe200078e000a */
[----:B------:R-:W4:Y:S04]  /*50730*/  LDL R7, [R1+0x4b54] ;  /* 0x004b540001077983 */ /* 0x000f280000100800 */
[----:B------:R0:W4:Y:S02]  /*50740*/  @P2 LDG.E.U8 R32, desc[UR44][R30.64] ;  /* 0x0000002c1e202981 */ /* 0x000124000c1e1100 */
[----:B0-----:R-:W-:-:S02]  /*50750*/  @P2 IMAD.MOV.U32 R31, RZ, RZ, R5 ;  /* 0x000000ffff1f2224 */ /* 0x001fc400078e0005 */
[----:B------:R-:W-:Y:S01]  /*50760*/  @P2 IMAD.MOV.U32 R30, RZ, RZ, R3 ;  /* 0x000000ffff1e2224 */ /* 0x000fe200078e0003 */
[----:B------:R-:W4:Y:S04]  /*50770*/  LDL R5, [R1+0x4b4c] ;  /* 0x004b4c0001057983 */ /* 0x000f280000100800 */
[----:B------:R-:W4:Y:S04]  /*50780*/  LDL R3, [R1+0x4b50] ;  /* 0x004b500001037983 */ /* 0x000f280000100800 */
[----:B------:R0:W4:Y:S02]  /*50790*/  @P2 LDG.E.U8 R34, desc[UR44][R30.64] ;  /* 0x0000002c1e222981 */ /* 0x000124000c1e1100 */
[----:B0-----:R-:W-:-:S02]  /*507a0*/  @P1 IMAD.MOV.U32 R30, RZ, RZ, R8 ;  /* 0x000000ffff1e1224 */ /* 0x001fc400078e0008 */
[----:B------:R-:W-:-:S05]  /*507b0*/  @P1 IMAD.MOV.U32 R31, RZ, RZ, R9 ;  /* 0x000000ffff1f1224 */ /* 0x000fca00078e0009 */
[----:B------:R2:W4:Y:S01]  /*507c0*/  @P1 LDG.E.U8 R36, desc[UR44][R30.64] ;  /* 0x0000002c1e241981 */ /* 0x000522000c1e1100 */
[----:B------:R-:W-:Y:S02]  /*507d0*/  PRMT R38, RZ, 0x7610, R38 ;  /* 0x00007610ff267816 */ /* 0x000fe40000000026 */
[----:B------:R-:W-:Y:S02]  /*507e0*/  PRMT R40, RZ, 0x7610, R40 ;  /* 0x00007610ff287816 */ /* 0x000fe40000000028 */
[----:B------:R-:W-:Y:S01]  /*507f0*/  PRMT R42, RZ, 0x7610, R42 ;  /* 0x00007610ff2a7816 */ /* 0x000fe2000000002a */
[----:B--2---:R-:W-:Y:S02]  /*50800*/  @P1 IMAD.MOV.U32 R31, RZ, RZ, R4 ;  /* 0x000000ffff1f1224 */ /* 0x004fe400078e0004 */
[----:B------:R-:W-:-:S05]  /*50810*/  @P1 IMAD.MOV.U32 R30, RZ, RZ, R0 ;  /* 0x000000ffff1e1224 */ /* 0x000fca00078e0000 */
[----:B------:R3:W2:Y:S02]  /*50820*/  @P1 LDG.E.U8 R38, desc[UR44][R30.64] ;  /* 0x0000002c1e261981 */ /* 0x0006a4000c1e1100 */
[----:B---3--:R-:W-:Y:S02]  /*50830*/  @P1 IMAD.MOV.U32 R30, RZ, RZ, R6 ;  /* 0x000000ffff1e1224 */ /* 0x008fe400078e0006 */
[----:B----4-:R-:W-:-:S05]  /*50840*/  @P1 IMAD.MOV.U32 R31, RZ, RZ, R7 ;  /* 0x000000ffff1f1224 */ /* 0x010fca00078e0007 */
[----:B------:R0:W3:Y:S02]  /*50850*/  @P1 LDG.E.U8 R40, desc[UR44][R30.64] ;  /* 0x0000002c1e281981 */ /* 0x0000e4000c1e1100 */
[----:B0-----:R-:W-:Y:S02]  /*50860*/  @P1 IMAD.MOV.U32 R31, RZ, RZ, R5 ;  /* 0x000000ffff1f1224 */ /* 0x001fe400078e0005 */
[----:B------:R-:W-:-:S05]  /*50870*/  @P1 IMAD.MOV.U32 R30, RZ, RZ, R3 ;  /* 0x000000ffff1e1224 */ /* 0x000fca00078e0003 */
[----:B------:R-:W4:Y:S04]  /*50880*/  @P1 LDG.E.U8 R42, desc[UR44][R30.64] ;  /* 0x0000002c1e2a1981 */ /* 0x000f28000c1e1100 */
[----:B------:R-:W-:Y:S04]  /*50890*/  STL [R1+0x6650], R36 ;  /* 0x0066502401007387 */ /* 0x000fe80000100800 */
[----:B------:R-:W4:Y:S04]  /*508a0*/  LDL R4, [R1+0x4b04] ;  /* 0x004b040001047983 */ /* 0x000f280000100800 */
[----:B------:R-:W4:Y:S04]  /*508b0*/  LDL R0, [R1+0x4b08] ;  /* 0x004b080001007983 */ /* 0x000f280000100800 */
[----:B------:R-:W4:Y:S01]  /*508c0*/  LDL R17, [R1+0x4b00] ;  /* 0x004b000001117983 */ /* 0x000f220000100800 */
[----:B------:R-:W-:-:S02]  /*508d0*/  ISETP.GT.AND P2, PT, R2, 0x7e, PT ;  /* 0x0000007e0200780c */ /* 0x000fc40003f44270 */
[----:B------:R-:W-:Y:S01]  /*508e0*/  ISETP.GT.AND P1, PT, R2, 0x7f, PT ;  /* 0x0000007f0200780c */ /* 0x000fe20003f24270 */
[----:B--2---:R-:W-:Y:S04]  /*508f0*/  STL [R1+0x6654], R38 ;  /* 0x0066542601007387 */ /* 0x004fe80000100800 */
[----:B-1----:R-:W2:Y:S04]  /*50900*/  LDL R18, [R1+0x4afc] ;  /* 0x004afc0001127983 */ /* 0x002ea80000100800 */
[----:B------:R-:W2:Y:S04]  /*50910*/  LDL R16, [R1+0x4af4] ;  /* 0x004af40001107983 */ /* 0x000ea80000100800 */
[----:B------:R-:W2:Y:S04]  /*50920*/  LDL R15, [R1+0x4af8] ;  /* 0x004af800010f7983 */ /* 0x000ea80000100800 */
[----:B------:R-:W2:Y:S04]  /*50930*/  LDL R10, [R1+0x4aec] ;  /* 0x004aec00010a7983 */ /* 0x000ea80000100800 */
[----:B------:R-:W2:Y:S04]  /*50940*/  LDL R9, [R1+0x4af0] ;  /* 0x004af00001097983 */ /* 0x000ea80000100800 */
[----:B---3--:R-:W-:Y:S04]  /*50950*/  STL [R1+0x6658], R40 ;  /* 0x0066582801007387 */ /* 0x008fe80000100800 */
[----:B------:R-:W3:Y:S04]  /*50960*/  LDL R8, [R1+0x4ae4] ;  /* 0x004ae40001087983 */ /* 0x000ee80000100800 */
[----:B------:R-:W3:Y:S04]  /*50970*/  LDL R7, [R1+0x4ae8] ;  /* 0x004ae80001077983 */ /* 0x000ee80000100800 */
[----:B------:R-:W3:Y:S04]  /*50980*/  LDL R6, [R1+0x4adc] ;  /* 0x004adc0001067983 */ /* 0x000ee80000100800 */
[----:B------:R-:W3:Y:S04]  /*50990*/  LDL R5, [R1+0x4ae0] ;  /* 0x004ae00001057983 */ /* 0x000ee80000100800 */
[----:B------:R-:W3:Y:S04]  /*509a0*/  LDL R3, [R1+0x4ad8] ;  /* 0x004ad80001037983 */ /* 0x000ee80000100800 */
[----:B----4-:R-:W-:Y:S04]  /*509b0*/  STL [R1+0x665c], R42 ;  /* 0x00665c2a01007387 */ /* 0x010fe80000100800 */
[----:B------:R0:W-:Y:S04]  /*509c0*/  STL [R1+0x6660], R2 ;  /* 0x0066600201007387 */ /* 0x0001e80000100800 */
[----:B0-----:R-:W4:Y:S01]  /*509d0*/  LDL R2, [R1+0x4acc] ;  /* 0x004acc0001027983 */ /* 0x001f220000100800 */
[----:B------:R-:W-:-:S03]  /*509e0*/  @P2 IMAD.MOV.U32 R31, RZ, RZ, R4 ;  /* 0x000000ffff1f2224 */ /* 0x000fc600078e0004 */
[----:B------:R-:W4:Y:S01]  /*509f0*/  LDL R4, [R1+0x4ad4] ;  /* 0x004ad40001047983 */ /* 0x000f220000100800 */
[----:B------:R-:W-:-:S03]  /*50a00*/  @P2 IMAD.MOV.U32 R30, RZ, RZ, R0 ;  /* 0x000000ffff1e2224 */ /* 0x000fc600078e0000 */
[----:B------:R-:W4:Y:S01]  /*50a10*/  LDL R0, [R1+0x4ad0] ;  /* 0x004ad00001007983 */ /* 0x000f220000100800 */
[----:B------:R-:W-:Y:S02]  /*50a20*/  PRMT R44, RZ, 0x7610, R44 ;  /* 0x00007610ff2c7816 */ /* 0x000fe4000000002c */
[----:B------:R-:W-:-:S04]  /*50a30*/  PRMT R46, RZ, 0x7610, R46 ;  /* 0x00007610ff2e7816 */ /* 0x000fc8000000002e */
[----:B------:R0:W4:Y:S01]  /*50a40*/  @P2 LDG.E.U8 R44, desc[UR44][R30.64] ;  /* 0x0000002c1e2c2981 */ /* 0x000122000c1e1100 */
[----:B------:R-:W-:Y:S01]  /*50a50*/  PRMT R48, RZ, 0x7610, R48 ;  /* 0x00007610ff307816 */ /* 0x000fe20000000030 */
[----:B0-----:R-:W-:Y:S01]  /*50a60*/  @P2 IMAD.MOV.U32 R30, RZ, RZ, R17 ;  /* 0x000000ffff1e2224 */ /* 0x001fe200078e0011 */
[----:B------:R-:W-:Y:S02]  /*50a70*/  PRMT R50, RZ, 0x7610, R50 ;  /* 0x00007610ff327816 */ /* 0x000fe40000000032 */
[----:B------:R-:W-:Y:S02]  /*50a80*/  PRMT R52, RZ, 0x7610, R52 ;  /* 0x00007610ff347816 */ /* 0x000fe40000000034 */
[----:B------:R-:W-:Y:S02]  /*50a90*/  PRMT R54, RZ, 0x7610, R54 ;  /* 0x00007610ff367816 */ /* 0x000fe40000000036 */
[----:B------:R-:W-:Y:S02]  /*50aa0*/  PRMT R55, RZ, 0x7610, R55 ;  /* 0x00007610ff377816 */ /* 0x000fe40000000037 */
[----:B------:R-:W-:Y:S01]  /*50ab0*/  PRMT R56, RZ, 0x7610, R56 ;  /* 0x00007610ff387816 */ /* 0x000fe20000000038 */
[----:B--2---:R-:W-:-:S05]  /*50ac0*/  @P2 IMAD.MOV.U32 R31, RZ, RZ, R18 ;  /* 0x000000ffff1f2224 */ /* 0x004fca00078e0012 */
[----:B------:R0:W2:Y:S02]  /*50ad0*/  @P2 LDG.E.U8 R46, desc[UR44][R30.64] ;  /* 0x0000002c1e2e2981 */ /* 0x0000a4000c1e1100 */
[----:B0-----:R-:W-:Y:S02]  /*50ae0*/  @P2 IMAD.MOV.U32 R30, RZ, RZ, R15 ;  /* 0x000000ffff1e2224 */ /* 0x001fe400078e000f */
[----:B------:R-:W-:-:S05]  /*50af0*/  @P2 IMAD.MOV.U32 R31, RZ, RZ, R16 ;  /* 0x000000ffff1f2224 */ /* 0x000fca00078e0010 */
[----:B------:R0:W2:Y:S02]  /*50b00*/  @P2 LDG.E.U8 R48, desc[UR44][R30.64] ;  /* 0x0000002c1e302981 */ /* 0x0000a4000c1e1100 */
[----:B0-----:R-:W-:Y:S02]  /*50b10*/  @P2 IMAD.MOV.U32 R30, RZ, RZ, R9 ;  /* 0x000000ffff1e2224 */ /* 0x001fe400078e0009 */
[----:B------:R-:W-:-:S05]  /*50b20*/  @P2 IMAD.MOV.U32 R31, RZ, RZ, R10 ;  /* 0x000000ffff1f2224 */ /* 0x000fca00078e000a */
[----:B------:R3:W2:Y:S02]  /*50b30*/  @P2 LDG.E.U8 R50, desc[UR44][R30.64] ;  /* 0x0000002c1e322981 */ /* 0x0006a4000c1e1100 */
[----:B---3--:R-:W-:Y:S02]  /*50b40*/  @P1 IMAD.MOV.U32 R30, RZ, RZ, R7 ;  /* 0x000000ffff1e1224 */ /* 0x008fe400078e0007 */
[----:B------:R-:W-:-:S05]  /*50b50*/  @P1 IMAD.MOV.U32 R31, RZ, RZ, R8 ;  /* 0x000000ffff1f1224 */ /* 0x000fca00078e0008 */
[----:B------:R0:W3:Y:S02]  /*50b60*/  @P1 LDG.E.U8 R52, desc[UR44][R30.64] ;  /* 0x0000002c1e341981 */ /* 0x0000e4000c1e1100 */
[----:B0-----:R-:W-:Y:S02]  /*50b70*/  @P1 IMAD.MOV.U32 R30, RZ, RZ, R5 ;  /* 0x000000ffff1e1224 */ /* 0x001fe400078e0005 */
[----:B------:R-:W-:-:S05]  /*50b80*/  @P1 IMAD.MOV.U32 R31, RZ, RZ, R6 ;  /* 0x000000ffff1f1224 */ /* 0x000fca00078e0006 */
[----:B------:R0:W2:Y:S02]  /*50b90*/  @P1 LDG.E.U8 R54, desc[UR44][R30.64] ;  /* 0x0000002c1e361981 */ /* 0x0000a4000c1e1100 */
[----:B0-----:R-:W-:Y:S02]  /*50ba0*/  @P1 IMAD.MOV.U32 R30, RZ, RZ, R3 ;  /* 0x000000ffff1e1224 */ /* 0x001fe400078e0003 */
[----:B----4-:R-:W-:-:S05]  /*50bb0*/  @P1 IMAD.MOV.U32 R31, RZ, RZ, R4 ;  /* 0x000000ffff1f1224 */ /* 0x010fca00078e0004 */
[----:B------:R0:W4:Y:S02]  /*50bc0*/  @P1 LDG.E.U8 R55, desc[UR44][R30.64] ;  /* 0x0000002c1e371981 */ /* 0x000124000c1e1100 */
[----:B0-----:R-:W-:Y:S02]  /*50bd0*/  @P1 IMAD.MOV.U32 R30, RZ, RZ, R0 ;  /* 0x000000ffff1e1224 */ /* 0x001fe400078e0000 */
[----:B------:R-:W-:-:S05]  /*50be0*/  @P1 IMAD.MOV.U32 R31, RZ, RZ, R2 ;  /* 0x000000ffff1f1224 */ /* 0x000fca00078e0002 */
[----:B------:R-:W4:Y:S04]  /*50bf0*/  @P1 LDG.E.U8 R56, desc[UR44][R30.64] ;  /* 0x0000002c1e381981 */ /* 0x000f28000c1e1100 */
[----:B---3--:R-:W-:Y:S01]  /*50c00*/  STL [R1+0x6664], R52 ;  /* 0x0066643401007387 */ /* 0x008fe20000100800 */
[----:B------:R-:W0:Y:S01]  /*50c10*/  S2R R0, SR_TID.X ;  /* 0x0000000000007919 */ /* 0x000e220000002100 */
[----:B------:R-:W-:Y:S06]  /*50c20*/  BAR.SYNC.DEFER_BLOCKING 0x0 ;  /* 0x0000000000007b1d */ /* 0x000fec0000010000 */
[----:B--2---:R-:W-:Y:S04]  /*50c30*/  STL [R1+0x6668], R54 ;  /* 0x0066683601007387 */ /* 0x004fe80000100800 */
[----:B----4-:R-:W-:Y:S04]  /*50c40*/  STL [R1+0x666c], R55 ;  /* 0x00666c3701007387 */ /* 0x010fe80000100800 */
[----:B------:R-:W2:Y:S04]  /*50c50*/  LDL.LU R38, [R1+0x720] ;  /* 0x0007200001267983 */ /* 0x000ea80000300800 */
[----:B------:R-:W3:Y:S04]  /*50c60*/  LDL.LU R36, [R1+0x71c] ;  /* 0x00071c0001247983 */ /* 0x000ee80000300800 */
[----:B------:R-:W4:Y:S04]  /*50c70*/  LDL.LU R18, [R1+0x718] ;  /* 0x0007180001127983 */ /* 0x000f280000300800 */
        /* <DEDUP_REMOVED lines=154> */
[----:B------:R0:W-:Y:S04]  /*51620*/  STL [R1+0x5bb4], R31 ;  /* 0x005bb41f01007387 */ /* 0x0001e80000100800 */
[----:B-1----:R-:W4:Y:S04]  /*51630*/  LDL.LU R30, [R1+0x5d4] ;  /* 0x0005d400011e7983 */ /* 0x002f280000300800 */
[----:B------:R-:W4:Y:S04]  /*51640*/  LDL.LU R56, [R1+0x5a0] ;  /* 0x0005a00001387983 */ /* 0x000f280000300800 */
[----:B------:R-:W4:Y:S04]  /*51650*/  LDL.LU R55, [R1+0x59c] ;  /* 0x00059c0001377983 */ /* 0x000f280000300800 */
[----:B------:R-:W4:Y:S04]  /*51660*/  LDL.LU R54, [R1+0x598] ;  /* 0x0005980001367983 */ /* 0x000f280000300800 */
[----:B------:R-:W4:Y:S04]  /*51670*/  LDL.LU R52, [R1+0x594] ;  /* 0x0005940001347983 */ /* 0x000f280000300800 */
[----:B------:R-:W4:Y:S04]  /*51680*/  LDL.LU R2, [R1+0x560] ;  /* 0x0005600001027983 */ /* 0x000f280000300800 */
[----:B------:R-:W4:Y:S01]  /*51690*/  LDL.LU R42, [R1+0x55c] ;  /* 0x00055c00012a7983 */ /* 0x000f220000300800 */
[----:B0-----:R-:W-:-:S03]  /*516a0*/  LOP3.LUT R31, R0, 0x1f, RZ, 0xc0, !PT ;  /* 0x0000001f001f7812 */ /* 0x001fc600078ec0ff */
[----:B------:R-:W4:Y:S04]  /*516b0*/  LDL.LU R40, [R1+0x558] ;  /* 0x0005580001287983 */ /* 0x000f280000300800 */
[----:B--2---:R0:W-:Y:S04]  /*516c0*/  STS.U8 [R31+UR4], R38 ;  /* 0x000000261f007988 */ /* 0x0041e80008000004 */
[----:B---3--:R1:W-:Y:S04]  /*516d0*/  STS.U8 [R31+UR4+0x20], R36 ;  /* 0x000020241f007988 */ /* 0x0083e80008000004 */
[----:B----4-:R2:W-:Y:S04]  /*516e0*/  STS.U8 [R31+UR4+0x40], R18 ;  /* 0x000040121f007988 */ /* 0x0105e80008000004 */
[----:B------:R3:W-:Y:S04]  /*516f0*/  STS.U8 [R31+UR4+0x60], R17 ;  /* 0x000060111f007988 */ /* 0x0007e80008000004 */
[----:B------:R4:W-:Y:S04]  /*51700*/  STS.U8 [R31+UR4+0x220], R16 ;  /* 0x000220101f007988 */ /* 0x0009e80008000004 */
[----:B------:R4:W-:Y:S04]  /*51710*/  STS.U8 [R31+UR4+0x200], R15 ;  /* 0x0002000f1f007988 */ /* 0x0009e80008000004 */
[----:B0-----:R-:W4:Y:S04]  /*51720*/  LDL.LU R38, [R1+0x554] ;  /* 0x0005540001267983 */ /* 0x001f280000300800 */
[----:B-1----:R-:W4:Y:S04]  /*51730*/  LDL.LU R36, [R1+0x520] ;  /* 0x0005200001247983 */ /* 0x002f280000300800 */
[----:B--2---:R-:W2:Y:S04]  /*51740*/  LDL.LU R18, [R1+0x51c] ;  /* 0x00051c0001127983 */ /* 0x004ea80000300800 */
[----:B---3--:R-:W3:Y:S04]  /*51750*/  LDL.LU R17, [R1+0x518] ;  /* 0x0005180001117983 */ /* 0x008ee80000300800 */
[----:B----4-:R-:W4:Y:S04]  /*51760*/  LDL.LU R16, [R1+0x514] ;  /* 0x0005140001107983 */ /* 0x010f280000300800 */
[----:B------:R0:W-:Y:S04]  /*51770*/  STS.U8 [R31+UR4+0x260], R47 ;  /* 0x0002602f1f007988 */ /* 0x0001e80008000004 */
[----:B------:R-:W4:Y:S04]  /*51780*/  LDL.LU R15, [R1+0x4e0] ;  /* 0x0004e000010f7983 */ /* 0x000f280000300800 */
[----:B------:R1:W-:Y:S04]  /*51790*/  STS.U8 [R31+UR4+0x240], R49 ;  /* 0x000240311f007988 */ /* 0x0003e80008000004 */
[----:B------:R1:W-:Y:S04]  /*517a0*/  STS.U8 [R31+UR4+0x440], R51 ;  /* 0x000440331f007988 */ /* 0x0003e80008000004 */
[----:B------:R1:W-:Y:S04]  /*517b0*/  STS.U8 [R31+UR4+0x460], R53 ;  /* 0x000460351f007988 */ /* 0x0003e80008000004 */
[----:B------:R1:W-:Y:S04]  /*517c0*/  STS.U8 [R31+UR4+0x400], R60 ;  /* 0x0004003c1f007988 */ /* 0x0003e80008000004 */
[----:B------:R1:W-:Y:S04]  /*517d0*/  STS.U8 [R31+UR4+0x420], R3 ;  /* 0x000420031f007988 */ /* 0x0003e80008000004 */
[----:B0-----:R-:W4:Y:S04]  /*517e0*/  LDL.LU R47, [R1+0x4dc] ;  /* 0x0004dc00012f7983 */ /* 0x001f280000300800 */
[----:B-1----:R-:W4:Y:S04]  /*517f0*/  LDL.LU R49, [R1+0x4d8] ;  /* 0x0004d80001317983 */ /* 0x002f280000300800 */
[----:B------:R-:W4:Y:S04]  /*51800*/  LDL.LU R51, [R1+0x4d4] ;  /* 0x0004d40001337983 */ /* 0x000f280000300800 */
[----:B------:R-:W4:Y:S04]  /*51810*/  LDL.LU R53, [R1+0x4a0] ;  /* 0x0004a00001357983 */ /* 0x000f280000300800 */
[----:B------:R-:W4:Y:S04]  /*51820*/  LDL.LU R60, [R1+0x49c] ;  /* 0x00049c00013c7983 */ /* 0x000f280000300800 */
        /* <DEDUP_REMOVED lines=37> */
[----:B0-----:R-:W4:Y:S04]  /*51a80*/  LDL.LU R42, [R1+0x360] ;  /* 0x00036000012a7983 */ /* 0x001f280000300800 */
[----:B-1----:R-:W4:Y:S04]  /*51a90*/  LDL.LU R40, [R1+0x35c] ;  /* 0x00035c0001287983 */ /* 0x002f280000300800 */
[----:B------:R0:W-:Y:S04]  /*51aa0*/  STS.U8 [R31+UR4+0xe00], R38 ;  /* 0x000e00261f007988 */ /* 0x0001e80008000004 */
[----:B------:R1:W-:Y:S04]  /*51ab0*/  STS.U8 [R31+UR4+0x1000], R36 ;  /* 0x001000241f007988 */ /* 0x0003e80008000004 */
[----:B--2---:R2:W-:Y:S04]  /*51ac0*/  STS.U8 [R31+UR4+0x1020], R18 ;  /* 0x001020121f007988 */ /* 0x0045e80008000004 */
[----:B---3--:R3:W-:Y:S04]  /*51ad0*/  STS.U8 [R31+UR4+0x1040], R17 ;  /* 0x001040111f007988 */ /* 0x0087e80008000004 */
[----:B----4-:R4:W-:Y:S04]  /*51ae0*/  STS.U8 [R31+UR4+0x1060], R16 ;  /* 0x001060101f007988 */ /* 0x0109e80008000004 */
        /* <DEDUP_REMOVED lines=41> */
[----:B------:R-:W-:Y:S04]  /*51d80*/  STS.U8 [R31+UR4+0x1a60], R30 ;  /* 0x001a601e1f007988 */ /* 0x000fe80008000004 */
        /* <DEDUP_REMOVED lines=9> */
[----:B--2---:R-:W-:Y:S04]  /*51e20*/  STS.U8 [R31+UR4+0x2000], R18 ;  /* 0x002000121f007988 */ /* 0x004fe80008000004 */
[----:B---3--:R-:W-:Y:S04]  /*51e30*/  STS.U8 [R31+UR4+0x2020], R17 ;  /* 0x002020111f007988 */ /* 0x008fe80008000004 */
[----:B----4-:R-:W-:Y:S04]  /*51e40*/  STS.U8 [R31+UR4+0x2040], R16 ;  /* 0x002040101f007988 */ /* 0x010fe80008000004 */
[----:B------:R-:W-:Y:S04]  /*51e50*/  STS.U8 [R31+UR4+0x2060], R15 ;  /* 0x0020600f1f007988 */ /* 0x000fe80008000004 */
[----:B------:R-:W-:Y:S04]  /*51e60*/  STS.U8 [R31+UR4+0x2220], R47 ;  /* 0x0022202f1f007988 */ /* 0x000fe80008000004 */
[----:B------:R-:W-:Y:S04]  /*51e70*/  STS.U8 [R31+UR4+0x2200], R49 ;  /* 0x002200311f007988 */ /* 0x000fe80008000004 */
[----:B------:R-:W-:Y:S04]  /*51e80*/  STS.U8 [R31+UR4+0x2260], R51 ;  /* 0x002260331f007988 */ /* 0x000fe80008000004 */
[----:B------:R-:W-:Y:S04]  /*51e90*/  STS.U8 [R31+UR4+0x2240], R53 ;  /* 0x002240351f007988 */ /* 0x000fe80008000004 */
[----:B------:R-:W-:Y:S04]  /*51ea0*/  STS.U8 [R31+UR4+0x2440], R60 ;  /* 0x0024403c1f007988 */ /* 0x000fe80008000004 */
[----:B------:R0:W-:Y:S04]  /*51eb0*/  STS.U8 [R31+UR4+0x2460], R3 ;  /* 0x002460031f007988 */ /* 0x0001e80008000004 */
[----:B------:R1:W-:Y:S04]  /*51ec0*/  STS.U8 [R31+UR4+0x2400], R4 ;  /* 0x002400041f007988 */ /* 0x0003e80008000004 */
[----:B0-----:R-:W2:Y:S04]  /*51ed0*/  LDL.LU R3, [R1+0x1dc] ;  /* 0x0001dc0001037983 */ /* 0x001ea80000300800 */
[----:B------:R0:W-:Y:S04]  /*51ee0*/  STS.U8 [R31+UR4+0x2420], R5 ;  /* 0x002420051f007988 */ /* 0x0001e80008000004 */
[----:B------:R3:W-:Y:S04]  /*51ef0*/  STS.U8 [R31+UR4+0x2660], R6 ;  /* 0x002660061f007988 */ /* 0x0007e80008000004 */
[----:B------:R4:W-:Y:S04]  /*51f00*/  STS.U8 [R31+UR4+0x2640], R7 ;  /* 0x002640071f007988 */ /* 0x0009e80008000004 */
[----:B------:R4:W-:Y:S04]  /*51f10*/  STS.U8 [R31+UR4+0x2620], R8 ;  /* 0x002620081f007988 */ /* 0x0009e80008000004 */
[----:B------:R4:W-:Y:S04]  /*51f20*/  STS.U8 [R31+UR4+0x2600], R9 ;  /* 0x002600091f007988 */ /* 0x0009e80008000004 */
[----:B-1----:R-:W2:Y:S04]  /*51f30*/  LDL.LU R4, [R1+0x1d8] ;  /* 0x0001d80001047983 */ /* 0x002ea80000300800 */
[----:B0-----:R-:W2:Y:S04]  /*51f40*/  LDL.LU R5, [R1+0x1d4] ;  /* 0x0001d40001057983 */ /* 0x001ea80000300800 */
[----:B---3--:R-:W3:Y:S04]  /*51f50*/  LDL.LU R6, [R1+0x1a0] ;  /* 0x0001a00001067983 */ /* 0x008ee80000300800 */
[----:B----4-:R-:W4:Y:S04]  /*51f60*/  LDL.LU R7, [R1+0x19c] ;  /* 0x00019c0001077983 */ /* 0x010f280000300800 */
        /* <DEDUP_REMOVED lines=31> */
[----:B--2---:R0:W-:Y:S04]  /*52160*/  STS.U8 [R31+UR4+0x2a00], R3 ;  /* 0x002a00031f007988 */ /* 0x0041e80008000004 */
[----:B------:R1:W-:Y:S04]  /*52170*/  STS.U8 [R31+UR4+0x2a60], R4 ;  /* 0x002a60041f007988 */ /* 0x0003e80008000004 */
[----:B0-----:R-:W2:Y:S04]  /*52180*/  LDL.LU R3, [R1+0x66cc] ;  /* 0x0066cc0001037983 */ /* 0x001ea80000300800 */
[----:B------:R0:W-:Y:S04]  /*52190*/  STS.U8 [R31+UR4+0x2a40], R5 ;  /* 0x002a40051f007988 */ /* 0x0001e80008000004 */
[----:B---3--:R3:W-:Y:S04]  /*521a0*/  STS.U8 [R31+UR4+0x2c40], R6 ;  /* 0x002c40061f007988 */ /* 0x0087e80008000004 */
[----:B----4-:R4:W-:Y:S04]  /*521b0*/  STS.U8 [R31+UR4+0x2c60], R7 ;  /* 0x002c60071f007988 */ /* 0x0109e80008000004 */
[----:B------:R4:W-:Y:S04]  /*521c0*/  STS.U8 [R31+UR4+0x2c00], R8 ;  /* 0x002c00081f007988 */ /* 0x0009e80008000004 */
[----:B------:R4:W-:Y:S04]  /*521d0*/  STS.U8 [R31+UR4+0x2c20], R9 ;  /* 0x002c20091f007988 */ /* 0x0009e80008000004 */
[----:B-1----:R-:W2:Y:S04]  /*521e0*/  LDL.LU R4, [R1+0x66c8] ;  /* 0x0066c80001047983 */ /* 0x002ea80000300800 */
[----:B0-----:R-:W2:Y:S04]  /*521f0*/  LDL.LU R5, [R1+0x66c4] ;  /* 0x0066c40001057983 */ /* 0x001ea80000300800 */
[----:B---3--:R-:W3:Y:S04]  /*52200*/  LDL.LU R6, [R1+0x66c0] ;  /* 0x0066c00001067983 */ /* 0x008ee80000300800 */
[----:B----4-:R-:W4:Y:S04]  /*52210*/  LDL.LU R7, [R1+0x66bc] ;  /* 0x0066bc0001077983 */ /* 0x010f280000300800 */
[----:B------:R-:W2:Y:S04]  /*52220*/  LDL.LU R8, [R1+0x66b8] ;  /* 0x0066b80001087983 */ /* 0x000ea80000300800 */
[----:B------:R-:W3:Y:S04]  /*52230*/  LDL.LU R9, [R1+0x66b4] ;  /* 0x0066b40001097983 */ /* 0x000ee80000300800 */
[----:B------:R0:W-:Y:S04]  /*52240*/  STS.U8 [R31+UR4+0x2e60], R10 ;  /* 0x002e600a1f007988 */ /* 0x0001e80008000004 */
[----:B------:R1:W-:Y:S04]  /*52250*/  STS.U8 [R31+UR4+0x2e40], R39 ;  /* 0x002e40271f007988 */ /* 0x0003e80008000004 */
[----:B------:R1:W-:Y:S04]  /*52260*/  STS.U8 [R31+UR4+0x2e20], R41 ;  /* 0x002e20291f007988 */ /* 0x0003e80008000004 */
[----:B------:R1:W-:Y:S04]  /*52270*/  STS.U8 [R31+UR4+0x2e00], R43 ;  /* 0x002e002b1f007988 */ /* 0x0003e80008000004 */
[----:B------:R1:W-:Y:S04]  /*52280*/  STS.U8 [R31+UR4+0x3000], R45 ;  /* 0x0030002d1f007988 */ /* 0x0003e80008000004 */
[----:B0-----:R-:W4:Y:S04]  /*52290*/  LDL.LU R10, [R1+0x66b0] ;  /* 0x0066b000010a7983 */ /* 0x001f280000300800 */
[----:B-1----:R-:W2:Y:S04]  /*522a0*/  LDL.LU R39, [R1+0x66ac] ;  /* 0x0066ac0001277983 */ /* 0x002ea80000300800 */
[----:B------:R-:W3:Y:S04]  /*522b0*/  LDL.LU R41, [R1+0x66a8] ;  /* 0x0066a80001297983 */ /* 0x000ee80000300800 */
[----:B------:R-:W4:Y:S04]  /*522c0*/  LDL.LU R43, [R1+0x66a4] ;  /* 0x0066a400012b7983 */ /* 0x000f280000300800 */
[----:B------:R-:W2:Y:S04]  /*522d0*/  LDL.LU R45, [R1+0x66a0] ;  /* 0x0066a000012d7983 */ /* 0x000ea80000300800 */
[----:B------:R0:W-:Y:S04]  /*522e0*/  STS.U8 [R31+UR4+0x3020], R30 ;  /* 0x0030201e1f007988 */ /* 0x0001e80008000004 */
[----:B------:R1:W-:Y:S04]  /*522f0*/  STS.U8 [R31+UR4+0x3040], R56 ;  /* 0x003040381f007988 */ /* 0x0003e80008000004 */
[----:B------:R1:W-:Y:S04]  /*52300*/  STS.U8 [R31+UR4+0x3060], R55 ;  /* 0x003060371f007988 */ /* 0x0003e80008000004 */
[----:B------:R1:W-:Y:S04]  /*52310*/  STS.U8 [R31+UR4+0x3220], R54 ;  /* 0x003220361f007988 */ /* 0x0003e80008000004 */
[----:B------:R1:W-:Y:S04]  /*52320*/  STS.U8 [R31+UR4+0x3200], R52 ;  /* 0x003200341f007988 */ /* 0x0003e80008000004 */
[----:B------:R1:W-:Y:S04]  /*52330*/  STS.U8 [R31+UR4+0x3260], R2 ;  /* 0x003260021f007988 */ /* 0x0003e80008000004 */
[----:B0-----:R-:W3:Y:S04]  /*52340*/  LDL.LU R30, [R1+0x704] ;  /* 0x00070400011e7983 */ /* 0x001ee80000300800 */
[----:B-1----:R-:W3:Y:S04]  /*52350*/  LDL.LU R56, [R1+0x6d0] ;  /* 0x0006d00001387983 */ /* 0x002ee80000300800 */
[----:B------:R-:W3:Y:S04]  /*52360*/  LDL.LU R55, [R1+0x6cc] ;  /* 0x0006cc0001377983 */ /* 0x000ee80000300800 */
[----:B------:R-:W3:Y:S04]  /*52370*/  LDL.LU R54, [R1+0x6c8] ;  /* 0x0006c80001367983 */ /* 0x000ee80000300800 */
[----:B------:R-:W3:Y:S04]  /*52380*/  LDL.LU R52, [R1+0x6c4] ;  /* 0x0006c40001347983 */ /* 0x000ee80000300800 */
[----:B------:R0:W-:Y:S04]  /*52390*/  STS.U8 [R31+UR4+0x3240], R42 ;  /* 0x0032402a1f007988 */ /* 0x0001e80008000004 */
[----:B------:R-:W3:Y:S04]  /*523a0*/  LDL.LU R2, [R1+0x690] ;  /* 0x0006900001027983 */ /* 0x000ee80000300800 */
        /* <DEDUP_REMOVED lines=24> */
[----:B0-----:R-:W3:Y:S04]  /*52530*/  LDL.LU R60, [R1+0x5cc] ;  /* 0x0005cc00013c7983 */ /* 0x001ee80000300800 */
[----:B--2---:R-:W-:Y:S04]  /*52540*/  STL [R1+0x577c], R45 ;  /* 0x00577c2d01007387 */ /* 0x004fe80000100800 */
[----:B------:R-:W-:Y:S04]  /*52550*/  STL [R1+0x5784], R45 ;  /* 0x0057842d01007387 */ /* 0x000fe80000100800 */
[----:B------:R-:W-:Y:S04]  /*52560*/  STL [R1+0x5bb8], R45 ;  /* 0x005bb82d01007387 */ /* 0x000fe80000100800 */
[----:B----4-:R-:W-:Y:S04]  /*52570*/  STL [R1+0x5bc0], R43 ;  /* 0x005bc02b01007387 */ /* 0x010fe80000100800 */
        /* <DEDUP_REMOVED lines=331> */
[----:B------:R-:W-:Y:S04]  /*53a30*/  STS.U8 [R31+UR4+0x3a20], R45 ;  /* 0x003a202d1f007988 */ /* 0x000fe80008000004 */
[----:B------:R-:W-:Y:S04]  /*53a40*/  STL [R1+0x6624], R43 ;  /* 0x0066242b01007387 */ /* 0x000fe80000100800 */
[----:B------:R-:W-:Y:S04]  /*53a50*/  STS.U8 [R31+UR4+0x3a00], R43 ;  /* 0x003a002b1f007988 */ /* 0x000fe80008000004 */
[----:B------:R0:W-:Y:S04]  /*53a60*/  STL [R1+0x6674], R43 ;  /* 0x0066742b01007387 */ /* 0x0001e80000100800 */
[----:B---3--:R-:W-:Y:S04]  /*53a70*/  STS.U8 [R31+UR4+0x3a60], R41 ;  /* 0x003a60291f007988 */ /* 0x008fe80008000004 */
[----:B------:R-:W-:Y:S04]  /*53a80*/  STS.U8 [R31+UR4+0x3a40], R39 ;  /* 0x003a40271f007988 */ /* 0x000fe80008000004 */
[----:B0-----:R-:W2:Y:S04]  /*53a90*/  LDL.LU R43, [R1+0x708] ;  /* 0x00070800012b7983 */ /* 0x001ea80000300800 */
[----:B------:R-:W-:Y:S04]  /*53aa0*/  STL [R1+0x5bc4], R41 ;  /* 0x005bc42901007387 */ /* 0x000fe80000100800 */
[----:B------:R0:W-:Y:S04]  /*53ab0*/  STL [R1+0x6678], R41 ;  /* 0x0066782901007387 */ /* 0x0001e80000100800 */
[----:B0-----:R-:W3:Y:S04]  /*53ac0*/  LDL.LU R41, [R1+0x70c] ;  /* 0x00070c0001297983 */ /* 0x001ee80000300800 */
[----:B------:R0:W-:Y:S04]  /*53ad0*/  STL [R1+0x667c], R39 ;  /* 0x00667c2701007387 */ /* 0x0001e80000100800 */
[----:B0-----:R-:W4:Y:S01]  /*53ae0*/  LDL.LU R39, [R1+0x710] ;  /* 0x0007100001277983 */ /* 0x001f220000300800 */
[----:B------:R-:W0:Y:S03]  /*53af0*/  S2R R45, SR_TID.X ;  /* 0x00000000002d7919 */ /* 0x000e260000002100 */
[----:B------:R-:W-:Y:S04]  /*53b00*/  STS.U8 [R31+UR4+0x3c40], R10 ;  /* 0x003c400a1f007988 */ /* 0x000fe80008000004 */
[----:B------:R-:W-:Y:S04]  /*53b10*/  STL [R1+0x6680], R10 ;  /* 0x0066800a01007387 */ /* 0x000fe80000100800 */
        /* <DEDUP_REMOVED lines=9> */
[----:B------:R-:W-:Y:S04]  /*53bb0*/  STS.U8 [R31+UR4+0x3e20], R4 ;  /* 0x003e20041f007988 */ /* 0x000fe80008000004 */
[----:B------:R-:W-:Y:S04]  /*53bc0*/  STL [R1+0x6698], R3 ;  /* 0x0066980301007387 */ /* 0x000fe80000100800 */
[----:B------:R-:W-:Y:S04]  /*53bd0*/  STS.U8 [R31+UR4+0x3e00], R3 ;  /* 0x003e00031f007988 */ /* 0x000fe80008000004 */
[----:B------:R1:W-:Y:S04]  /*53be0*/  STL [R1+0x6694], R31 ;  /* 0x0066941f01007387 */ /* 0x0003e80000100800 */
[----:B-1----:R-:W2:Y:S04]  /*53bf0*/  LDL.LU R31, [R1+0x5c8] ;  /* 0x0005c800011f7983 */ /* 0x002ea80000300800 */
[----:B------:R-:W2:Y:S04]  /*53c00*/  LDL.LU R3, [R1+0x5c4] ;  /* 0x0005c40001037983 */ /* 0x000ea80000300800 */
[----:B------:R-:W2:Y:S04]  /*53c10*/  LDL.LU R4, [R1+0x590] ;  /* 0x0005900001047983 */ /* 0x000ea80000300800 */
[----:B------:R-:W2:Y:S04]  /*53c20*/  LDL.LU R5, [R1+0x58c] ;  /* 0x00058c0001057983 */ /* 0x000ea80000300800 */
[----:B------:R-:W2:Y:S04]  /*53c30*/  LDL.LU R6, [R1+0x588] ;  /* 0x0005880001067983 */ /* 0x000ea80000300800 */
[----:B------:R-:W2:Y:S04]  /*53c40*/  LDL.LU R7, [R1+0x584] ;  /* 0x0005840001077983 */ /* 0x000ea80000300800 */
[----:B------:R-:W2:Y:S01]  /*53c50*/  LDL.LU R8, [R1+0x550] ;  /* 0x0005500001087983 */ /* 0x000ea20000300800 */
[----:B0-----:R-:W-:-:S03]  /*53c60*/  LOP3.LUT R45, R45, 0x1f, RZ, 0xc0, !PT ;  /* 0x0000001f2d2d7812 */ /* 0x001fc600078ec0ff */
[----:B------:R-:W2:Y:S04]  /*53c70*/  LDL.LU R9, [R1+0x54c] ;  /* 0x00054c0001097983 */ /* 0x000ea80000300800 */
[----:B------:R-:W2:Y:S01]  /*53c80*/  LDL.LU R10, [R1+0x548] ;  /* 0x00054800010a7983 */ /* 0x000ea20000300800 */
[----:B------:R-:W-:-:S05]  /*53c90*/  LOP3.LUT R45, R45, 0x8, RZ, 0x3c, !PT ;  /* 0x000000082d2d7812 */ /* 0x000fca00078e3cff */
[----:B----4-:R0:W-:Y:S04]  /*53ca0*/  STS.U8 [R45+UR4+0x80], R39 ;  /* 0x000080272d007988 */ /* 0x0101e80008000004 */
[----:B---3--:R1:W-:Y:S04]  /*53cb0*/  STS.U8 [R45+UR4+0xa0], R41 ;  /* 0x0000a0292d007988 */ /* 0x0083e80008000004 */
[----:B--2---:R2:W-:Y:S04]  /*53cc0*/  STS.U8 [R45+UR4+0xc0], R43 ;  /* 0x0000c02b2d007988 */ /* 0x0045e80008000004 */
        /* <DEDUP_REMOVED lines=37> */
[----:B0-----:R-:W4:Y:S04]  /*53f20*/  LDL.LU R49, [R1+0x40c] ;  /* 0x00040c0001317983 */ /* 0x001f280000300800 */
[----:B-1----:R-:W4:Y:S04]  /*53f30*/  LDL.LU R51, [R1+0x408] ;  /* 0x0004080001337983 */ /* 0x002f280000300800 */
        /* <DEDUP_REMOVED lines=17> */
[----:B0-----:R-:W4:Y:S04]  /*54050*/  LDL.LU R8, [R1+0x384] ;  /* 0x0003840001087983 */ /* 0x001f280000300800 */
[----:B-1----:R-:W4:Y:S04]  /*54060*/  LDL.LU R9, [R1+0x350] ;  /* 0x0003500001097983 */ /* 0x002f280000300800 */
[----:B------:R-:W4:Y:S04]  /*54070*/  LDL.LU R10, [R1+0x34c] ;  /* 0x00034c00010a7983 */ /* 0x000f280000300800 */
        /* <DEDUP_REMOVED lines=105> */
[----:B------:R-:W4:Y:S04]  /*54710*/  LDL.LU R60, [R1] ;  /* 0x00000000013c7983 */ /* 0x000f280000300800 */
        /* <DEDUP_REMOVED lines=12> */
[----:B---3--:R0:W-:Y:S04]  /*547e0*/  STS.U8 [R45+UR4+0x3080], R30 ;  /* 0x0030801e2d007988 */ /* 0x0081e80008000004 */
[----:B----4-:R1:W-:Y:S04]  /*547f0*/  STS.U8 [R45+UR4+0x30a0], R56 ;  /* 0x0030a0382d007988 */ /* 0x0103e80008000004 */
[----:B------:R2:W-:Y:S04]  /*54800*/  STS.U8 [R45+UR4+0x30c0], R55 ;  /* 0x0030c0372d007988 */ /* 0x0005e80008000004 */
[----:B0-----:R-:W3:Y:S04]  /*54810*/  LDL.LU R30, [R1+0x700] ;  /* 0x00070000011e7983 */ /* 0x001ee80000300800 */
[----:B-1----:R-:W4:Y:S04]  /*54820*/  LDL.LU R56, [R1+0x6fc] ;  /* 0x0006fc0001387983 */ /* 0x002f280000300800 */
[----:B------:R0:W-:Y:S04]  /*54830*/  STS.U8 [R45+UR4+0x30e0], R54 ;  /* 0x0030e0362d007988 */ /* 0x0001e80008000004 */
[----:B--2---:R-:W2:Y:S04]  /*54840*/  LDL.LU R55, [R1+0x6f8] ;  /* 0x0006f80001377983 */ /* 0x004ea80000300800 */
[----:B------:R1:W-:Y:S04]  /*54850*/  STS.U8 [R45+UR4+0x32a0], R52 ;  /* 0x0032a0342d007988 */ /* 0x0003e80008000004 */
[----:B------:R1:W-:Y:S04]  /*54860*/  STS.U8 [R45+UR4+0x3280], R2 ;  /* 0x003280022d007988 */ /* 0x0003e80008000004 */
[----:B------:R1:W-:Y:S04]  /*54870*/  STS.U8 [R45+UR4+0x32e0], R42 ;  /* 0x0032e02a2d007988 */ /* 0x0003e80008000004 */
[----:B------:R1:W-:Y:S04]  /*54880*/  STS.U8 [R45+UR4+0x32c0], R40 ;  /* 0x0032c0282d007988 */ /* 0x0003e80008000004 */
[----:B------:R1:W-:Y:S04]  /*54890*/  STS.U8 [R45+UR4+0x34c0], R38 ;  /* 0x0034c0262d007988 */ /* 0x0003e80008000004 */
[----:B0-----:R-:W2:Y:S04]  /*548a0*/  LDL.LU R54, [R1+0x6f4] ;  /* 0x0006f40001367983 */ /* 0x001ea80000300800 */
[----:B-1----:R-:W2:Y:S04]  /*548b0*/  LDL.LU R52, [R1+0x6c0] ;  /* 0x0006c00001347983 */ /* 0x002ea80000300800 */
[----:B------:R-:W2:Y:S04]  /*548c0*/  LDL.LU R2, [R1+0x6bc] ;  /* 0x0006bc0001027983 */ /* 0x000ea80000300800 */
[----:B------:R-:W2:Y:S04]  /*548d0*/  LDL.LU R42, [R1+0x6b8] ;  /* 0x0006b800012a7983 */ /* 0x000ea80000300800 */
[----:B------:R-:W2:Y:S04]  /*548e0*/  LDL.LU R40, [R1+0x6b4] ;  /* 0x0006b40001287983 */ /* 0x000ea80000300800 */
[----:B------:R0:W-:Y:S04]  /*548f0*/  STS.U8 [R45+UR4+0x34e0], R36 ;  /* 0x0034e0242d007988 */ /* 0x0001e80008000004 */
[----:B------:R-:W2:Y:S04]  /*54900*/  LDL.LU R38, [R1+0x680] ;  /* 0x0006800001267983 */ /* 0x000ea80000300800 */
        /* <DEDUP_REMOVED lines=15> */
[----:B0-----:R-:W2:Y:S04]  /*54a00*/  LDL.LU R49, [R1+0x634] ;  /* 0x0006340001317983 */ /* 0x001ea80000300800 */
[----:B-1----:R-:W2:Y:S04]  /*54a10*/  LDL.LU R51, [R1+0x600] ;  /* 0x0006000001337983 */ /* 0x002ea80000300800 */
[----:B------:R-:W2:Y:S04]  /*54a20*/  LDL.LU R53, [R1+0x5fc] ;  /* 0x0005fc0001357983 */ /* 0x000ea80000300800 */
[----:B------:R-:W2:Y:S04]  /*54a30*/  LDL.LU R60, [R1+0x5f8] ;  /* 0x0005f800013c7983 */ /* 0x000ea80000300800 */
[----:B------:R-:W-:Y:S04]  /*54a40*/  STS.U8 [R45+UR4+0x38e0], R61 ;  /* 0x0038e03d2d007988 */ /* 0x000fe80008000004 */
[----:B------:R-:W-:Y:S04]  /*54a50*/  STS.U8 [R45+UR4+0x3aa0], R37 ;  /* 0x003aa0252d007988 */ /* 0x000fe80008000004 */
[----:B------:R-:W-:Y:S04]  /*54a60*/  STS.U8 [R45+UR4+0x3a80], R35 ;  /* 0x003a80232d007988 */ /* 0x000fe80008000004 */
[----:B------:R-:W2:Y:S04]  /*54a70*/  LDL.LU R31, [R1+0x5f4] ;  /* 0x0005f400011f7983 */ /* 0x000ea80000300800 */
[----:B------:R-:W-:Y:S04]  /*54a80*/  STS.U8 [R45+UR4+0x3ae0], R33 ;  /* 0x003ae0212d007988 */ /* 0x000fe80008000004 */
[----:B------:R-:W2:Y:S04]  /*54a90*/  LDL.LU R4, [R1+0x5c0] ;  /* 0x0005c00001047983 */ /* 0x000ea80000300800 */
[----:B------:R-:W-:Y:S01]  /*54aa0*/  STS.U8 [R45+UR4+0x3ac0], R29 ;  /* 0x003ac01d2d007988 */ /* 0x000fe20008000004 */
[----:B------:R-:W-:-:S03]  /*54ab0*/  LOP3.LUT R0, R0, 0x1f, RZ, 0xc0, !PT ;  /* 0x0000001f00007812 */ /* 0x000fc600078ec0ff */
[----:B------:R-:W2:Y:S04]  /*54ac0*/  LDL.LU R5, [R1+0x5bc] ;  /* 0x0005bc0001057983 */ /* 0x000ea80000300800 */
[----:B------:R-:W-:Y:S04]  /*54ad0*/  STS.U8 [R45+UR4+0x3cc0], R19 ;  /* 0x003cc0132d007988 */ /* 0x000fe80008000004 */
[----:B------:R-:W2:Y:S04]  /*54ae0*/  LDL.LU R6, [R1+0x5b8] ;  /* 0x0005b80001067983 */ /* 0x000ea80000300800 */
        /* <DEDUP_REMOVED lines=13> */
[----:B------:R0:W-:Y:S04]  /*54bc0*/  STS.U8 [R45+UR4+0x3e80], R28 ;  /* 0x003e801c2d007988 */ /* 0x0001e80008000004 */
[----:B------:R-:W2:Y:S04]  /*54bd0*/  LDL.LU R43, [R1+0x53c] ;  /* 0x00053c00012b7983 */ /* 0x000ea80000300800 */
[----:B0-----:R-:W2:Y:S04]  /*54be0*/  LDL.LU R45, [R1+0x538] ;  /* 0x00053800012d7983 */ /* 0x001ea80000300800 */
[----:B---3--:R0:W-:Y:S04]  /*54bf0*/  STS.U8 [R3+UR4+0x100], R30 ;  /* 0x0001001e03007988 */ /* 0x0081e80008000004 */
[----:B----4-:R1:W-:Y:S04]  /*54c00*/  STS.U8 [R3+UR4+0x120], R56 ;  /* 0x0001203803007988 */ /* 0x0103e80008000004 */
[----:B--2---:R2:W-:Y:S04]  /*54c10*/  STS.U8 [R3+UR4+0x140], R55 ;  /* 0x0001403703007988 */ /* 0x0045e80008000004 */
        /* <DEDUP_REMOVED lines=35> */
[----:B------:R0:W-:Y:S04]  /*54e50*/  STS.U8 [R3+UR4+0x960], R31 ;  /* 0x0009601f03007988 */ /* 0x0001e80008000004 */
        /* <DEDUP_REMOVED lines=16> */
[----:B0-----:R-:W2:Y:S04]  /*54f60*/  LDL.LU R9, [R1+0x380] ;  /* 0x0003800001097983 */ /* 0x001ea80000300800 */
[----:B-1----:R-:W2:Y:S04]  /*54f70*/  LDL.LU R10, [R1+0x37c] ;  /* 0x00037c00010a7983 */ /* 0x002ea80000300800 */
[----:B------:R-:W2:Y:S04]  /*54f80*/  LDL.LU R39, [R1+0x378] ;  /* 0x0003780001277983 */ /* 0x000ea80000300800 */
[----:B------:R0:W-:Y:S04]  /*54f90*/  STS.U8 [R3+UR4+0xf20], R45 ;  /* 0x000f202d03007988 */ /* 0x0001e80008000004 */
[----:B------:R-:W2:Y:S04]  /*54fa0*/  LDL.LU R41, [R1+0x374] ;  /* 0x0003740001297983 */ /* 0x000ea80000300800 */
        /* <DEDUP_REMOVED lines=52> */
[----:B---3--:R-:W-:Y:S04]  /*552f0*/  STS.U8 [R3+UR4+0x1f20], R30 ;  /* 0x001f201e03007988 */ /* 0x008fe80008000004 */
[----:B----4-:R-:W-:Y:S04]  /*55300*/  STS.U8 [R3+UR4+0x1f00], R56 ;  /* 0x001f003803007988 */ /* 0x010fe80008000004 */
[----:B--2---:R-:W-:Y:S04]  /*55310*/  STS.U8 [R3+UR4+0x2100], R55 ;  /* 0x0021003703007988 */ /* 0x004fe80008000004 */
        /* <DEDUP_REMOVED lines=15> */
[----:B------:R0:W-:Y:S04]  /*55410*/  STS.U8 [R3+UR4+0x2900], R60 ;  /* 0x0029003c03007988 */ /* 0x0001e80008000004 */
[----:B0-----:R-:W2:Y:S04]  /*55420*/  LDL.LU R60, [R1+0x1fc] ;  /* 0x0001fc00013c7983 */ /* 0x001ea80000300800 */
        /* <DEDUP_REMOVED lines=31> */
[----:B0-----:R-:W2:Y:S04]  /*55620*/  LDL.LU R60, [R1+0x669c] ;  /* 0x00669c00013c7983 */ /* 0x001ea80000300800 */
        /* <DEDUP_REMOVED lines=48> */
[----:B0-----:R-:W4:Y:S04]  /*55930*/  LDL.LU R53, [R1+0x5e8] ;  /* 0x0005e80001357983 */ /* 0x001f280000300800 */
[----:B------:R-:W4:Y:S01]  /*55940*/  LDL.LU R31, [R1+0x5e4] ;  /* 0x0005e400011f7983 */ /* 0x000f220000300800 */
[----:B------:R-:W-:-:S03]  /*55950*/  LOP3.LUT R0, R0, 0x18, RZ, 0x3c, !PT ;  /* 0x0000001800007812 */ /* 0x000fc600078e3cff */
        /* <DEDUP_REMOVED lines=17> */
[----:B------:R-:W2:Y:S04]  /*55a70*/  LDL.LU R4, [R1+0x5ac] ;  /* 0x0005ac0001047983 */ /* 0x000ea80000300800 */
        /* <DEDUP_REMOVED lines=8> */
[----:B------:R0:W-:Y:S04]  /*55b00*/  STS.U8 [R0+UR4+0x180], R45 ;  /* 0x0001802d00007988 */ /* 0x0001e80008000004 */
[----:B------:R-:W2:Y:S04]  /*55b10*/  LDL.LU R43, [R1+0x528] ;  /* 0x00052800012b7983 */ /* 0x000ea80000300800 */
[----:B------:R1:W-:Y:S04]  /*55b20*/  STS.U8 [R0+UR4+0x1a0], R30 ;  /* 0x0001a01e00007988 */ /* 0x0003e80008000004 */
[----:B---3--:R3:W-:Y:S04]  /*55b30*/  STS.U8 [R0+UR4+0x1c0], R56 ;  /* 0x0001c03800007988 */ /* 0x0087e80008000004 */
[----:B----4-:R4:W-:Y:S04]  /*55b40*/  STS.U8 [R0+UR4+0x1e0], R55 ;  /* 0x0001e03700007988 */ /* 0x0109e80008000004 */
        /* <DEDUP_REMOVED lines=34> */
[----:B------:R0:W-:Y:S04]  /*55d70*/  STS.U8 [R0+UR4+0x9e0], R31 ;  /* 0x0009e01f00007988 */ /* 0x0001e80008000004 */
[----:B0-----:R-:W4:Y:S04]  /*55d80*/  LDL.LU R31, [R1+0x3e8] ;  /* 0x0003e800011f7983 */ /* 0x001f280000300800 */
[----:B--2---:R0:W-:Y:S04]  /*55d90*/  STS.U8 [R0+UR4+0xba0], R3 ;  /* 0x000ba00300007988 */ /* 0x0041e80008000004 */
[----:B------:R1:W-:Y:S04]  /*55da0*/  STS.U8 [R0+UR4+0xb80], R4 ;  /* 0x000b800400007988 */ /* 0x0003e80008000004 */
[----:B------:R2:W-:Y:S04]  /*55db0*/  STS.U8 [R0+UR4+0xbe0], R5 ;  /* 0x000be00500007988 */ /* 0x0005e80008000004 */
[----:B------:R2:W-:Y:S04]  /*55dc0*/  STS.U8 [R0+UR4+0xbc0], R6 ;  /* 0x000bc00600007988 */ /* 0x0005e80008000004 */
[----:B------:R2:W-:Y:S04]  /*55dd0*/  STS.U8 [R0+UR4+0xdc0], R7 ;  /* 0x000dc00700007988 */ /* 0x0005e80008000004 */
[----:B------:R2:W-:Y:S04]  /*55de0*/  STS.U8 [R0+UR4+0xde0], R8 ;  /* 0x000de00800007988 */ /* 0x0005e80008000004 */
[----:B0-----:R-:W4:Y:S04]  /*55df0*/  LDL.LU R3, [R1+0x3e4] ;  /* 0x0003e40001037983 */ /* 0x001f280000300800 */
[----:B-1----:R-:W4:Y:S04]  /*55e00*/  LDL.LU R4, [R1+0x3b0] ;  /* 0x0003b00001047983 */ /* 0x002f280000300800 */
[----:B--2---:R-:W2:Y:S04]  /*55e10*/  LDL.LU R5, [R1+0x3ac] ;  /* 0x0003ac0001057983 */ /* 0x004ea80000300800 */
        /* <DEDUP_REMOVED lines=12> */
[----:B---3--:R-:W3:Y:S04]  /*55ee0*/  LDL.LU R41, [R1+0x330] ;  /* 0x0003300001297983 */ /* 0x008ee80000300800 */
[----:B------:R-:W3:Y:S04]  /*55ef0*/  LDL.LU R43, [R1+0x32c] ;  /* 0x00032c00012b7983 */ /* 0x000ee80000300800 */
[----:B------:R0:W-:Y:S04]  /*55f00*/  STS.U8 [R0+UR4+0x1180], R30 ;  /* 0x0011801e00007988 */ /* 0x0001e80008000004 */
[----:B------:R-:W3:Y:S04]  /*55f10*/  LDL.LU R45, [R1+0x328] ;  /* 0x00032800012d7983 */ /* 0x000ee80000300800 */
[----:B------:R1:W-:Y:S04]  /*55f20*/  STS.U8 [R0+UR4+0x11a0], R56 ;  /* 0x0011a03800007988 */ /* 0x0003e80008000004 */
[----:B----4-:R4:W-:Y:S04]  /*55f30*/  STS.U8 [R0+UR4+0x11c0], R55 ;  /* 0x0011c03700007988 */ /* 0x0109e80008000004 */
[----:B------:R4:W-:Y:S04]  /*55f40*/  STS.U8 [R0+UR4+0x11e0], R54 ;  /* 0x0011e03600007988 */ /* 0x0009e80008000004 */
[----:B------:R4:W-:Y:S04]  /*55f50*/  STS.U8 [R0+UR4+0x13a0], R52 ;  /* 0x0013a03400007988 */ /* 0x0009e80008000004 */
[----:B------:R4:W-:Y:S04]  /*55f60*/  STS.U8 [R0+UR4+0x1380], R2 ;  /* 0x0013800200007988 */ /* 0x0009e80008000004 */
[----:B0-----:R-:W3:Y:S04]  /*55f70*/  LDL.LU R30, [R1+0x324] ;  /* 0x00032400011e7983 */ /* 0x001ee80000300800 */
[----:B-1----:R-:W3:Y:S04]  /*55f80*/  LDL.LU R56, [R1+0x2f0] ;  /* 0x0002f00001387983 */ /* 0x002ee80000300800 */
[----:B----4-:R-:W4:Y:S04]  /*55f90*/  LDL.LU R55, [R1+0x2ec] ;  /* 0x0002ec0001377983 */ /* 0x010f280000300800 */
        /* <DEDUP_REMOVED lines=27> */
[----:B------:R-:W-:Y:S04]  /*56150*/  STS.U8 [R0+UR4+0x19c0], R31 ;  /* 0x0019c01f00007988 */ /* 0x000fe80008000004 */
[----:B------:R0:W-:Y:S04]  /*56160*/  STS.U8 [R0+UR4+0x19e0], R3 ;  /* 0x0019e00300007988 */ /* 0x0001e80008000004 */
[----:B------:R-:W-:Y:S04]  /*56170*/  STS.U8 [R0+UR4+0x1ba0], R4 ;  /* 0x001ba00400007988 */ /* 0x000fe80008000004 */
[----:B--2---:R-:W-:Y:S04]  /*56180*/  STS.U8 [R0+UR4+0x1b80], R5 ;  /* 0x001b800500007988 */ /* 0x004fe80008000004 */
[----:B------:R1:W-:Y:S04]  /*56190*/  STS.U8 [R0+UR4+0x1be0], R6 ;  /* 0x001be00600007988 */ /* 0x0003e80008000004 */
[----:B------:R2:W-:Y:S04]  /*561a0*/  STS.U8 [R0+UR4+0x1bc0], R7 ;  /* 0x001bc00700007988 */ /* 0x0005e80008000004 */
[----:B------:R2:W-:Y:S04]  /*561b0*/  STS.U8 [R0+UR4+0x1dc0], R8 ;  /* 0x001dc00800007988 */ /* 0x0005e80008000004 */
[----:B0-----:R-:W4:Y:S04]  /*561c0*/  LDL.LU R3, [R1+0x1ec] ;  /* 0x0001ec0001037983 */ /* 0x001f280000300800 */
[----:B------:R-:W4:Y:S04]  /*561d0*/  LDL.LU R31, [R1+0x1e8] ;  /* 0x0001e800011f7983 */ /* 0x000f280000300800 */
[----:B-1----:R-:W4:Y:S04]  /*561e0*/  LDL.LU R6, [R1+0x1e4] ;  /* 0x0001e40001067983 */ /* 0x002f280000300800 */
[----:B--2---:R-:W2:Y:S04]  /*561f0*/  LDL.LU R7, [R1+0x1b0] ;  /* 0x0001b00001077983 */ /* 0x004ea80000300800 */
[----:B------:R0:W-:Y:S04]  /*56200*/  STS.U8 [R0+UR4+0x1de0], R9 ;  /* 0x001de00900007988 */ /* 0x0001e80008000004 */
[----:B------:R1:W-:Y:S04]  /*56210*/  STS.U8 [R0+UR4+0x1d80], R10 ;  /* 0x001d800a00007988 */ /* 0x0003e80008000004 */
[----:B------:R1:W-:Y:S04]  /*56220*/  STS.U8 [R0+UR4+0x1da0], R39 ;  /* 0x001da02700007988 */ /* 0x0003e80008000004 */
[----:B------:R-:W2:Y:S04]  /*56230*/  LDL.LU R8, [R1+0x1ac] ;  /* 0x0001ac0001087983 */ /* 0x000ea80000300800 */
[----:B---3--:R3:W-:Y:S04]  /*56240*/  STS.U8 [R0+UR4+0x1fe0], R41 ;  /* 0x001fe02900007988 */ /* 0x0087e80008000004 */
[----:B------:R3:W-:Y:S04]  /*56250*/  STS.U8 [R0+UR4+0x1fc0], R43 ;  /* 0x001fc02b00007988 */ /* 0x0007e80008000004 */
[----:B------:R-:W-:Y:S04]  /*56260*/  STS.U8 [R0+UR4+0x1fa0], R45 ;  /* 0x001fa02d00007988 */ /* 0x000fe80008000004 */
[----:B0-----:R-:W2:Y:S04]  /*56270*/  LDL.LU R9, [R1+0x1a8] ;  /* 0x0001a80001097983 */ /* 0x001ea80000300800 */
[----:B-1----:R-:W2:Y:S04]  /*56280*/  LDL.LU R10, [R1+0x1a4] ;  /* 0x0001a400010a7983 */ /* 0x002ea80000300800 */
[----:B------:R-:W2:Y:S04]  /*56290*/  LDL.LU R39, [R1+0x170] ;  /* 0x0001700001277983 */ /* 0x000ea80000300800 */
[----:B---3--:R-:W3:Y:S04]  /*562a0*/  LDL.LU R41, [R1+0x16c] ;  /* 0x00016c0001297983 */ /* 0x008ee80000300800 */
[----:B------:R-:W-:Y:S04]  /*562b0*/  STS.U8 [R0+UR4+0x1f80], R30 ;  /* 0x001f801e00007988 */ /* 0x000fe80008000004 */
[----:B------:R0:W-:Y:S04]  /*562c0*/  STS.U8 [R0+UR4+0x2180], R56 ;  /* 0x0021803800007988 */ /* 0x0001e80008000004 */
[----:B------:R-:W3:Y:S04]  /*562d0*/  LDL.LU R43, [R1+0x168] ;  /* 0x00016800012b7983 */ /* 0x000ee80000300800 */
        /* <DEDUP_REMOVED lines=37> */
[----:B------:R0:W-:Y:S04]  /*56530*/  STS.U8 [R0+UR4+0x29a0], R3 ;  /* 0x0029a00300007988 */ /* 0x0001e80008000004 */
[----:B------:R1:W-:Y:S04]  /*56540*/  STS.U8 [R0+UR4+0x29c0], R31 ;  /* 0x0029c01f00007988 */ /* 0x0003e80008000004 */
[----:B------:R1:W-:Y:S04]  /*56550*/  STS.U8 [R0+UR4+0x29e0], R6 ;  /* 0x0029e00600007988 */ /* 0x0003e80008000004 */
[----:B--2---:R2:W-:Y:S04]  /*56560*/  STS.U8 [R0+UR4+0x2ba0], R7 ;  /* 0x002ba00700007988 */ /* 0x0045e80008000004 */
[----:B0-----:R-:W4:Y:S04]  /*56570*/  LDL.LU R3, [R1+0x6698] ;  /* 0x0066980001037983 */ /* 0x001f280000300800 */
[----:B-1----:R-:W4:Y:S04]  /*56580*/  LDL.LU R31, [R1+0x6694] ;  /* 0x00669400011f7983 */ /* 0x002f280000300800 */
[----:B------:R-:W4:Y:S04]  /*56590*/  LDL.LU R6, [R1+0x6690] ;  /* 0x0066900001067983 */ /* 0x000f280000300800 */
[----:B------:R0:W-:Y:S04]  /*565a0*/  STS.U8 [R0+UR4+0x2b80], R8 ;  /* 0x002b800800007988 */ /* 0x0001e80008000004 */
[----:B--2---:R-:W2:Y:S04]  /*565b0*/  LDL.LU R7, [R1+0x668c] ;  /* 0x00668c0001077983 */ /* 0x004ea80000300800 */
[----:B------:R1:W-:Y:S04]  /*565c0*/  STS.U8 [R0+UR4+0x2be0], R9 ;  /* 0x002be00900007988 */ /* 0x0003e80008000004 */
[----:B------:R1:W-:Y:S04]  /*565d0*/  STS.U8 [R0+UR4+0x2bc0], R10 ;  /* 0x002bc00a00007988 */ /* 0x0003e80008000004 */
[----:B------:R1:W-:Y:S04]  /*565e0*/  STS.U8 [R0+UR4+0x2dc0], R39 ;  /* 0x002dc02700007988 */ /* 0x0003e80008000004 */
[----:B---3--:R3:W-:Y:S04]  /*565f0*/  STS.U8 [R0+UR4+0x2de0], R41 ;  /* 0x002de02900007988 */ /* 0x0087e80008000004 */
[----:B0-----:R-:W2:Y:S04]  /*56600*/  LDL.LU R8, [R1+0x6688] ;  /* 0x0066880001087983 */ /* 0x001ea80000300800 */
[----:B-1----:R-:W2:Y:S04]  /*56610*/  LDL.LU R9, [R1+0x6684] ;  /* 0x0066840001097983 */ /* 0x002ea80000300800 */
[----:B------:R-:W2:Y:S04]  /*56620*/  LDL.LU R10, [R1+0x6680] ;  /* 0x00668000010a7983 */ /* 0x000ea80000300800 */
[----:B------:R0:W-:Y:S04]  /*56630*/  STS.U8 [R0+UR4+0x2d80], R43 ;  /* 0x002d802b00007988 */ /* 0x0001e80008000004 */
[----:B------:R-:W2:Y:S04]  /*56640*/  LDL.LU R39, [R1+0x667c] ;  /* 0x00667c0001277983 */ /* 0x000ea80000300800 */
[----:B---3--:R-:W3:Y:S04]  /*56650*/  LDL.LU R41, [R1+0x6678] ;  /* 0x0066780001297983 */ /* 0x008ee80000300800 */
[----:B------:R1:W-:Y:S04]  /*56660*/  STS.U8 [R0+UR4+0x2da0], R56 ;  /* 0x002da03800007988 */ /* 0x0003e80008000004 */
[----:B------:R1:W-:Y:S04]  /*56670*/  STS.U8 [R0+UR4+0x2fe0], R55 ;  /* 0x002fe03700007988 */ /* 0x0003e80008000004 */
[----:B0-----:R-:W2:Y:S04]  /*56680*/  LDL.LU R43, [R1+0x6674] ;  /* 0x00667400012b7983 */ /* 0x001ea80000300800 */
[----:B----4-:R0:W-:Y:S04]  /*56690*/  STS.U8 [R0+UR4+0x2fc0], R54 ;  /* 0x002fc03600007988 */ /* 0x0101e80008000004 */
[----:B------:R4:W-:Y:S04]  /*566a0*/  STS.U8 [R0+UR4+0x2fa0], R52 ;  /* 0x002fa03400007988 */ /* 0x0009e80008000004 */
[----:B-1----:R-:W3:Y:S04]  /*566b0*/  LDL.LU R56, [R1+0x6670] ;  /* 0x0066700001387983 */ /* 0x002ee80000300800 */
[----:B------:R-:W2:Y:S04]  /*566c0*/  LDL.LU R55, [R1+0x666c] ;  /* 0x00666c0001377983 */ /* 0x000ea80000300800 */
[----:B------:R1:W-:Y:S04]  /*566d0*/  STS.U8 [R0+UR4+0x2f80], R2 ;  /* 0x002f800200007988 */ /* 0x0003e80008000004 */
[----:B0-----:R-:W3:Y:S04]  /*566e0*/  LDL.LU R54, [R1+0x6668] ;  /* 0x0066680001367983 */ /* 0x001ee80000300800 */
[----:B----4-:R-:W4:Y:S04]  /*566f0*/  LDL.LU R52, [R1+0x6664] ;  /* 0x0066640001347983 */ /* 0x010f280000300800 */
[----:B------:R0:W-:Y:S04]  /*56700*/  STS.U8 [R0+UR4+0x3180], R42 ;  /* 0x0031802a00007988 */ /* 0x0001e80008000004 */
[----:B------:R0:W-:Y:S04]  /*56710*/  STS.U8 [R0+UR4+0x31a0], R40 ;  /* 0x0031a02800007988 */ /* 0x0001e80008000004 */
[----:B------:R0:W-:Y:S04]  /*56720*/  STS.U8 [R0+UR4+0x31c0], R38 ;  /* 0x0031c02600007988 */ /* 0x0001e80008000004 */
[----:B-1----:R-:W2:Y:S04]  /*56730*/  LDL.LU R2, [R1+0x6660] ;  /* 0x0066600001027983 */ /* 0x002ea80000300800 */
[----:B------:R1:W-:Y:S04]  /*56740*/  STS.U8 [R0+UR4+0x31e0], R36 ;  /* 0x0031e02400007988 */ /* 0x0003e80008000004 */
[----:B------:R1:W-:Y:S04]  /*56750*/  STS.U8 [R0+UR4+0x33a0], R18 ;  /* 0x0033a01200007988 */ /* 0x0003e80008000004 */
[----:B0-----:R-:W3:Y:S04]  /*56760*/  LDL.LU R42, [R1+0x665c] ;  /* 0x00665c00012a7983 */ /* 0x001ee80000300800 */
[----:B------:R-:W4:Y:S04]  /*56770*/  LDL.LU R40, [R1+0x6658] ;  /* 0x0066580001287983 */ /* 0x000f280000300800 */
[----:B------:R-:W2:Y:S04]  /*56780*/  LDL.LU R38, [R1+0x6654] ;  /* 0x0066540001267983 */ /* 0x000ea80000300800 */
[----:B------:R0:W-:Y:S04]  /*56790*/  STS.U8 [R0+UR4+0x3380], R17 ;  /* 0x0033801100007988 */ /* 0x0001e80008000004 */
[----:B-1----:R-:W3:Y:S04]  /*567a0*/  LDL.LU R36, [R1+0x6650] ;  /* 0x0066500001247983 */ /* 0x002ee80000300800 */
[----:B------:R-:W4:Y:S04]  /*567b0*/  LDL.LU R18, [R1+0x664c] ;  /* 0x00664c0001127983 */ /* 0x000f280000300800 */
[----:B------:R1:W-:Y:S04]  /*567c0*/  STS.U8 [R0+UR4+0x33e0], R16 ;  /* 0x0033e01000007988 */ /* 0x0003e80008000004 */
[----:B------:R1:W-:Y:S04]  /*567d0*/  STS.U8 [R0+UR4+0x33c0], R15 ;  /* 0x0033c00f00007988 */ /* 0x0003e80008000004 */
[----:B------:R1:W-:Y:S04]  /*567e0*/  STS.U8 [R0+UR4+0x35c0], R47 ;  /* 0x0035c02f00007988 */ /* 0x0003e80008000004 */
[----:B------:R1:W-:Y:S04]  /*567f0*/  STS.U8 [R0+UR4+0x35e0], R49 ;  /* 0x0035e03100007988 */ /* 0x0003e80008000004 */
[----:B0-----:R-:W2:Y:S04]  /*56800*/  LDL.LU R17, [R1+0x6648] ;  /* 0x0066480001117983 */ /* 0x001ea80000300800 */
[----:B------:R0:W-:Y:S04]  /*56810*/  STS.U8 [R0+UR4+0x3580], R51 ;  /* 0x0035803300007988 */ /* 0x0001e80008000004 */
[----:B-1----:R-:W3:Y:S04]  /*56820*/  LDL.LU R16, [R1+0x6644] ;  /* 0x0066440001107983 */ /* 0x002ee80000300800 */
[----:B------:R-:W4:Y:S04]  /*56830*/  LDL.LU R15, [R1+0x6640] ;  /* 0x00664000010f7983 */ /* 0x000f280000300800 */
[----:B------:R1:W-:Y:S04]  /*56840*/  STS.U8 [R0+UR4+0x35a0], R53 ;  /* 0x0035a03500007988 */ /* 0x0003e80008000004 */
[----:B------:R-:W2:Y:S04]  /*56850*/  LDL.LU R47, [R1+0x663c] ;  /* 0x00663c00012f7983 */ /* 0x000ea80000300800 */
[----:B------:R-:W3:Y:S04]  /*56860*/  LDL.LU R49, [R1+0x6638] ;  /* 0x0066380001317983 */ /* 0x000ee80000300800 */
[----:B0-----:R-:W4:Y:S04]  /*56870*/  LDL.LU R51, [R1+0x6634] ;  /* 0x0066340001337983 */ /* 0x001f280000300800 */
[----:B-1----:R-:W2:Y:S04]  /*56880*/  LDL.LU R53, [R1+0x6630] ;  /* 0x0066300001357983 */ /* 0x002ea80000300800 */
[----:B------:R0:W-:Y:S04]  /*56890*/  STS.U8 [R0+UR4+0x37e0], R4 ;  /* 0x0037e00400007988 */ /* 0x0001e80008000004 */
[----:B------:R1:W-:Y:S04]  /*568a0*/  STS.U8 [R0+UR4+0x37c0], R5 ;  /* 0x0037c00500007988 */ /* 0x0003e80008000004 */
[----:B------:R-:W-:Y:S04]  /*568b0*/  STS.U8 [R0+UR4+0x37a0], R45 ;  /* 0x0037a02d00007988 */ /* 0x000fe80008000004 */
[----:B------:R-:W-:Y:S04]  /*568c0*/  STS.U8 [R0+UR4+0x3780], R30 ;  /* 0x0037801e00007988 */ /* 0x000fe80008000004 */
[----:B0-----:R-:W3:Y:S04]  /*568d0*/  LDL R4, [R1+0x2afc] ;  /* 0x002afc0001047983 */ /* 0x001ee80000100800 */
[----:B-1----:R-:W3:Y:S04]  /*568e0*/  LDL R5, [R1+0x2acc] ;  /* 0x002acc0001057983 */ /* 0x002ee80000100800 */
[----:B--2---:R-:W-:Y:S04]  /*568f0*/  STS.U8 [R0+UR4+0x3980], R53 ;  /* 0x0039803500007988 */ /* 0x004fe80008000004 */
[----:B----4-:R-:W-:Y:S04]  /*56900*/  STS.U8 [R0+UR4+0x39a0], R51 ;  /* 0x0039a03300007988 */ /* 0x010fe80008000004 */
[----:B---3--:R-:W-:Y:S04]  /*56910*/  STS.U8 [R0+UR4+0x39c0], R49 ;  /* 0x0039c03100007988 */ /* 0x008fe80008000004 */
        /* <DEDUP_REMOVED lines=13> */
[----:B0-----:R-:W2:Y:S01]  /*569f0*/  LDL.LU R0, [R1+0x662c] ;  /* 0x00662c0001007983 */ /* 0x001ea20000300800 */
[----:B------:R-:W-:Y:S01]  /*56a00*/  BAR.SYNC.DEFER_BLOCKING 0x0 ;  /* 0x0000000000007b1d */ /* 0x000fe20000010000 */
[----:B------:R-:W-:-:S04]  /*56a10*/  LOP3.LUT R30, R31, 0x60, RZ, 0xfc, !PT ;  /* 0x000000601f1e7812 */ /* 0x000fc800078efcff */
[----:B------:R-:W-:Y:S02]  /*56a20*/  ISETP.GE.AND P3, PT, R30, R2, PT ;  /* 0x000000021e00720c */ /* 0x000fe40003f66270 */
[----:B--2---:R-:W-:-:S11]  /*56a30*/  PRMT R0, RZ, 0x7610, R0 ;  /* 0x00007610ff007816 */ /* 0x004fd60000000000 */
[----:B------:R-:W2:Y:S01]  /*56a40*/  @!P3 LDG.E.U8 R0, desc[UR44][R4.64] ;  /* 0x0000002c0400b981 */ /* 0x000ea2000c1e1100 */
[----:B------:R-:W-:-:S04]  /*56a50*/  LOP3.LUT R45, R31, 0x20, RZ, 0xfc, !PT ;  /* 0x000000201f2d7812 */ /* 0x000fc800078efcff */
[----:B------:R-:W-:Y:S01]  /*56a60*/  ISETP.GE.AND P1, PT, R45, R2, PT ;  /* 0x000000022d00720c */ /* 0x000fe20003f26270 */
[----:B--2---:R0:W-:Y:S04]  /*56a70*/  STL [R1+0x1fb8], R0 ;  /* 0x001fb80001007387 */ /* 0x0041e80000100800 */
[----:B0-----:R-:W2:Y:S04]  /*56a80*/  LDL.LU R0, [R1+0x6628] ;  /* 0x0066280001007983 */ /* 0x001ea80000300800 */
[----:B------:R-:W3:Y:S04]  /*56a90*/  LDL R4, [R1+0x3d80] ;  /* 0x003d800001047983 */ /* 0x000ee80000100800 */
[----:B------:R-:W3:Y:S01]  /*56aa0*/  LDL R5, [R1+0x3d84] ;  /* 0x003d840001057983 */ /* 0x000ee20000100800 */
[----:B------:R-:W-:-:S02]  /*56ab0*/  PRMT R43, RZ, 0x7610, R43 ;  /* 0x00007610ff2b7816 */ /* 0x000fc4000000002b */
[----:B---3--:R-:W-:-:S04]  /*56ac0*/  @!P1 LOP3.LUT R5, R5, R4, RZ, 0x3c, !PT ;  /* 0x0000000405059212 */ /* 0x008fc800078e3cff */
[----:B------:R-:W-:-:S04]  /*56ad0*/  @!P1 LOP3.LUT R4, R5, R4, RZ, 0x3c, !PT ;  /* 0x0000000405049212 */ /* 0x000fc800078e3cff */
[----:B------:R-:W-:-:S05]  /*56ae0*/  @!P1 LOP3.LUT R5, R5, R4, RZ, 0x3c, !PT ;  /* 0x0000000405059212 */ /* 0x000fca00078e3cff */
[----:B------:R-:W3:Y:S01]  /*56af0*/  @!P1 LDG.E.U8 R43, desc[UR44][R4.64] ;  /* 0x0000002c042b9981 */ /* 0x000ee2000c1e1100 */
[----:B------:R-:W-:-:S03]  /*56b00*/  ISETP.GE.AND P4, PT, R45, R2, PT ;  /* 0x000000022d00720c */ /* 0x000fc60003f86270 */
[----:B---3--:R0:W-:Y:S04]  /*56b10*/  STL [R1+0x1fb4], R43 ;  /* 0x001fb42b01007387 */ /* 0x0081e80000100800 */
[----:B0-----:R-:W3:Y:S04]  /*56b20*/  LDL.LU R43, [R1+0x6624] ;  /* 0x00662400012b7983 */ /* 0x001ee80000300800 */
[----:B------:R-:W4:Y:S04]  /*56b30*/  LDL R4, [R1+0x3da0] ;  /* 0x003da00001047983 */ /* 0x000f280000100800 */
[----:B------:R-:W4:Y:S01]  /*56b40*/  LDL R5, [R1+0x3da4] ;  /* 0x003da40001057983 */ /* 0x000f220000100800 */
[----:B--2---:R-:W-:-:S02]  /*56b50*/  PRMT R0, RZ, 0x7610, R0 ;  /* 0x00007610ff007816 */ /* 0x004fc40000000000 */
[----:B----4-:R-:W-:-:S04]  /*56b60*/  @!P4 LOP3.LUT R5, R5, R4, RZ, 0x3c, !PT ;  /* 0x000000040505c212 */ /* 0x010fc800078e3cff */
[----:B------:R-:W-:-:S04]  /*56b70*/  @!P4 LOP3.LUT R4, R5, R4, RZ, 0x3c, !PT ;  /* 0x000000040504c212 */ /* 0x000fc800078e3cff */
[----:B------:R-:W-:-:S05]  /*56b80*/  @!P4 LOP3.LUT R5, R5, R4, RZ, 0x3c, !PT ;  /* 0x000000040505c212 */ /* 0x000fca00078e3cff */
[----:B------:R-:W2:Y:S01]  /*56b90*/  @!P4 LDG.E.U8 R0, desc[UR44][R4.64] ;  /* 0x0000002c0400c981 */ /* 0x000ea2000c1e1100 */
[----:B------:R-:W-:-:S03]  /*56ba0*/  ISETP.GE.AND P2, PT, R45, R2, PT ;  /* 0x000000022d00720c */ /* 0x000fc60003f46270 */
[----:B--2---:R0:W-:Y:S04]  /*56bb0*/  STL [R1+0x1fb0], R0 ;  /* 0x001fb00001007387 */ /* 0x0041e80000100800 */
[----:B0-----:R-:W2:Y:S04]  /*56bc0*/  LDL.LU R0, [R1+0x6620] ;  /* 0x0066200001007983 */ /* 0x001ea80000300800 */
[----:B------:R-:W4:Y:S04]  /*56bd0*/  LDL R4, [R1+0x3dc0] ;  /* 0x003dc00001047983 */ /* 0x000f280000100800 */
[----:B------:R-:W4:Y:S01]  /*56be0*/  LDL R5, [R1+0x3dc4] ;  /* 0x003dc40001057983 */ /* 0x000f220000100800 */
[----:B---3--:R-:W-:-:S02]  /*56bf0*/  PRMT R43, RZ, 0x7610, R43 ;  /* 0x00007610ff2b7816 */ /* 0x008fc4000000002b */
[----:B----4-:R-:W-:-:S04]  /*56c00*/  @!P2 LOP3.LUT R5, R5, R4, RZ, 0x3c, !PT ;  /* 0x000000040505a212 */ /* 0x010fc800078e3cff */
        /* <DEDUP_REMOVED lines=573> */
[----:B------:R-:W-:-:S04]  /*58fe0*/  LOP3.LUT R31, R31, 0x40, RZ, 0xfc, !PT ;  /* 0x000000401f1f7812 */ /* 0x000fc800078efcff */
[----:B------:R-:W-:Y:S01]  /*58ff0*/  ISETP.GE.AND P2, PT, R31, R2, PT ;  /* 0x000000021f00720c */ /* 0x000fe20003f46270 */
        /* <DEDUP_REMOVED lines=6044> */
[----:B------:R-:W-:-:S02]  /*709c0*/  PRMT R3, RZ, 0x7610, R3 ;  /* 0x00007610ff037816 */ /* 0x000fc40000000003 */
[----:B----4-:R-:W-:-:S04]  /*709d0*/  @!P3 LOP3.LUT R5, R5, R4, RZ, 0x3c, !PT ;  /* 0x000000040505b212 */ /* 0x010fc800078e3cff */
[----:B------:R-:W-:-:S04]  /*709e0*/  @!P3 LOP3.LUT R4, R5, R4, RZ, 0x3c, !PT ;  /* 0x000000040504b212 */ /* 0x000fc800078e3cff */
[----:B------:R-:W-:-:S05]  /*709f0*/  @!P3 LOP3.LUT R5, R5, R4, RZ, 0x3c, !PT ;  /* 0x000000040505b212 */ /* 0x000fca00078e3cff */
[----:B------:R0:W4:Y:S04]  /*70a00*/  @!P3 LDG.E.U8 R3, desc[UR44][R4.64] ;  /* 0x0000002c0403b981 */ /* 0x000128000c1e1100 */
[----:B------:R-:W0:Y:S04]  /*70a10*/  LDL R4, [R1+0x4a50] ;  /* 0x004a500001047983 */ /* 0x000e280000100800 */
[----:B------:R-:W0:Y:S01]  /*70a20*/  LDL R5, [R1+0x4a74] ;  /* 0x004a740001057983 */ /* 0x000e220000100800 */
[----:B------:R-:W-:Y:S02]  /*70a30*/  ISETP.GE.AND P4, PT, R31, R2, PT ;  /* 0x000000021f00720c */ /* 0x000fe40003f86270 */
[----:B------:R-:W-:-:S11]  /*70a40*/  PRMT R41, RZ, 0x7610, R41 ;  /* 0x00007610ff297816 */ /* 0x000fd60000000029 */
[----:B0-----:R-:W-:-:S04]  /*70a50*/  @!P4 LOP3.LUT R5, R5, R4, RZ, 0x3c, !PT ;  /* 0x000000040505c212 */ /* 0x001fc800078e3cff */
[----:B------:R-:W-:-:S04]  /*70a60*/  @!P4 LOP3.LUT R4, R5, R4, RZ, 0x3c, !PT ;  /* 0x000000040504c212 */ /* 0x000fc800078e3cff */
[----:B------:R-:W-:-:S05]  /*70a70*/  @!P4 LOP3.LUT R5, R5, R4, RZ, 0x3c, !PT ;  /* 0x000000040505c212 */ /* 0x000fca00078e3cff */
[----:B------:R-:W3:Y:S04]  /*70a80*/  @!P4 LDG.E.U8 R41, desc[UR44][R4.64] ;  /* 0x0000002c0429c981 */ /* 0x000ee8000c1e1100 */
[----:B----4-:R0:W-:Y:S04]  /*70a90*/  STL [R1+0x4c0], R3 ;  /* 0x0004c00301007387 */ /* 0x0101e80000100800 */
[----:B0-----:R-:W4:Y:S04]  /*70aa0*/  LDL R3, [R1+0x2adc] ;  /* 0x002adc0001037983 */ /* 0x001f280000100800 */
[----:B---3--:R0:W-:Y:S04]  /*70ab0*/  STL [R1+0x4bc], R41 ;  /* 0x0004bc2901007387 */ /* 0x0081e80000100800 */
[----:B0-----:R-:W3:Y:S04]  /*70ac0*/  LDL.LU R41, [R1+0x5bc4] ;  /* 0x005bc40001297983 */ /* 0x001ee80000300800 */
[----:B------:R-:W2:Y:S04]  /*70ad0*/  LDL R4, [R1+0x4a4c] ;  /* 0x004a4c0001047983 */ /* 0x000ea80000100800 */
[----:B------:R-:W2:Y:S01]  /*70ae0*/  LDL R5, [R1+0x4a84] ;  /* 0x004a840001057983 */ /* 0x000ea20000100800 */
[----:B------:R-:W-:-:S02]  /*70af0*/  ISETP.GE.AND P6, PT, R30, R2, PT ;  /* 0x000000021e00720c */ /* 0x000fc40003fc6270 */
[----:B------:R-:W-:-:S11]  /*70b00*/  PRMT R43, RZ, 0x7610, R43 ;  /* 0x00007610ff2b7816 */ /* 0x000fd6000000002b */
[----:B--2---:R-:W-:-:S04]  /*70b10*/  @!P6 LOP3.LUT R5, R5, R4, RZ, 0x3c, !PT ;  /* 0x000000040505e212 */ /* 0x004fc800078e3cff */
        /* <DEDUP_REMOVED lines=12> */
[----:B------:R-:W4:Y:S01]  /*70be0*/  @!P1 LDG.E.U8 R0, desc[UR44][R4.64] ;  /* 0x0000002c04009981 */ /* 0x000f22000c1e1100 */
[-C--:B------:R-:W-:Y:S02]  /*70bf0*/  ISETP.GE.AND P1, PT, R45, R2.reuse, PT ;  /* 0x000000022d00720c */ /* 0x080fe40003f26270 */
[CC--:B------:R-:W-:Y:S02]  /*70c00*/  ISETP.GE.AND P2, PT, R31.reuse, R2.reuse, PT ;  /* 0x000000021f00720c */ /* 0x0c0fe40003f46270 */
[-C--:B------:R-:W-:Y:S02]  /*70c10*/  ISETP.GE.AND P4, PT, R31, R2.reuse, PT ;  /* 0x000000021f00720c */ /* 0x080fe40003f86270 */
[CC--:B------:R-:W-:Y:S02]  /*70c20*/  ISETP.GE.AND P3, PT, R30.reuse, R2.reuse, PT ;  /* 0x000000021e00720c */ /* 0x0c0fe40003f66270 */
[CC--:B------:R-:W-:Y:S02]  /*70c30*/  ISETP.GE.AND P5, PT, R30.reuse, R2.reuse, PT ;  /* 0x000000021e00720c */ /* 0x0c0fe40003fa6270 */
[----:B------:R-:W-:Y:S01]  /*70c40*/  ISETP.GE.AND P6, PT, R30, R2, PT ;  /* 0x000000021e00720c */ /* 0x000fe20003fc6270 */
[----:B----4-:R0:W-:Y:S04]  /*70c50*/  STL [R1+0x4b4], R0 ;  /* 0x0004b40001007387 */ /* 0x0101e80000100800 */
[----:B0-----:R-:W4:Y:S04]  /*70c60*/  LDL.LU R0, [R1+0x5bbc] ;  /* 0x005bbc0001007983 */ /* 0x001f280000300800 */
[----:B------:R-:W3:Y:S04]  /*70c70*/  LDL.LU R45, [R1+0x5bb8] ;  /* 0x005bb800012d7983 */ /* 0x000ee80000300800 */
[----:B------:R-:W2:Y:S04]  /*70c80*/  LDL.LU R31, [R1+0x5bb4] ;  /* 0x005bb400011f7983 */ /* 0x000ea80000300800 */
[----:B------:R-:W3:Y:S04]  /*70c90*/  LDL.LU R30, [R1+0x5bb0] ;  /* 0x005bb000011e7983 */ /* 0x000ee80000300800 */
[----:B------:R-:W4:Y:S02]  /*70ca0*/  LDL R2, [R1+0x244c] ;  /* 0x00244c0001027983 */ /* 0x000f240000100800 */
[----:B----4-:R-:W-:-:S02]  /*70cb0*/  @!P0 LOP3.LUT R3, R3, R2, RZ, 0x3c, !PT ;  /* 0x0000000203038212 */ /* 0x010fc400078e3cff */
[----:B------:R-:W-:Y:S02]  /*70cc0*/  PRMT R0, RZ, 0x7610, R0 ;  /* 0x00007610ff007816 */ /* 0x000fe40000000000 */
[----:B------:R-:W-:-:S04]  /*70cd0*/  @!P0 LOP3.LUT R2, R3, R2, RZ, 0x3c, !PT ;  /* 0x0000000203028212 */ /* 0x000fc800078e3cff */
[----:B------:R-:W-:-:S05]  /*70ce0*/  @!P0 LOP3.LUT R3, R3, R2, RZ, 0x3c, !PT ;  /* 0x0000000203038212 */ /* 0x000fca00078e3cff */
[----:B------:R-:W4:Y:S04]  /*70cf0*/  @!P0 LDG.E.U8 R0, desc[UR44][R2.64] ;  /* 0x0000002c02008981 */ /* 0x000f28000c1e1100 */
[----:B----4-:R0:W-:Y:S04]  /*70d00*/  STL [R1+0x4b0], R0 ;  /* 0x0004b00001007387 */ /* 0x0101e80000100800 */
[----:B0-----:R-:W4:Y:S04]  /*70d10*/  LDL.LU R0, [R1+0x5bac] ;  /* 0x005bac0001007983 */ /* 0x001f280000300800 */
[----:B------:R-:W2:Y:S04]  /*70d20*/  LDL R2, [R1+0x2ad8] ;  /* 0x002ad80001027983 */ /* 0x000ea80000100800 */
[----:B------:R-:W2:Y:S01]  /*70d30*/  LDL R3, [R1+0x44a0] ;  /* 0x0044a00001037983 */ /* 0x000ea20000100800 */
[----:B---3--:R-:W-:-:S02]  /*70d40*/  PRMT R30, RZ, 0x7610, R30 ;  /* 0x00007610ff1e7816 */ /* 0x008fc4000000001e */
[----:B--2---:R-:W-:-:S04]  /*70d50*/  @!P0 LOP3.LUT R3, R3, R2, RZ, 0x3c, !PT ;  /* 0x0000000203038212 */ /* 0x004fc800078e3cff */
[----:B------:R-:W-:-:S04]  /*70d60*/  @!P0 LOP3.LUT R2, R3, R2, RZ, 0x3c, !PT ;  /* 0x0000000203028212 */ /* 0x000fc800078e3cff */
[----:B------:R-:W-:-:S05]  /*70d70*/  @!P0 LOP3.LUT R3, R3, R2, RZ, 0x3c, !PT ;  /* 0x0000000203038212 */ /* 0x000fca00078e3cff */
[----:B------:R-:W2:Y:S04]  /*70d80*/  @!P0 LDG.E.U8 R30, desc[UR44][R2.64] ;  /* 0x0000002c021e8981 */ /* 0x000ea8000c1e1100 */
[----:B--2---:R0:W-:Y:S04]  /*70d90*/  STL [R1+0x4ac], R30 ;  /* 0x0004ac1e01007387 */ /* 0x0041e80000100800 */
[----:B0-----:R-:W2:Y:S04]  /*70da0*/  LDL.LU R30, [R1+0x5ba8] ;  /* 0x005ba800011e7983 */ /* 0x001ea80000300800 */
[----:B------:R-:W3:Y:S04]  /*70db0*/  LDL R2, [R1+0x2af8] ;  /* 0x002af80001027983 */ /* 0x000ee80000100800 */
[----:B------:R-:W3:Y:S01]  /*70dc0*/  LDL R3, [R1+0x4490] ;  /* 0x0044900001037983 */ /* 0x000ee20000100800 */
[----:B----4-:R-:W-:-:S02]  /*70dd0*/  PRMT R0, RZ, 0x7610, R0 ;  /* 0x00007610ff007816 */ /* 0x010fc40000000000 */
[----:B---3--:R-:W-:-:S04]  /*70de0*/  @!P0 LOP3.LUT R3, R3, R2, RZ, 0x3c, !PT ;  /* 0x0000000203038212 */ /* 0x008fc800078e3cff */
[----:B------:R-:W-:-:S04]  /*70df0*/  @!P0 LOP3.LUT R2, R3, R2, RZ, 0x3c, !PT ;  /* 0x0000000203028212 */ /* 0x000fc800078e3cff */
[----:B------:R-:W-:-:S05]  /*70e00*/  @!P0 LOP3.LUT R3, R3, R2, RZ, 0x3c, !PT ;  /* 0x0000000203038212 */ /* 0x000fca00078e3cff */
[----:B------:R-:W3:Y:S04]  /*70e10*/  @!P0 LDG.E.U8 R0, desc[UR44][R2.64] ;  /* 0x0000002c02008981 */ /* 0x000ee8000c1e1100 */
        /* <DEDUP_REMOVED lines=8> */
[----:B------:R-:W2:Y:S04]  /*70ea0*/  @!P0 LDG.E.U8 R30, desc[UR44][R2.64] ;  /* 0x0000002c021e8981 */ /* 0x000ea8000c1e1100 */
        /* <DEDUP_REMOVED lines=2249> */
[----:B------:R0:W2:Y:S04]  /*79b40*/  @!P1 LDG.E.U8 R30, desc[UR44][R2.64] ;  /* 0x0000002c021e9981 */ /* 0x0000a8000c1e1100 */
[----:B------:R-:W0:Y:S04]  /*79b50*/  LDL R2, [R1+0x2b00] ;  /* 0x002b000001027983 */ /* 0x000e280000100800 */
[----:B------:R-:W0:Y:S01]  /*79b60*/  LDL R3, [R1+0x44f4] ;  /* 0x0044f40001037983 */ /* 0x000e220000100800 */
[----:B---3--:R-:W-:Y:S02]  /*79b70*/  PRMT R0, RZ, 0x7610, R0 ;  /* 0x00007610ff007816 */ /* 0x008fe40000000000 */
[----:B0-----:R-:W-:-:S04]  /*79b80*/  @!P0 LOP3.LUT R3, R3, R2, RZ, 0x3c, !PT ;  /* 0x0000000203038212 */ /* 0x001fc800078e3cff */
[----:B------:R-:W-:-:S04]  /*79b90*/  @!P0 LOP3.LUT R2, R3, R2, RZ, 0x3c, !PT ;  /* 0x0000000203028212 */ /* 0x000fc800078e3cff */
[----:B------:R-:W-:-:S05]  /*79ba0*/  @!P0 LOP3.LUT R3, R3, R2, RZ, 0x3c, !PT ;  /* 0x0000000203038212 */ /* 0x000fca00078e3cff */
[----:B------:R-:W3:Y:S04]  /*79bb0*/  @!P0 LDG.E.U8 R0, desc[UR44][R2.64] ;  /* 0x0000002c02008981 */ /* 0x000ee8000c1e1100 */
[----:B--2---:R0:W-:Y:S04]  /*79bc0*/  STL [R1+0xb4], R30 ;  /* 0x0000b41e01007387 */ /* 0x0041e80000100800 */
[----:B0-----:R-:W2:Y:S04]  /*79bd0*/  LDL R30, [R1+0x4530] ;  /* 0x00453000011e7983 */ /* 0x001ea80000100800 */
[----:B---3--:R0:W-:Y:S04]  /*79be0*/  STL [R1+0xb0], R0 ;  /* 0x0000b00001007387 */ /* 0x0081e80000100800 */
[----:B0-----:R-:W3:Y:S04]  /*79bf0*/  LDL.LU R0, [R1+0x57b8] ;  /* 0x0057b80001007983 */ /* 0x001ee80000300800 */
[----:B------:R-:W4:Y:S04]  /*79c00*/  LDL R2, [R1+0x44c8] ;  /* 0x0044c80001027983 */ /* 0x000f280000100800 */
[----:B------:R-:W4:Y:S01]  /*79c10*/  LDL R3, [R1+0x44f0] ;  /* 0x0044f00001037983 */ /* 0x000f220000100800 */
[----:B------:R-:W-:-:S02]  /*79c20*/  PRMT R31, RZ, 0x7610, R31 ;  /* 0x00007610ff1f7816 */ /* 0x000fc4000000001f */
[----:B----4-:R-:W-:-:S04]  /*79c30*/  @!P1 LOP3.LUT R3, R3, R2, RZ, 0x3c, !PT ;  /* 0x0000000203039212 */ /* 0x010fc800078e3cff */
        /* <DEDUP_REMOVED lines=30> */
[----:B------:R-:W-:-:S03]  /*79e20*/  PRMT R26, RZ, 0x7610, R26 ;  /* 0x00007610ff1a7816 */ /* 0x000fc6000000001a */
[----:B--2---:R0:W-:Y:S04]  /*79e30*/  STL [R1+0xa0], R0 ;  /* 0x0000a00001007387 */ /* 0x0041e80000100800 */
[----:B0-----:R-:W2:Y:S04]  /*79e40*/  LDL.LU R0, [R1+0x57a8] ;  /* 0x0057a80001007983 */ /* 0x001ea80000300800 */
[----:B------:R-:W4:Y:S01]  /*79e50*/  LDL R3, [R1+0x4508] ;  /* 0x0045080001037983 */ /* 0x000f220000100800 */
[----:B------:R-:W-:Y:S01]  /*79e60*/  @!P1 IMAD.MOV.U32 R2, RZ, RZ, R30 ;  /* 0x000000ffff029224 */ /* 0x000fe200078e001e */
[----:B---3--:R-:W-:-:S02]  /*79e70*/  PRMT R31, RZ, 0x7610, R31 ;  /* 0x00007610ff1f7816 */ /* 0x008fc4000000001f */
[----:B------:R-:W3:Y:S04]  /*79e80*/  LDL R30, [R1+0x4568] ;  /* 0x00456800011e7983 */ /* 0x000ee80000100800 */
[----:B----4-:R0:W4:Y:S04]  /*79e90*/  @!P1 LDG.E.U8 R26, desc[UR44][R2.64] ;  /* 0x0000002c021a9981 */ /* 0x010128000c1e1100 */
[----:B------:R-:W0:Y:S04]  /*79ea0*/  LDL R2, [R1+0x44fc] ;  /* 0x0044fc0001027983 */ /* 0x000e280000100800 */
[----:B------:R-:W0:Y:S02]  /*79eb0*/  LDL R3, [R1+0x4554] ;  /* 0x0045540001037983 */ /* 0x000e240000100800 */
[----:B0-----:R-:W-:-:S04]  /*79ec0*/  @!P0 LOP3.LUT R3, R3, R2, RZ, 0x3c, !PT ;  /* 0x0000000203038212 */ /* 0x001fc800078e3cff */
[----:B------:R-:W-:-:S04]  /*79ed0*/  @!P0 LOP3.LUT R2, R3, R2, RZ, 0x3c, !PT ;  /* 0x0000000203028212 */ /* 0x000fc800078e3cff */
[----:B------:R-:W-:-:S05]  /*79ee0*/  @!P0 LOP3.LUT R3, R3, R2, RZ, 0x3c, !PT ;  /* 0x0000000203038212 */ /* 0x000fca00078e3cff */
[----:B------:R-:W2:Y:S04]  /*79ef0*/  @!P0 LDG.E.U8 R31, desc[UR44][R2.64] ;  /* 0x0000002c021f8981 */ /* 0x000ea8000c1e1100 */
[----:B----4-:R0:W-:Y:S04]  /*79f00*/  STL [R1+0x9c], R26 ;  /* 0x00009c1a01007387 */ /* 0x0101e80000100800 */
[----:B0-----:R-:W4:Y:S04]  /*79f10*/  LDL R26, [R1+0x4590] ;  /* 0x00459000011a7983 */ /* 0x001f280000100800 */
        /* <DEDUP_REMOVED lines=34> */
[----:B------:R-:W-:Y:S02]  /*7a140*/  @!P0 LOP3.LUT R3, R3, R2, RZ, 0x3c, !PT ;  /* 0x0000000203038212 */ /* 0x000fe400078e3cff */
[----:B---3--:R-:W-:-:S03]  /*7a150*/  PRMT R0, RZ, 0x7610, R0 ;  /* 0x00007610ff007816 */ /* 0x008fc60000000000 */
[----:B------:R0:W2:Y:S02]  /*7a160*/  @!P0 LDG.E.U8 R31, desc[UR44][R2.64] ;  /* 0x0000002c021f8981 */ /* 0x0000a4000c1e1100 */
[----:B0-----:R-:W-:Y:S02]  /*7a170*/  @!P1 IMAD.MOV.U32 R2, RZ, RZ, R26 ;  /* 0x000000ffff029224 */ /* 0x001fe400078e001a */
[----:B------:R-:W-:-:S05]  /*7a180*/  @!P1 IMAD.MOV.U32 R3, RZ, RZ, R30 ;  /* 0x000000ffff039224 */ /* 0x000fca00078e001e */
[----:B------:R-:W3:Y:S04]  /*7a190*/  @!P1 LDG.E.U8 R0, desc[UR44][R2.64] ;  /* 0x0000002c02009981 */ /* 0x000ee8000c1e1100 */
[----:B--2---:R0:W-:Y:S04]  /*7a1a0*/  STL [R1+0x88], R31 ;  /* 0x0000881f01007387 */ /* 0x0041e80000100800 */
[----:B0-----:R-:W2:Y:S04]  /*7a1b0*/  LDL.LU R31, [R1+0x5794] ;  /* 0x00579400011f7983 */ /* 0x001ea80000300800 */
[----:B------:R-:W4:Y:S04]  /*7a1c0*/  LDL R30, [R1+0x459c] ;  /* 0x00459c00011e7983 */ /* 0x000f280000100800 */
[----:B------:R-:W4:Y:S04]  /*7a1d0*/  LDL R26, [R1+0x45f4] ;  /* 0x0045f400011a7983 */ /* 0x000f280000100800 */
        /* <DEDUP_REMOVED lines=29> */
[----:B--2---:R-:W-:Y:S02]  /*7a3b0*/  PRMT R31, RZ, 0x7610, R31 ;  /* 0x00007610ff1f7816 */ /* 0x004fe4000000001f */
[----:B------:R-:W-:-:S02]  /*7a3c0*/  PRMT R45, RZ, 0x7610, R45 ;  /* 0x00007610ff2d7816 */ /* 0x000fc4000000002d */
[----:B0-----:R-:W-:-:S04]  /*7a3d0*/  @!P1 LOP3.LUT R3, R3, R2, RZ, 0x3c, !PT ;  /* 0x0000000203039212 */ /* 0x001fc800078e3cff */
[----:B------:R-:W-:-:S04]  /*7a3e0*/  @!P1 LOP3.LUT R2, R3, R2, RZ, 0x3c, !PT ;  /* 0x0000000203029212 */ /* 0x000fc800078e3cff */
[----:B------:R-:W-:-:S05]  /*7a3f0*/  @!P1 LOP3.LUT R3, R3, R2, RZ, 0x3c, !PT ;  /* 0x0000000203039212 */ /* 0x000fca00078e3cff */
[----:B------:R0:W2:Y:S02]  /*7a400*/  @!P1 LDG.E.U8 R31, desc[UR44][R2.64] ;  /* 0x0000002c021f9981 */ /* 0x0000a4000c1e1100 */
[----:B0-----:R-:W-:Y:S02]  /*7a410*/  @!P0 IMAD.MOV.U32 R2, RZ, RZ, R26 ;  /* 0x000000ffff028224 */ /* 0x001fe400078e001a */
[----:B------:R-:W-:-:S05]  /*7a420*/  @!P0 IMAD.MOV.U32 R3, RZ, RZ, R30 ;  /* 0x000000ffff038224 */ /* 0x000fca00078e001e */
[----:B------:R-:W3:Y:S04]  /*7a430*/  @!P0 LDG.E.U8 R45, desc[UR44][R2.64] ;  /* 0x0000002c022d8981 */ /* 0x000ee8000c1e1100 */
[----:B----4-:R0:W-:Y:S04]  /*7a440*/  STL [R1+0x78], R22 ;  /* 0x0000781601007387 */ /* 0x0101e80000100800 */
[----:B0-----:R-:W4:Y:S04]  /*7a450*/  LDL R22, [R1+0x4610] ;  /* 0x0046100001167983 */ /* 0x001f280000100800 */
[----:B--2---:R0:W-:Y:S04]  /*7a460*/  STL [R1+0x74], R31 ;  /* 0x0000741f01007387 */ /* 0x0041e80000100800 */
[----:B------:R-:W2:Y:S04]  /*7a470*/  LDL R30, [R1+0x4608] ;  /* 0x00460800011e7983 */ /* 0x000ea80000100800 */
[----:B------:R-:W2:Y:S04]  /*7a480*/  LDL R26, [R1+0x4630] ;  /* 0x00463000011a7983 */ /* 0x000ea80000100800 */
        /* <DEDUP_REMOVED lines=18> */
[----:B------:R-:W2:Y:S01]  /*7a5b0*/  @!P0 LDG.E.U8 R45, desc[UR44][R2.64] ;  /* 0x0000002c022d8981 */ /* 0x000ea2000c1e1100 */
[----:B----4-:R-:W-:-:S03]  /*7a5c0*/  PRMT R0, RZ, 0x7610, R0 ;  /* 0x00007610ff007816 */ /* 0x010fc60000000000 */
[----:B--2---:R0:W-:Y:S04]  /*7a5d0*/  STL [R1+0x68], R45 ;  /* 0x0000682d01007387 */ /* 0x0041e80000100800 */
[----:B0-----:R-:W2:Y:S04]  /*7a5e0*/  LDL.LU R45, [R1+0x577c] ;  /* 0x00577c00012d7983 */ /* 0x001ea80000300800 */
[----:B------:R-:W3:Y:S01]  /*7a5f0*/  LDL R3, [R1+0x45e8] ;  /* 0x0045e80001037983 */ /* 0x000ee20000100800 */
[----:B------:R-:W-:-:S03]  /*7a600*/  @!P1 IMAD.MOV.U32 R2, RZ, RZ, R22 ;  /* 0x000000ffff029224 */ /* 0x000fc600078e0016 */
[----:B------:R-:W4:Y:S04]  /*7a610*/  LDL R22, [R1+0x4650] ;  /* 0x0046500001167983 */ /* 0x000f280000100800 */
[----:B---3--:R-:W3:Y:S01]  /*7a620*/  @!P1 LDG.E.U8 R0, desc[UR44][R2.64] ;  /* 0x0000002c02009981 */ /* 0x008ee2000c1e1100 */
[----:B------:R-:W-:-:S03]  /*7a630*/  PRMT R20, RZ, 0x7610, R20 ;  /* 0x00007610ff147816 */ /* 0x000fc60000000014 */
[----:B---3--:R0:W-:Y:S04]  /*7a640*/  STL [R1+0x64], R0 ;  /* 0x0000640001007387 */ /* 0x0081e80000100800 */
[----:B0-----:R-:W3:Y:S04]  /*7a650*/  LDL.LU R0, [R1+0x5778] ;  /* 0x0057780001007983 */ /* 0x001ee80000300800 */
[----:B------:R-:W2:Y:S01]  /*7a660*/  LDL R3, [R1+0x45dc] ;  /* 0x0045dc0001037983 */ /* 0x000ea20000100800 */
[----:B------:R-:W-:Y:S01]  /*7a670*/  @!P0 IMAD.MOV.U32 R2, RZ, RZ, R31 ;  /* 0x000000ffff028224 */ /* 0x000fe200078e001f */
[----:B------:R-:W-:-:S04]  /*7a680*/  PRMT R24, RZ, 0x7610, R24 ;  /* 0x00007610ff187816 */ /* 0x000fc80000000018 */
[----:B--2---:R0:W2:Y:S02]  /*7a690*/  @!P0 LDG.E.U8 R20, desc[UR44][R2.64] ;  /* 0x0000002c02148981 */ /* 0x0040a4000c1e1100 */
[----:B0-----:R-:W-:Y:S02]  /*7a6a0*/  @!P1 IMAD.MOV.U32 R2, RZ, RZ, R26 ;  /* 0x000000ffff029224 */ /* 0x001fe400078e001a */
[----:B------:R-:W-:-:S05]  /*7a6b0*/  @!P1 IMAD.MOV.U32 R3, RZ, RZ, R30 ;  /* 0x000000ffff039224 */ /* 0x000fca00078e001e */
[----:B------:R0:W4:Y:S04]  /*7a6c0*/  @!P1 LDG.E.U8 R24, desc[UR44][R2.64] ;  /* 0x0000002c02189981 */ /* 0x000128000c1e1100 */
[----:B--2---:R1:W-:Y:S04]  /*7a6d0*/  STL [R1+0x60], R20 ;  /* 0x0000601401007387 */ /* 0x0043e80000100800 */
[----:B------:R-:W0:Y:S04]  /*7a6e0*/  LDL R2, [R1+0x45fc] ;  /* 0x0045fc0001027983 */ /* 0x000e280000100800 */
[----:B------:R-:W0:Y:S01]  /*7a6f0*/  LDL R3, [R1+0x4654] ;  /* 0x0046540001037983 */ /* 0x000e220000100800 */
[----:B---3--:R-:W-:-:S03]  /*7a700*/  PRMT R0, RZ, 0x7610, R0 ;  /* 0x00007610ff007816 */ /* 0x008fc60000000000 */
[----:B------:R-:W2:Y:S04]  /*7a710*/  LDL R31, [R1+0x4648] ;  /* 0x00464800011f7983 */ /* 0x000ea80000100800 */
[----:B------:R-:W3:Y:S04]  /*7a720*/  LDL R30, [R1+0x4670] ;  /* 0x00467000011e7983 */ /* 0x000ee80000100800 */
[----:B------:R-:W2:Y:S04]  /*7a730*/  LDL R26, [R1+0x463c] ;  /* 0x00463c00011a7983 */ /* 0x000ea80000100800 */
[----:B-1----:R-:W3:Y:S01]  /*7a740*/  LDL R20, [R1+0x4674] ;  /* 0x0046740001147983 */ /* 0x002ee20000100800 */
        /* <DEDUP_REMOVED lines=8> */
[----:B------:R-:W3:Y:S01]  /*7a7d0*/  LDL R3, [R1+0x4628] ;  /* 0x0046280001037983 */ /* 0x000ee20000100800 */
[----:B------:R-:W-:Y:S01]  /*7a7e0*/  PRMT R5, RZ, 0x7610, R5 ;  /* 0x00007610ff057816 */ /* 0x000fe20000000005 */
[----:B------:R-:W-:Y:S01]  /*7a7f0*/  @!P1 IMAD.MOV.U32 R2, RZ, RZ, R22 ;  /* 0x000000ffff029224 */ /* 0x000fe200078e0016 */
[----:B------:R-:W-:-:S02]  /*7a800*/  PRMT R7, RZ, 0x7610, R7 ;  /* 0x00007610ff077816 */ /* 0x000fc40000000007 */
[----:B------:R-:W-:Y:S02]  /*7a810*/  PRMT R27, RZ, 0x7610, R27 ;  /* 0x00007610ff1b7816 */ /* 0x000fe4000000001b */
[----:B------:R-:W-:Y:S01]  /*7a820*/  PRMT R8, RZ, 0x7610, R8 ;  /* 0x00007610ff087816 */ /* 0x000fe20000000008 */
[----:B------:R-:W2:Y:S04]  /*7a830*/  LDL R22, [R1+0x4668] ;  /* 0x0046680001167983 */ /* 0x000ea80000100800 */
[----:B---3--:R0:W3:Y:S04]  /*7a840*/  @!P1 LDG.E.U8 R5, desc[UR44][R2.64] ;  /* 0x0000002c02059981 */ /* 0x0080e8000c1e1100 */
[----:B------:R-:W4:Y:S01]  /*7a850*/  LDL R3, [R1+0x461c] ;  /* 0x00461c0001037983 */ /* 0x000f220000100800 */
[----:B0-----:R-:W-:-:S05]  /*7a860*/  @!P0 IMAD.MOV.U32 R2, RZ, RZ, R20 ;  /* 0x000000ffff028224 */ /* 0x001fca00078e0014 */
[----:B----4-:R0:W4:Y:S02]  /*7a870*/  @!P0 LDG.E.U8 R7, desc[UR44][R2.64] ;  /* 0x0000002c02078981 */ /* 0x010124000c1e1100 */
[----:B0-----:R-:W-:Y:S02]  /*7a880*/  @!P1 IMAD.MOV.U32 R2, RZ, RZ, R30 ;  /* 0x000000ffff029224 */ /* 0x001fe400078e001e */
[----:B------:R-:W-:-:S05]  /*7a890*/  @!P1 IMAD.MOV.U32 R3, RZ, RZ, R31 ;  /* 0x000000ffff039224 */ /* 0x000fca00078e001f */
[----:B------:R0:W2:Y:S02]  /*7a8a0*/  @!P1 LDG.E.U8 R27, desc[UR44][R2.64] ;  /* 0x0000002c021b9981 */ /* 0x0000a4000c1e1100 */
[----:B0-----:R-:W-:Y:S02]  /*7a8b0*/  @!P0 IMAD.MOV.U32 R2, RZ, RZ, R24 ;  /* 0x000000ffff028224 */ /* 0x001fe400078e0018 */
[----:B------:R-:W-:-:S05]  /*7a8c0*/  @!P0 IMAD.MOV.U32 R3, RZ, RZ, R26 ;  /* 0x000000ffff038224 */ /* 0x000fca00078e001a */
[----:B------:R-:W2:Y:S04]  /*7a8d0*/  @!P0 LDG.E.U8 R8, desc[UR44][R2.64] ;  /* 0x0000002c02088981 */ /* 0x000ea8000c1e1100 */
[----:B---3--:R0:W-:Y:S04]  /*7a8e0*/  STL [R1+0x54], R5 ;  /* 0x0000540501007387 */ /* 0x0081e80000100800 */
[----:B------:R-:W3:Y:S04]  /*7a8f0*/  LDL R20, [R1+0x465c] ;  /* 0x00465c0001147983 */ /* 0x000ee80000100800 */
[----:B0-----:R-:W3:Y:S04]  /*7a900*/  LDL R5, [R1+0x4690] ;  /* 0x0046900001057983 */ /* 0x001ee80000100800 */
[----:B----4-:R0:W-:Y:S04]  /*7a910*/  STL [R1+0x50], R7 ;  /* 0x0000500701007387 */ /* 0x0101e80000100800 */
[----:B0-----:R-:W4:Y:S04]  /*7a920*/  LDL R7, [R1+0x46b4] ;  /* 0x0046b40001077983 */ /* 0x001f280000100800 */
[----:B--2---:R0:W-:Y:S04]  /*7a930*/  STL [R1+0x4c], R27 ;  /* 0x00004c1b01007387 */ /* 0x0041e80000100800 */
[----:B------:R-:W2:Y:S04]  /*7a940*/  LDL R26, [R1+0x46b0] ;  /* 0x0046b000011a7983 */ /* 0x000ea80000100800 */
[----:B------:R-:W2:Y:S04]  /*7a950*/  LDL R24, [R1+0x467c] ;  /* 0x00467c0001187983 */ /* 0x000ea80000100800 */
[----:B0-----:R-:W2:Y:S04]  /*7a960*/  LDL R27, [R1+0x4688] ;  /* 0x00468800011b7983 */ /* 0x001ea80000100800 */
[----:B------:R0:W-:Y:S04]  /*7a970*/  STL [R1+0x48], R8 ;  /* 0x0000480801007387 */ /* 0x0001e80000100800 */
[----:B0-----:R-:W2:Y:S01]  /*7a980*/  LDL R8, [R1+0x46d4] ;  /* 0x0046d40001087983 */ /* 0x001ea20000100800 */
[----:B------:R-:W-:Y:S01]  /*7a990*/  PRMT R4, RZ, 0x7610, R4 ;  /* 0x00007610ff047816 */ /* 0x000fe20000000004 */
[----:B---3--:R-:W-:-:S02]  /*7a9a0*/  @!P1 IMAD.MOV.U32 R2, RZ, RZ, R5 ;  /* 0x000000ffff029224 */ /* 0x008fc400078e0005 */
[----:B------:R-:W-:Y:S01]  /*7a9b0*/  @!P1 IMAD.MOV.U32 R3, RZ, RZ, R22 ;  /* 0x000000ffff039224 */ /* 0x000fe200078e0016 */
[----:B------:R-:W-:Y:S02]  /*7a9c0*/  PRMT R6, RZ, 0x7610, R6 ;  /* 0x00007610ff067816 */ /* 0x000fe40000000006 */
[----:B------:R-:W-:Y:S02]  /*7a9d0*/  PRMT R25, RZ, 0x7610, R25 ;  /* 0x00007610ff197816 */ /* 0x000fe40000000019 */
[----:B------:R-:W-:Y:S01]  /*7a9e0*/  PRMT R9, RZ, 0x7610, R9 ;  /* 0x00007610ff097816 */ /* 0x000fe20000000009 */
[----:B------:R-:W3:Y:S04]  /*7a9f0*/  LDL R5, [R1+0x46a8] ;  /* 0x0046a80001057983 */ /* 0x000ee80000100800 */
[----:B------:R0:W3:Y:S02]  /*7aa00*/  @!P1 LDG.E.U8 R4, desc[UR44][R2.64] ;  /* 0x0000002c02049981 */ /* 0x0000e4000c1e1100 */
[----:B0-----:R-:W-:-:S02]  /*7aa10*/  @!P0 IMAD.MOV.U32 R3, RZ, RZ, R20 ;  /* 0x000000ffff038224 */ /* 0x001fc400078e0014 */
[----:B----4-:R-:W-:-:S05]  /*7aa20*/  @!P0 IMAD.MOV.U32 R2, RZ, RZ, R7 ;  /* 0x000000ffff028224 */ /* 0x010fca00078e0007 */
[----:B------:R2:W4:Y:S02]  /*7aa30*/  @!P0 LDG.E.U8 R6, desc[UR44][R2.64] ;  /* 0x0000002c02068981 */ /* 0x000524000c1e1100 */
[----:B--2---:R-:W-:Y:S02]  /*7aa40*/  @!P1 IMAD.MOV.U32 R2, RZ, RZ, R26 ;  /* 0x000000ffff029224 */ /* 0x004fe400078e001a */
[----:B------:R-:W-:-:S05]  /*7aa50*/  @!P1 IMAD.MOV.U32 R3, RZ, RZ, R27 ;  /* 0x000000ffff039224 */ /* 0x000fca00078e001b */
[----:B------:R0:W2:Y:S02]  /*7aa60*/  @!P1 LDG.E.U8 R25, desc[UR44][R2.64] ;  /* 0x0000002c02199981 */ /* 0x0000a4000c1e1100 */
[----:B0-----:R-:W-:Y:S02]  /*7aa70*/  @!P0 IMAD.MOV.U32 R3, RZ, RZ, R24 ;  /* 0x000000ffff038224 */ /* 0x001fe400078e0018 */
[----:B------:R-:W-:-:S05]  /*7aa80*/  @!P0 IMAD.MOV.U32 R2, RZ, RZ, R8 ;  /* 0x000000ffff028224 */ /* 0x000fca00078e0008 */
[----:B------:R-:W2:Y:S04]  /*7aa90*/  @!P0 LDG.E.U8 R9, desc[UR44][R2.64] ;  /* 0x0000002c02098981 */ /* 0x000ea8000c1e1100 */
[----:B---3--:R0:W-:Y:S04]  /*7aaa0*/  STL [R1+0x44], R4 ;  /* 0x0000440401007387 */ /* 0x0081e80000100800 */
[----:B------:R-:W3:Y:S04]  /*7aab0*/  LDL R22, [R1+0x469c] ;  /* 0x00469c0001167983 */ /* 0x000ee80000100800 */
[----:B------:R-:W3:Y:S04]  /*7aac0*/  LDL R20, [R1+0x46f4] ;  /* 0x0046f40001147983 */ /* 0x000ee80000100800 */
[----:B------:R-:W3:Y:S04]  /*7aad0*/  LDL R7, [R1+0x46c8] ;  /* 0x0046c80001077983 */ /* 0x000ee80000100800 */
[----:B0-----:R-:W3:Y:S04]  /*7aae0*/  LDL R4, [R1+0x46d0] ;  /* 0x0046d00001047983 */ /* 0x001ee80000100800 */
[----:B----4-:R0:W-:Y:S04]  /*7aaf0*/  STL [R1+0x40], R6 ;  /* 0x0000400601007387 */ /* 0x0101e80000100800 */
[----:B------:R-:W4:Y:S04]  /*7ab00*/  LDL R8, [R1+0x4700] ;  /* 0x0047000001087983 */ /* 0x000f280000100800 */
[----:B0-----:R-:W4:Y:S04]  /*7ab10*/  LDL R6, [R1+0x46f0] ;  /* 0x0046f00001067983 */ /* 0x001f280000100800 */
[----:B--2---:R0:W-:Y:S04]  /*7ab20*/  STL [R1+0x30], R9 ;  /* 0x0000300901007387 */ /* 0x0041e80000100800 */
        /* <DEDUP_REMOVED lines=8> */
[----:B------:R0:W3:Y:S04]  /*7abb0*/  @!P1 LDG.E.U8 R23, desc[UR44][R2.64] ;  /* 0x0000002c02179981 */ /* 0x0000e8000c1e1100 */
[----:B------:R-:W3:Y:S01]  /*7abc0*/  LDL R4, [R1+0x4718] ;  /* 0x0047180001047983 */ /* 0x000ee20000100800 */
[----:B0-----:R-:W-:-:S02]  /*7abd0*/  @!P0 IMAD.MOV.U32 R2, RZ, RZ, R20 ;  /* 0x000000ffff028224 */ /* 0x001fc400078e0014 */
[----:B------:R-:W-:Y:S01]  /*7abe0*/  @!P0 IMAD.MOV.U32 R3, RZ, RZ, R22 ;  /* 0x000000ffff038224 */ /* 0x000fe200078e0016 */
[----:B------:R-:W3:Y:S04]  /*7abf0*/  LDL R20, [R1+0x46dc] ;  /* 0x0046dc0001147983 */ /* 0x000ee80000100800 */
[----:B------:R0:W3:Y:S02]  /*7ac00*/  @!P0 LDG.E.U8 R19, desc[UR44][R2.64] ;  /* 0x0000002c02138981 */ /* 0x0000e4000c1e1100 */
[----:B0-----:R-:W-:Y:S02]  /*7ac10*/  @!P1 IMAD.MOV.U32 R3, RZ, RZ, R7 ;  /* 0x000000ffff039224 */ /* 0x001fe400078e0007 */
[----:B----4-:R-:W-:-:S05]  /*7ac20*/  @!P1 IMAD.MOV.U32 R2, RZ, RZ, R6 ;  /* 0x000000ffff029224 */ /* 0x010fca00078e0006 */
[----:B------:R0:W4:Y:S02]  /*7ac30*/  @!P1 LDG.E.U8 R15, desc[UR44][R2.64] ;  /* 0x0000002c020f9981 */ /* 0x000124000c1e1100 */
[----:B0-----:R-:W-:Y:S02]  /*7ac40*/  @!P0 IMAD.MOV.U32 R2, RZ, RZ, R8 ;  /* 0x000000ffff028224 */ /* 0x001fe400078e0008 */
[----:B--2---:R-:W-:-:S05]  /*7ac50*/  @!P0 IMAD.MOV.U32 R3, RZ, RZ, R9 ;  /* 0x000000ffff038224 */ /* 0x004fca00078e0009 */
[----:B------:R-:W2:Y:S04]  /*7ac60*/  @!P0 LDG.E.U8 R13, desc[UR44][R2.64] ;  /* 0x0000002c020d8981 */ /* 0x000ea8000c1e1100 */
[----:B---3--:R0:W-:Y:S04]  /*7ac70*/  STL [R1+0x28], R19 ;  /* 0x0000281301007387 */ /* 0x0081e80000100800 */
[----:B------:R-:W3:Y:S04]  /*7ac80*/  LDL R7, [R1+0x46fc] ;  /* 0x0046fc0001077983 */ /* 0x000ee80000100800 */
[----:B------:R-:W3:Y:S04]  /*7ac90*/  LDL R6, [R1+0x4738] ;  /* 0x0047380001067983 */ /* 0x000ee80000100800 */
[----:B------:R-:W3:Y:S04]  /*7aca0*/  LDL R9, [R1+0x4708] ;  /* 0x0047080001097983 */ /* 0x000ee80000100800 */
[----:B------:R-:W3:Y:S04]  /*7acb0*/  LDL R8, [R1+0x4740] ;  /* 0x0047400001087983 */ /* 0x000ee80000100800 */
[----:B0-----:R-:W3:Y:S04]  /*7acc0*/  LDL R19, [R1+0x4720] ;  /* 0x0047200001137983 */ /* 0x001ee80000100800 */
[----:B----4-:R0:W-:Y:S04]  /*7acd0*/  STL [R1+0x24], R15 ;  /* 0x0000240f01007387 */ /* 0x0101e80000100800 */
[----:B0-----:R-:W4:Y:S04]  /*7ace0*/  LDL R15, [R1+0x471c] ;  /* 0x00471c00010f7983 */ /* 0x001f280000100800 */
[----:B------:R-:W-:Y:S04]  /*7acf0*/  STL [R1+0x34], R25 ;  /* 0x0000341901007387 */ /* 0x000fe80000100800 */
[----:B--2---:R0:W-:Y:S04]  /*7ad00*/  STL [R1+0x20], R13 ;  /* 0x0000200d01007387 */ /* 0x0041e80000100800 */
[----:B0-----:R-:W2:Y:S01]  /*7ad10*/  LDL R13, [R1+0x4758] ;  /* 0x00475800010d7983 */ /* 0x001ea20000100800 */
[----:B------:R-:W-:Y:S01]  /*7ad20*/  PRMT R21, RZ, 0x7610, R21 ;  /* 0x00007610ff157816 */ /* 0x000fe20000000015 */
[----:B------:R-:W-:-:S02]  /*7ad30*/  @!P1 IMAD.MOV.U32 R2, RZ, RZ, R4 ;  /* 0x000000ffff029224 */ /* 0x000fc400078e0004 */
[----:B------:R-:W-:Y:S01]  /*7ad40*/  @!P1 IMAD.MOV.U32 R3, RZ, RZ, R5 ;  /* 0x000000ffff039224 */ /* 0x000fe200078e0005 */
[----:B------:R-:W-:Y:S02]  /*7ad50*/  PRMT R18, RZ, 0x7610, R18 ;  /* 0x00007610ff127816 */ /* 0x000fe40000000012 */
[----:B------:R-:W-:Y:S02]  /*7ad60*/  PRMT R17, RZ, 0x7610, R17 ;  /* 0x00007610ff117816 */ /* 0x000fe40000000011 */
[----:B------:R-:W-:Y:S01]  /*7ad70*/  PRMT R16, RZ, 0x7610, R16 ;  /* 0x00007610ff107816 */ /* 0x000fe20000000010 */
[----:B------:R-:W2:Y:S04]  /*7ad80*/  LDL R5, [R1+0x4728] ;  /* 0x0047280001057983 */ /* 0x000ea80000100800 */
[----:B------:R0:W2:Y:S04]  /*7ad90*/  @!P1 LDG.E.U8 R21, desc[UR44][R2.64] ;  /* 0x0000002c02159981 */ /* 0x0000a8000c1e1100 */
[----:B------:R-:W2:Y:S01]  /*7ada0*/  LDL R4, [R1+0x4760] ;  /* 0x0047600001047983 */ /* 0x000ea20000100800 */
[----:B0-----:R-:W-:-:S02]  /*7adb0*/  @!P0 IMAD.MOV.U32 R3, RZ, RZ, R20 ;  /* 0x000000ffff038224 */ /* 0x001fc400078e0014 */
[----:B---3--:R-:W-:-:S05]  /*7adc0*/  @!P0 IMAD.MOV.U32 R2, RZ, RZ, R19 ;  /* 0x000000ffff028224 */ /* 0x008fca00078e0013 */
[----:B------:R0:W3:Y:S02]  /*7add0*/  @!P0 LDG.E.U8 R18, desc[UR44][R2.64] ;  /* 0x0000002c02128981 */ /* 0x0000e4000c1e1100 */
[----:B0-----:R-:W-:Y:S02]  /*7ade0*/  @!P1 IMAD.MOV.U32 R2, RZ, RZ, R6 ;  /* 0x000000ffff029224 */ /* 0x001fe400078e0006 */
[----:B------:R-:W-:Y:S01]  /*7adf0*/  @!P1 IMAD.MOV.U32 R3, RZ, RZ, R7 ;  /* 0x000000ffff039224 */ /* 0x000fe200078e0007 */
[----:B------:R-:W-:Y:S01]  /*7ae00*/  PRMT R12, RZ, 0x7610, R12 ;  /* 0x00007610ff0c7816 */ /* 0x000fe2000000000c */
[----:B------:R-:W3:Y:S04]  /*7ae10*/  LDL R7, [R1+0x473c] ;  /* 0x00473c0001077983 */ /* 0x000ee80000100800 */
[----:B------:R0:W3:Y:S02]  /*7ae20*/  @!P1 LDG.E.U8 R17, desc[UR44][R2.64] ;  /* 0x0000002c02119981 */ /* 0x0000e4000c1e1100 */
[----:B0-----:R-:W-:-:S02]  /*7ae30*/  @!P0 IMAD.MOV.U32 R2, RZ, RZ, R8 ;  /* 0x000000ffff028224 */ /* 0x001fc400078e0008 */
[----:B------:R-:W-:-:S05]  /*7ae40*/  @!P0 IMAD.MOV.U32 R3, RZ, RZ, R9 ;  /* 0x000000ffff038224 */ /* 0x000fca00078e0009 */
[----:B------:R4:W3:Y:S04]  /*7ae50*/  @!P0 LDG.E.U8 R16, desc[UR44][R2.64] ;  /* 0x0000002c02108981 */ /* 0x0008e8000c1e1100 */
[----:B------:R-:W-:Y:S04]  /*7ae60*/  STL [R1+0x2c], R23 ;  /* 0x00002c1701007387 */ /* 0x000fe80000100800 */
[----:B------:R-:W3:Y:S04]  /*7ae70*/  LDL R6, [R1+0x4778] ;  /* 0x0047780001067983 */ /* 0x000ee80000100800 */
[----:B------:R-:W3:Y:S04]  /*7ae80*/  LDL R9, [R1+0x4748] ;  /* 0x0047480001097983 */ /* 0x000ee80000100800 */
[----:B------:R-:W3:Y:S01]  /*7ae90*/  LDL R8, [R1+0x4780] ;  /* 0x0047800001087983 */ /* 0x000ee20000100800 */
[----:B----4-:R-:W-:-:S02]  /*7aea0*/  @!P1 IMAD.MOV.U32 R3, RZ, RZ, R15 ;  /* 0x000000ffff039224 */ /* 0x010fc400078e000f */
[----:B--2---:R-:W-:Y:S02]  /*7aeb0*/  @!P1 IMAD.MOV.U32 R2, RZ, RZ, R13 ;  /* 0x000000ffff029224 */ /* 0x004fe400078e000d */
[----:B------:R-:W2:Y:S04]  /*7aec0*/  LDL R13, [R1+0x4768] ;  /* 0x00476800010d7983 */ /* 0x000ea80000100800 */
[----:B------:R0:W4:Y:S02]  /*7aed0*/  @!P1 LDG.E.U8 R12, desc[UR44][R2.64] ;  /* 0x0000002c020c9981 */ /* 0x000124000c1e1100 */
[----:B0-----:R-:W-:Y:S02]  /*7aee0*/  @!P0 IMAD.MOV.U32 R2, RZ, RZ, R4 ;  /* 0x000000ffff028224 */ /* 0x001fe400078e0004 */
[----:B------:R-:W-:Y:S01]  /*7aef0*/  @!P0 IMAD.MOV.U32 R3, RZ, RZ, R5 ;  /* 0x000000ffff038224 */ /* 0x000fe200078e0005 */
[----:B------:R-:W2:Y:S04]  /*7af00*/  LDL R4, [R1+0x4798] ;  /* 0x0047980001047983 */ /* 0x000ea80000100800 */
[----:B------:R-:W2:Y:S01]  /*7af10*/  LDL R5, [R1+0x475c] ;  /* 0x00475c0001057983 */ /* 0x000ea20000100800 */
[----:B------:R-:W-:-:S02]  /*7af20*/  PRMT R11, RZ, 0x7610, R11 ;  /* 0x00007610ff0b7816 */ /* 0x000fc4000000000b */
[----:B------:R-:W-:-:S04]  /*7af30*/  PRMT R10, RZ, 0x7610, R10 ;  /* 0x00007610ff0a7816 */ /* 0x000fc8000000000a */
[----:B------:R3:W2:Y:S02]  /*7af40*/  @!P0 LDG.E.U8 R11, desc[UR44][R2.64] ;  /* 0x0000002c020b8981 */ /* 0x0006a4000c1e1100 */
[----:B---3--:R-:W-:Y:S02]  /*7af50*/  @!P1 IMAD.MOV.U32 R3, RZ, RZ, R7 ;  /* 0x000000ffff039224 */ /* 0x008fe400078e0007 */
[----:B------:R-:W-:-:S05]  /*7af60*/  @!P1 IMAD.MOV.U32 R2, RZ, RZ, R6 ;  /* 0x000000ffff029224 */ /* 0x000fca00078e0006 */
[----:B------:R0:W3:Y:S04]  /*7af70*/  @!P1 LDG.E.U8 R10, desc[UR44][R2.64] ;  /* 0x0000002c020a9981 */ /* 0x0000e8000c1e1100 */
[----:B----4-:R1:W-:Y:S01]  /*7af80*/  STL [R1+0xc], R12 ;  /* 0x00000c0c01007387 */ /* 0x0103e20000100800 */
[----:B------:R-:W-:Y:S01]  /*7af90*/  PRMT R14, RZ, 0x7610, R14 ;  /* 0x00007610ff0e7816 */ /* 0x000fe2000000000e */
[----:B0-----:R-:W-:Y:S02]  /*7afa0*/  @!P0 IMAD.MOV.U32 R2, RZ, RZ, R8 ;  /* 0x000000ffff028224 */ /* 0x001fe400078e0008 */
[----:B------:R-:W-:Y:S01]  /*7afb0*/  @!P0 IMAD.MOV.U32 R3, RZ, RZ, R9 ;  /* 0x000000ffff038224 */ /* 0x000fe200078e0009 */
[----:B------:R-:W-:Y:S02]  /*7afc0*/  PRMT R61, RZ, 0x7610, R61 ;  /* 0x00007610ff3d7816 */ /* 0x000fe4000000003d */
[----:B------:R-:W-:Y:S01]  /*7afd0*/  PRMT R60, RZ, 0x7610, R60 ;  /* 0x00007610ff3c7816 */ /* 0x000fe2000000003c */
[----:B------:R-:W4:Y:S04]  /*7afe0*/  LDL R7, [R1+0x477c] ;  /* 0x00477c0001077983 */ /* 0x000f280000100800 */
[----:B------:R2:W4:Y:S04]  /*7aff0*/  @!P0 LDG.E.U8 R14, desc[UR44][R2.64] ;  /* 0x0000002c020e8981 */ /* 0x000528000c1e1100 */
[----:B-1----:R-:W4:Y:S04]  /*7b000*/  LDL R12, [R1+0x47a0] ;  /* 0x0047a000010c7983 */ /* 0x002f280000100800 */
[----:B------:R-:W4:Y:S01]  /*7b010*/  LDL R6, [R1+0x47b8] ;  /* 0x0047b80001067983 */ /* 0x000f220000100800 */
[----:B--2---:R-:W-:-:S02]  /*7b020*/  @!P1 IMAD.MOV.U32 R2, RZ, RZ, R4 ;  /* 0x000000ffff029224 */ /* 0x004fc400078e0004 */
[----:B------:R-:W-:-:S05]  /*7b030*/  @!P1 IMAD.MOV.U32 R3, RZ, RZ, R5 ;  /* 0x000000ffff039224 */ /* 0x000fca00078e0005 */
[----:B------:R0:W2:Y:S02]  /*7b040*/  @!P1 LDG.E.U8 R61, desc[UR44][R2.64] ;  /* 0x0000002c023d9981 */ /* 0x0000a4000c1e1100 */
[----:B0-----:R-:W-:Y:S02]  /*7b050*/  @!P0 IMAD.MOV.U32 R3, RZ, RZ, R13 ;  /* 0x000000ffff038224 */ /* 0x001fe400078e000d */
[----:B------:R-:W-:Y:S04]  /*7b060*/  STL [R1+0x1c], R21 ;  /* 0x00001c1501007387 */ /* 0x000fe80000100800 */
[----:B------:R0:W-:Y:S04]  /*7b070*/  STL [R1+0x8], R11 ;  /* 0x0000080b01007387 */ /* 0x0001e80000100800 */
[----:B0-----:R-:W2:Y:S04]  /*7b080*/  LDL R11, [R1+0x4788] ;  /* 0x00478800010b7983 */ /* 0x001ea80000100800 */
[----:B---3--:R0:W-:Y:S04]  /*7b090*/  STL [R1+0x4], R10 ;  /* 0x0000040a01007387 */ /* 0x0081e80000100800 */
[----:B------:R-:W-:Y:S04]  /*7b0a0*/  STL [R1+0x18], R18 ;  /* 0x0000181201007387 */ /* 0x000fe80000100800 */
[----:B------:R-:W3:Y:S04]  /*7b0b0*/  LDL R9, [R1+0x479c] ;  /* 0x00479c0001097983 */ /* 0x000ee80000100800 */
[----:B------:R-:W3:Y:S04]  /*7b0c0*/  LDL R8, [R1+0x47d8] ;  /* 0x0047d80001087983 */ /* 0x000ee80000100800 */
[----:B0-----:R-:W3:Y:S01]  /*7b0d0*/  LDL R10, [R1+0x47c0] ;  /* 0x0047c000010a7983 */ /* 0x001ee20000100800 */
[----:B----4-:R-:W-:-:S05]  /*7b0e0*/  @!P0 IMAD.MOV.U32 R2, RZ, RZ, R12 ;  /* 0x000000ffff028224 */ /* 0x010fca00078e000c */
[----:B------:R0:W4:Y:S04]  /*7b0f0*/  @!P0 LDG.E.U8 R60, desc[UR44][R2.64] ;  /* 0x0000002c023c8981 */ /* 0x000128000c1e1100 */
[----:B------:R-:W-:Y:S04]  /*7b100*/  STL [R1+0x14], R17 ;  /* 0x0000141101007387 */ /* 0x000fe80000100800 */
[----:B------:R-:W4:Y:S04]  /*7b110*/  LDL R5, [R1+0x47a8] ;  /* 0x0047a80001057983 */ /* 0x000f280000100800 */
[----:B------:R-:W4:Y:S04]  /*7b120*/  LDL R4, [R1+0x47e0] ;  /* 0x0047e00001047983 */ /* 0x000f280000100800 */
[----:B--2---:R-:W-:Y:S04]  /*7b130*/  STL [R1+0x5754], R61 ;  /* 0x0057543d01007387 */ /* 0x004fe80000100800 */
[----:B------:R-:W-:Y:S04]  /*7b140*/  STL [R1+0x10], R16 ;  /* 0x0000101001007387 */ /* 0x000fe80000100800 */
[----:B------:R-:W2:Y:S04]  /*7b150*/  LDL R15, [R1+0x47bc] ;  /* 0x0047bc00010f7983 */ /* 0x000ea80000100800 */
[----:B------:R1:W-:Y:S01]  /*7b160*/  STL [R1], R14 ;  /* 0x0000000e01007387 */ /* 0x0003e20000100800 */
[----:B------:R-:W-:Y:S01]  /*7b170*/  PRMT R59, RZ, 0x7610, R59 ;  /* 0x00007610ff3b7816 */ /* 0x000fe2000000003b */
[----:B0-----:R-:W-:-:S02]  /*7b180*/  @!P1 IMAD.MOV.U32 R2, RZ, RZ, R6 ;  /* 0x000000ffff029224 */ /* 0x001fc400078e0006 */
[----:B------:R-:W-:-:S05]  /*7b190*/  @!P1 IMAD.MOV.U32 R3, RZ, RZ, R7 ;  /* 0x000000ffff039224 */ /* 0x000fca00078e0007 */
[----:B------:R0:W2:Y:S04]  /*7b1a0*/  @!P1 LDG.E.U8 R59, desc[UR44][R2.64] ;  /* 0x0000002c023b9981 */ /* 0x0000a8000c1e1100 */
[----:B-1----:R-:W2:Y:S01]  /*7b1b0*/  LDL R14, [R1+0x47f8] ;  /* 0x0047f800010e7983 */ /* 0x002ea20000100800 */
[----:B------:R-:W-:Y:S01]  /*7b1c0*/  PRMT R58, RZ, 0x7610, R58 ;  /* 0x00007610ff3a7816 */ /* 0x000fe2000000003a */
[----:B0-----:R-:W-:Y:S02]  /*7b1d0*/  @!P0 IMAD.MOV.U32 R3, RZ, RZ, R11 ;  /* 0x000000ffff038224 */ /* 0x001fe400078e000b */
[----:B---3--:R-:W-:-:S05]  /*7b1e0*/  @!P0 IMAD.MOV.U32 R2, RZ, RZ, R10 ;  /* 0x000000ffff028224 */ /* 0x008fca00078e000a */
[----:B------:R0:W3:Y:S04]  /*7b1f0*/  @!P0 LDG.E.U8 R58, desc[UR44][R2.64] ;  /* 0x0000002c023a8981 */ /* 0x0000e8000c1e1100 */
[----:B----4-:R-:W-:Y:S04]  /*7b200*/  STL [R1+0x5758], R60 ;  /* 0x0057583c01007387 */ /* 0x010fe80000100800 */
[----:B------:R-:W4:Y:S04]  /*7b210*/  LDL R7, [R1+0x47c8] ;  /* 0x0047c80001077983 */ /* 0x000f280000100800 */
[----:B------:R-:W4:Y:S01]  /*7b220*/  LDL R6, [R1+0x4800] ;  /* 0x0048000001067983 */ /* 0x000f220000100800 */
[----:B------:R-:W-:Y:S01]  /*7b230*/  PRMT R57, RZ, 0x7610, R57 ;  /* 0x00007610ff397816 */ /* 0x000fe20000000039 */
[----:B0-----:R-:W-:-:S02]  /*7b240*/  @!P1 IMAD.MOV.U32 R2, RZ, RZ, R8 ;  /* 0x000000ffff029224 */ /* 0x001fc400078e0008 */
[----:B------:R-:W-:-:S05]  /*7b250*/  @!P1 IMAD.MOV.U32 R3, RZ, RZ, R9 ;  /* 0x000000ffff039224 */ /* 0x000fca00078e0009 */
[----:B------:R0:W4:Y:S01]  /*7b260*/  @!P1 LDG.E.U8 R57, desc[UR44][R2.64] ;  /* 0x0000002c02399981 */ /* 0x000122000c1e1100 */
[----:B------:R-:W-:Y:S02]  /*7b270*/  PRMT R53, RZ, 0x7610, R53 ;  /* 0x00007610ff357816 */ /* 0x000fe40000000035 */
[----:B------:R-:W-:Y:S01]  /*7b280*/  PRMT R51, RZ, 0x7610, R51 ;  /* 0x00007610ff337816 */ /* 0x000fe20000000033 */
[----:B0-----:R-:W-:Y:S02]  /*7b290*/  @!P0 IMAD.MOV.U32 R2, RZ, RZ, R4 ;  /* 0x000000ffff028224 */ /* 0x001fe400078e0004 */
[----:B------:R-:W-:-:S05]  /*7b2a0*/  @!P0 IMAD.MOV.U32 R3, RZ, RZ, R5 ;  /* 0x000000ffff038224 */ /* 0x000fca00078e0005 */
[----:B------:R2:W4:Y:S01]  /*7b2b0*/  @!P0 LDG.E.U8 R53, desc[UR44][R2.64] ;  /* 0x0000002c02358981 */ /* 0x000522000c1e1100 */
[----:B------:R-:W-:Y:S01]  /*7b2c0*/  PRMT R49, RZ, 0x7610, R49 ;  /* 0x00007610ff317816 */ /* 0x000fe20000000031 */
[----:B--2---:R-:W-:Y:S02]  /*7b2d0*/  @!P1 IMAD.MOV.U32 R2, RZ, RZ, R14 ;  /* 0x000000ffff029224 */ /* 0x004fe400078e000e */
[----:B------:R-:W-:-:S05]  /*7b2e0*/  @!P1 IMAD.MOV.U32 R3, RZ, RZ, R15 ;  /* 0x000000ffff039224 */ /* 0x000fca00078e000f */
[----:B------:R4:W2:Y:S04]  /*7b2f0*/  @!P1 LDG.E.U8 R51, desc[UR44][R2.64] ;  /* 0x0000002c02339981 */ /* 0x0008a8000c1e1100 */
[----:B------:R-:W-:Y:S04]  /*7b300*/  STL [R1+0x575c], R59 ;  /* 0x00575c3b01007387 */ /* 0x000fe80000100800 */
[----:B------:R-:W2:Y:S04]  /*7b310*/  LDL R13, [R1+0x47dc] ;  /* 0x0047dc00010d7983 */ /* 0x000ea80000100800 */
[----:B------:R-:W2:Y:S04]  /*7b320*/  LDL R12, [R1+0x4818] ;  /* 0x00481800010c7983 */ /* 0x000ea80000100800 */
[----:B---3--:R-:W-:Y:S04]  /*7b330*/  STL [R1+0x5760], R58 ;  /* 0x0057603a01007387 */ /* 0x008fe80000100800 */
[----:B------:R-:W3:Y:S04]  /*7b340*/  LDL R9, [R1+0x47e8] ;  /* 0x0047e80001097983 */ /* 0x000ee80000100800 */
[----:B------:R-:W3:Y:S04]  /*7b350*/  LDL R8, [R1+0x4820] ;  /* 0x0048200001087983 */ /* 0x000ee80000100800 */
[----:B------:R-:W3:Y:S01]  /*7b360*/  LDL R10, [R1+0x4838] ;  /* 0x00483800010a7983 */ /* 0x000ee20000100800 */
[----:B----4-:R-:W-:-:S02]  /*7b370*/  @!P0 IMAD.MOV.U32 R3, RZ, RZ, R7 ;  /* 0x000000ffff038224 */ /* 0x010fc400078e0007 */
[----:B------:R-:W-:-:S05]  /*7b380*/  @!P0 IMAD.MOV.U32 R2, RZ, RZ, R6 ;  /* 0x000000ffff028224 */ /* 0x000fca00078e0006 */
[----:B------:R0:W4:Y:S04]  /*7b390*/  @!P0 LDG.E.U8 R49, desc[UR44][R2.64] ;  /* 0x0000002c02318981 */ /* 0x000128000c1e1100 */
[----:B------:R-:W-:Y:S04]  /*7b3a0*/  STL [R1+0x5764], R57 ;  /* 0x0057643901007387 */ /* 0x000fe80000100800 */
[----:B------:R-:W4:Y:S04]  /*7b3b0*/  LDL R11, [R1+0x47fc] ;  /* 0x0047fc00010b7983 */ /* 0x000f280000100800 */
[----:B------:R-:W4:Y:S04]  /*7b3c0*/  LDL R5, [R1+0x4808] ;  /* 0x0048080001057983 */ /* 0x000f280000100800 */
[----:B------:R-:W4:Y:S04]  /*7b3d0*/  LDL R4, [R1+0x4840] ;  /* 0x0048400001047983 */ /* 0x000f280000100800 */
[----:B------:R-:W-:Y:S04]  /*7b3e0*/  STL [R1+0x5768], R53 ;  /* 0x0057683501007387 */ /* 0x000fe80000100800 */
[----:B------:R-:W4:Y:S04]  /*7b3f0*/  LDL R15, [R1+0x481c] ;  /* 0x00481c00010f7983 */ /* 0x000f280000100800 */
[----:B------:R-:W4:Y:S01]  /*7b400*/  LDL R14, [R1+0x4858] ;  /* 0x00485800010e7983 */ /* 0x000f220000100800 */
[----:B------:R-:W-:-:S03]  /*7b410*/  PRMT R47, RZ, 0x7610, R47 ;  /* 0x00007610ff2f7816 */ /* 0x000fc6000000002f */
[----:B--2---:R1:W-:Y:S04]  /*7b420*/  STL [R1+0x576c], R51 ;  /* 0x00576c3301007387 */ /* 0x0043e80000100800 */
[----:B------:R-:W2:Y:S04]  /*7b430*/  LDL R7, [R1+0x4828] ;  /* 0x0048280001077983 */ /* 0x000ea80000100800 */
[----:B------:R-:W2:Y:S01]  /*7b440*/  LDL R6, [R1+0x4860] ;  /* 0x0048600001067983 */ /* 0x000ea20000100800 */
[----:B0-----:R-:W-:Y:S02]  /*7b450*/  @!P1 IMAD.MOV.U32 R2, RZ, RZ, R12 ;  /* 0x000000ffff029224 */ /* 0x001fe400078e000c */
[----:B------:R-:W-:-:S05]  /*7b460*/  @!P1 IMAD.MOV.U32 R3, RZ, RZ, R13 ;  /* 0x000000ffff039224 */ /* 0x000fca00078e000d */
[----:B------:R3:W2:Y:S02]  /*7b470*/  @!P1 LDG.E.U8 R47, desc[UR44][R2.64] ;  /* 0x0000002c022f9981 */ /* 0x0006a4000c1e1100 */
[----:B---3--:R-:W-:Y:S02]  /*7b480*/  @!P0 IMAD.MOV.U32 R3, RZ, RZ, R9 ;  /* 0x000000ffff038224 */ /* 0x008fe400078e0009 */
[----:B------:R-:W-:Y:S01]  /*7b490*/  @!P0 IMAD.MOV.U32 R2, RZ, RZ, R8 ;  /* 0x000000ffff028224 */ /* 0x000fe200078e0008 */
[----:B----4-:R0:W-:Y:S04]  /*7b4a0*/  STL [R1+0x5770], R49 ;  /* 0x0057703101007387 */ /* 0x0101e80000100800 */
[----:B------:R-:W3:Y:S04]  /*7b4b0*/  LDL R13, [R1+0x483c] ;  /* 0x00483c00010d7983 */ /* 0x000ee80000100800 */
[----:B------:R-:W4:Y:S04]  /*7b4c0*/  LDL R12, [R1+0x4878] ;  /* 0x00487800010c7983 */ /* 0x000f280000100800 */
[----:B------:R-:W4:Y:S04]  /*7b4d0*/  LDL R9, [R1+0x4848] ;  /* 0x0048480001097983 */ /* 0x000f280000100800 */
[----:B------:R-:W4:Y:S01]  /*7b4e0*/  LDL R8, [R1+0x4880] ;  /* 0x0048800001087983 */ /* 0x000f220000100800 */
[----:B------:R-:W-:-:S02]  /*7b4f0*/  PRMT R45, RZ, 0x7610, R45 ;  /* 0x00007610ff2d7816 */ /* 0x000fc4000000002d */
[----:B------:R-:W-:Y:S02]  /*7b500*/  PRMT R43, RZ, 0x7610, R43 ;  /* 0x00007610ff2b7816 */ /* 0x000fe4000000002b */
[----:B------:R-:W-:Y:S02]  /*7b510*/  PRMT R41, RZ, 0x7610, R41 ;  /* 0x00007610ff297816 */ /* 0x000fe40000000029 */
[----:B------:R-:W-:Y:S02]  /*7b520*/  PRMT R39, RZ, 0x7610, R39 ;  /* 0x00007610ff277816 */ /* 0x000fe40000000027 */
[----:B------:R-:W-:Y:S01]  /*7b530*/  PRMT R37, RZ, 0x7610, R37 ;  /* 0x00007610ff257816 */ /* 0x000fe20000000025 */
[----:B------:R-:W4:Y:S04]  /*7b540*/  LDL R17, [R1+0x487c] ;  /* 0x00487c0001117983 */ /* 0x000f280000100800 */
[----:B------:R1:W4:Y:S04]  /*7b550*/  @!P0 LDG.E.U8 R45, desc[UR44][R2.64] ;  /* 0x0000002c022d8981 */ /* 0x000328000c1e1100 */
[----:B------:R-:W4:Y:S01]  /*7b560*/  LDL R16, [R1+0x48b8] ;  /* 0x0048b80001107983 */ /* 0x000f220000100800 */
[----:B------:R-:W-:-:S02]  /*7b570*/  PRMT R34, RZ, 0x7610, R34 ;  /* 0x00007610ff227816 */ /* 0x000fc40000000022 */
[----:B------:R-:W-:Y:S02]  /*7b580*/  PRMT R33, RZ, 0x7610, R33 ;  /* 0x00007610ff217816 */ /* 0x000fe40000000021 */
[----:B------:R-:W-:Y:S02]  /*7b590*/  PRMT R32, RZ, 0x7610, R32 ;  /* 0x00007610ff207816 */ /* 0x000fe40000000020 */
[----:B------:R-:W-:Y:S01]  /*7b5a0*/  PRMT R29, RZ, 0x7610, R29 ;  /* 0x00007610ff1d7816 */ /* 0x000fe2000000001d */
[----:B------:R-:W4:Y:S04]  /*7b5b0*/  LDL R19, [R1+0x48fc] ;  /* 0x0048fc0001137983 */ /* 0x000f280000100800 */
[----:B------:R-:W4:Y:S04]  /*7b5c0*/  LDL R18, [R1+0x4938] ;  /* 0x0049380001127983 */ /* 0x000f280000100800 */
[----:B------:R-:W4:Y:S04]  /*7b5d0*/  LDL R23, [R1+0x491c] ;  /* 0x00491c0001177983 */ /* 0x000f280000100800 */
[----:B------:R-:W4:Y:S01]  /*7b5e0*/  LDL R22, [R1+0x4958] ;  /* 0x0049580001167983 */ /* 0x000f220000100800 */
[----:B-1----:R-:W-:-:S02]  /*7b5f0*/  @!P1 IMAD.MOV.U32 R2, RZ, RZ, R10 ;  /* 0x000000ffff029224 */ /* 0x002fc400078e000a */
[----:B------:R-:W-:Y:S01]  /*7b600*/  @!P1 IMAD.MOV.U32 R3, RZ, RZ, R11 ;  /* 0x000000ffff039224 */ /* 0x000fe200078e000b */
[----:B------:R-:W4:Y:S04]  /*7b610*/  LDL R10, [R1+0x4898] ;  /* 0x00489800010a7983 */ /* 0x000f280000100800 */
[----:B------:R-:W4:Y:S04]  /*7b620*/  LDL R11, [R1+0x485c] ;  /* 0x00485c00010b7983 */ /* 0x000f280000100800 */
[----:B------:R1:W4:Y:S04]  /*7b630*/  @!P1 LDG.E.U8 R43, desc[UR44][R2.64] ;  /* 0x0000002c022b9981 */ /* 0x000328000c1e1100 */
[----:B------:R-:W4:Y:S04]  /*7b640*/  LDL R21, [R1+0x493c] ;  /* 0x00493c0001157983 */ /* 0x000f280000100800 */
[----:B------:R-:W4:Y:S04]  /*7b650*/  LDL R20, [R1+0x4978] ;  /* 0x0049780001147983 */ /* 0x000f280000100800 */
[----:B------:R-:W4:Y:S04]  /*7b660*/  LDL R25, [R1+0x495c] ;  /* 0x00495c0001197983 */ /* 0x000f280000100800 */
[----:B------:R-:W4:Y:S04]  /*7b670*/  LDL R24, [R1+0x4998] ;  /* 0x0049980001187983 */ /* 0x000f280000100800 */
[----:B------:R-:W4:Y:S04]  /*7b680*/  LDL R27, [R1+0x499c] ;  /* 0x00499c00011b7983 */ /* 0x000f280000100800 */
[----:B------:R-:W4:Y:S04]  /*7b690*/  LDL R26, [R1+0x49d8] ;  /* 0x0049d800011a7983 */ /* 0x000f280000100800 */
[----:B------:R-:W4:Y:S04]  /*7b6a0*/  LDL R51, [R1+0x497c] ;  /* 0x00497c0001337983 */ /* 0x000f280000100800 */
[----:B0-----:R-:W4:Y:S04]  /*7b6b0*/  LDL R49, [R1+0x49b8] ;  /* 0x0049b80001317983 */ /* 0x001f280000100800 */
        /* <DEDUP_REMOVED lines=12> */
[----:B------:R-:W4:Y:S01]  /*7b780*/  LDL R53, [R1+0x4a58] ;  /* 0x004a580001357983 */ /* 0x000f220000100800 */
[----:B0-----:R-:W-:-:S02]  /*7b790*/  @!P1 IMAD.MOV.U32 R2, RZ, RZ, R14 ;  /* 0x000000ffff029224 */ /* 0x001fc400078e000e */
[----:B------:R-:W-:Y:S01]  /*7b7a0*/  @!P1 IMAD.MOV.U32 R3, RZ, RZ, R15 ;  /* 0x000000ffff039224 */ /* 0x000fe200078e000f */
[----:B------:R-:W4:Y:S04]  /*7b7b0*/  LDL R14, [R1+0x48f8] ;  /* 0x0048f800010e7983 */ /* 0x000f280000100800 */
[----:B------:R-:W4:Y:S04]  /*7b7c0*/  LDL R15, [R1+0x48bc] ;  /* 0x0048bc00010f7983 */ /* 0x000f280000100800 */
[----:B------:R2:W4:Y:S02]  /*7b7d0*/  @!P1 LDG.E.U8 R39, desc[UR44][R2.64] ;  /* 0x0000002c02279981 */ /* 0x000524000c1e1100 */
[----:B--2---:R-:W-:-:S02]  /*7b7e0*/  @!P0 IMAD.MOV.U32 R2, RZ, RZ, R6 ;  /* 0x000000ffff028224 */ /* 0x004fc400078e0006 */
[----:B------:R-:W-:Y:S01]  /*7b7f0*/  @!P0 IMAD.MOV.U32 R3, RZ, RZ, R7 ;  /* 0x000000ffff038224 */ /* 0x000fe200078e0007 */
[----:B------:R-:W2:Y:S04]  /*7b800*/  LDL R6, [R1+0x48c0] ;  /* 0x0048c00001067983 */ /* 0x000ea80000100800 */
[----:B------:R-:W2:Y:S04]  /*7b810*/  LDL R7, [R1+0x4888] ;  /* 0x0048880001077983 */ /* 0x000ea80000100800 */
[----:B------:R3:W2:Y:S02]  /*7b820*/  @!P0 LDG.E.U8 R37, desc[UR44][R2.64] ;  /* 0x0000002c02258981 */ /* 0x0006a4000c1e1100 */
[----:B---3--:R-:W-:-:S02]  /*7b830*/  @!P1 IMAD.MOV.U32 R3, RZ, RZ, R13 ;  /* 0x000000ffff039224 */ /* 0x008fc400078e000d */
[----:B----4-:R-:W-:Y:S01]  /*7b840*/  @!P1 IMAD.MOV.U32 R2, RZ, RZ, R12 ;  /* 0x000000ffff029224 */ /* 0x010fe200078e000c */
[----:B------:R-:W3:Y:S04]  /*7b850*/  LDL R13, [R1+0x489c] ;  /* 0x00489c00010d7983 */ /* 0x000ee80000100800 */
[----:B------:R-:W4:Y:S04]  /*7b860*/  LDL R12, [R1+0x48d8] ;  /* 0x0048d800010c7983 */ /* 0x000f280000100800 */
[----:B------:R0:W4:Y:S02]  /*7b870*/  @!P1 LDG.E.U8 R34, desc[UR44][R2.64] ;  /* 0x0000002c02229981 */ /* 0x000124000c1e1100 */
[----:B0-----:R-:W-:-:S02]  /*7b880*/  @!P0 IMAD.MOV.U32 R2, RZ, RZ, R8 ;  /* 0x000000ffff028224 */ /* 0x001fc400078e0008 */
[----:B------:R-:W-:Y:S01]  /*7b890*/  @!P0 IMAD.MOV.U32 R3, RZ, RZ, R9 ;  /* 0x000000ffff038224 */ /* 0x000fe200078e0009 */
[----:B------:R-:W4:Y:S04]  /*7b8a0*/  LDL R8, [R1+0x48e0] ;  /* 0x0048e00001087983 */ /* 0x000f280000100800 */
[----:B------:R-:W4:Y:S04]  /*7b8b0*/  LDL R9, [R1+0x48a8] ;  /* 0x0048a80001097983 */ /* 0x000f280000100800 */
[----:B------:R0:W4:Y:S02]  /*7b8c0*/  @!P0 LDG.E.U8 R33, desc[UR44][R2.64] ;  /* 0x0000002c02218981 */ /* 0x000124000c1e1100 */
[----:B0-----:R-:W-:-:S02]  /*7b8d0*/  @!P1 IMAD.MOV.U32 R2, RZ, RZ, R10 ;  /* 0x000000ffff029224 */ /* 0x001fc400078e000a */
[----:B------:R-:W-:Y:S01]  /*7b8e0*/  @!P1 IMAD.MOV.U32 R3, RZ, RZ, R11 ;  /* 0x000000ffff039224 */ /* 0x000fe200078e000b */
[----:B------:R-:W4:Y:S04]  /*7b8f0*/  LDL R10, [R1+0x4900] ;  /* 0x00490000010a7983 */ /* 0x000f280000100800 */
[----:B------:R-:W4:Y:S04]  /*7b900*/  LDL R11, [R1+0x48c8] ;  /* 0x0048c800010b7983 */ /* 0x000f280000100800 */
[----:B------:R0:W4:Y:S04]  /*7b910*/  @!P1 LDG.E.U8 R32, desc[UR44][R2.64] ;  /* 0x0000002c02209981 */ /* 0x000128000c1e1100 */
[----:B------:R1:W4:Y:S01]  /*7b920*/  @!P0 LDG.E.U8 R29, desc[UR44][R4.64] ;  /* 0x0000002c041d8981 */ /* 0x000322000c1e1100 */
[----:B0-----:R-:W-:Y:S01]  /*7b930*/  PRMT R3, RZ, 0x7610, R3 ;  /* 0x00007610ff037816 */ /* 0x001fe20000000003 */
[----:B-1----:R-:W-:-:S02]  /*7b940*/  @!P1 IMAD.MOV.U32 R4, RZ, RZ, R16 ;  /* 0x000000ffff049224 */ /* 0x002fc400078e0010 */
[----:B------:R-:W-:Y:S01]  /*7b950*/  @!P1 IMAD.MOV.U32 R5, RZ, RZ, R17 ;  /* 0x000000ffff059224 */ /* 0x000fe200078e0011 */
[----:B------:R-:W4:Y:S04]  /*7b960*/  LDL R16, [R1+0x4918] ;  /* 0x0049180001107983 */ /* 0x000f280000100800 */
[----:B------:R-:W4:Y:S01]  /*7b970*/  LDL R17, [R1+0x48dc] ;  /* 0x0048dc0001117983 */ /* 0x000f220000100800 */
[----:B------:R-:W-:-:S06]  /*7b980*/  PRMT R2, RZ, 0x7610, R2 ;  /* 0x00007610ff027816 */ /* 0x000fcc0000000002 */
[----:B------:R0:W4:Y:S04]  /*7b990*/  @!P1 LDG.E.U8 R2, desc[UR44][R4.64] ;  /* 0x0000002c04029981 */ /* 0x000128000c1e1100 */
[----:B--2---:R3:W2:Y:S01]  /*7b9a0*/  @!P0 LDG.E.U8 R3, desc[UR44][R6.64] ;  /* 0x0000002c06038981 */ /* 0x0046a2000c1e1100 */
[----:B0-----:R-:W-:Y:S01]  /*7b9b0*/  PRMT R5, RZ, 0x7610, R5 ;  /* 0x00007610ff057816 */ /* 0x001fe20000000005 */
[----:B---3--:R-:W-:Y:S02]  /*7b9c0*/  @!P1 IMAD.MOV.U32 R7, RZ, RZ, R13 ;  /* 0x000000ffff079224 */ /* 0x008fe400078e000d */
[----:B----4-:R-:W-:Y:S01]  /*7b9d0*/  @!P1 IMAD.MOV.U32 R6, RZ, RZ, R12 ;  /* 0x000000ffff069224 */ /* 0x010fe200078e000c */
[----:B------:R-:W3:Y:S04]  /*7b9e0*/  LDL R13, [R1+0x48e8] ;  /* 0x0048e800010d7983 */ /* 0x000ee80000100800 */
[----:B------:R-:W3:Y:S04]  /*7b9f0*/  LDL R12, [R1+0x4920] ;  /* 0x00492000010c7983 */ /* 0x000ee80000100800 */
[----:B------:R0:W4:Y:S02]  /*7ba00*/  @!P0 LDG.E.U8 R5, desc[UR44][R8.64] ;  /* 0x0000002c08058981 */ /* 0x000124000c1e1100 */
[----:B0-----:R-:W-:-:S02]  /*7ba10*/  @!P1 IMAD.MOV.U32 R8, RZ, RZ, R14 ;  /* 0x000000ffff089224 */ /* 0x001fc400078e000e */
[----:B------:R-:W-:Y:S01]  /*7ba20*/  @!P1 IMAD.MOV.U32 R9, RZ, RZ, R15 ;  /* 0x000000ffff099224 */ /* 0x000fe200078e000f */
[----:B------:R-:W2:Y:S04]  /*7ba30*/  LDL R14, [R1+0x4940] ;  /* 0x00494000010e7983 */ /* 0x000ea80000100800 */
[----:B------:R-:W2:Y:S01]  /*7ba40*/  LDL R15, [R1+0x4908] ;  /* 0x00490800010f7983 */ /* 0x000ea20000100800 */
[----:B------:R-:W-:-:S06]  /*7ba50*/  PRMT R4, RZ, 0x7610, R4 ;  /* 0x00007610ff047816 */ /* 0x000fcc0000000004 */
[----:B------:R0:W4:Y:S02]  /*7ba60*/  @!P1 LDG.E.U8 R4, desc[UR44][R6.64] ;  /* 0x0000002c06049981 */ /* 0x000124000c1e1100 */
[----:B0-----:R-:W-:Y:S02]  /*7ba70*/  PRMT R6, RZ, 0x7610, R6 ;  /* 0x00007610ff067816 */ /* 0x001fe40000000006 */
[----:B------:R-:W-:-:S04]  /*7ba80*/  PRMT R7, RZ, 0x7610, R7 ;  /* 0x00007610ff077816 */ /* 0x000fc80000000007 */
[----:B------:R0:W4:Y:S04]  /*7ba90*/  @!P1 LDG.E.U8 R6, desc[UR44][R8.64] ;  /* 0x0000002c08069981 */ /* 0x000128000c1e1100 */
[----:B------:R1:W4:Y:S01]  /*7baa0*/  @!P0 LDG.E.U8 R7, desc[UR44][R10.64] ;  /* 0x0000002c0a078981 */ /* 0x000322000c1e1100 */
[----:B0-----:R-:W-:Y:S01]  /*7bab0*/  PRMT R9, RZ, 0x7610, R9 ;  /* 0x00007610ff097816 */ /* 0x001fe20000000009 */
[----:B-1----:R-:W-:Y:S02]  /*7bac0*/  @!P1 IMAD.MOV.U32 R10, RZ, RZ, R16 ;  /* 0x000000ffff0a9224 */ /* 0x002fe400078e0010 */
[----:B------:R-:W-:Y:S01]  /*7bad0*/  @!P1 IMAD.MOV.U32 R11, RZ, RZ, R17 ;  /* 0x000000ffff0b9224 */ /* 0x000fe200078e0011 */
[----:B------:R-:W4:Y:S04]  /*7bae0*/  LDL R16, [R1+0x4960] ;  /* 0x0049600001107983 */ /* 0x000f280000100800 */
[----:B------:R-:W4:Y:S01]  /*7baf0*/  LDL R17, [R1+0x4928] ;  /* 0x0049280001117983 */ /* 0x000f220000100800 */
[----:B------:R-:W-:-:S06]  /*7bb00*/  PRMT R8, RZ, 0x7610, R8 ;  /* 0x00007610ff087816 */ /* 0x000fcc0000000008 */
[----:B------:R0:W4:Y:S02]  /*7bb10*/  @!P1 LDG.E.U8 R8, desc[UR44][R10.64] ;  /* 0x0000002c0a089981 */ /* 0x000124000c1e1100 */
[----:B0-----:R-:W-:Y:S02]  /*7bb20*/  PRMT R11, RZ, 0x7610, R11 ;  /* 0x00007610ff0b7816 */ /* 0x001fe4000000000b */
[----:B---3--:R0:W3:Y:S02]  /*7bb30*/  @!P0 LDG.E.U8 R9, desc[UR44][R12.64] ;  /* 0x0000002c0c098981 */ /* 0x0080e4000c1e1100 */
[----:B0-----:R-:W-:Y:S02]  /*7bb40*/  @!P1 IMAD.MOV.U32 R12, RZ, RZ, R18 ;  /* 0x000000ffff0c9224 */ /* 0x001fe400078e0012 */
[----:B------:R-:W-:Y:S01]  /*7bb50*/  @!P1 IMAD.MOV.U32 R13, RZ, RZ, R19 ;  /* 0x000000ffff0d9224 */ /* 0x000fe200078e0013 */
[----:B------:R-:W3:Y:S04]  /*7bb60*/  LDL R18, [R1+0x4980] ;  /* 0x0049800001127983 */ /* 0x000ee80000100800 */
[----:B------:R-:W3:Y:S04]  /*7bb70*/  LDL R19, [R1+0x4948] ;  /* 0x0049480001137983 */ /* 0x000ee80000100800 */
[----:B--2---:R0:W2:Y:S02]  /*7bb80*/  @!P0 LDG.E.U8 R11, desc[UR44][R14.64] ;  /* 0x0000002c0e0b8981 */ /* 0x0040a4000c1e1100 */
[----:B0-----:R-:W-:-:S02]  /*7bb90*/  @!P1 IMAD.MOV.U32 R14, RZ, RZ, R22 ;  /* 0x000000ffff0e9224 */ /* 0x001fc400078e0016 */
[----:B------:R-:W-:Y:S01]  /*7bba0*/  @!P1 IMAD.MOV.U32 R15, RZ, RZ, R23 ;  /* 0x000000ffff0f9224 */ /* 0x000fe200078e0017 */
[----:B------:R-:W2:Y:S04]  /*7bbb0*/  LDL R22, [R1+0x49c0] ;  /* 0x0049c00001167983 */ /* 0x000ea80000100800 */
[----:B------:R-:W2:Y:S01]  /*7bbc0*/  LDL R23, [R1+0x4988] ;  /* 0x0049880001177983 */ /* 0x000ea20000100800 */
[----:B------:R-:W-:-:S06]  /*7bbd0*/  PRMT R10, RZ, 0x7610, R10 ;  /* 0x00007610ff0a7816 */ /* 0x000fcc000000000a */
[----:B------:R0:W2:Y:S02]  /*7bbe0*/  @!P1 LDG.E.U8 R10, desc[UR44][R12.64] ;  /* 0x0000002c0c0a9981 */ /* 0x0000a4000c1e1100 */
[----:B0-----:R-:W-:Y:S02]  /*7bbf0*/  PRMT R12, RZ, 0x7610, R12 ;  /* 0x00007610ff0c7816 */ /* 0x001fe4000000000c */
[----:B------:R-:W-:-:S04]  /*7bc00*/  PRMT R13, RZ, 0x7610, R13 ;  /* 0x00007610ff0d7816 */ /* 0x000fc8000000000d */
[----:B------:R0:W2:Y:S04]  /*7bc10*/  @!P1 LDG.E.U8 R12, desc[UR44][R14.64] ;  /* 0x0000002c0e0c9981 */ /* 0x0000a8000c1e1100 */
[----:B----4-:R1:W4:Y:S01]  /*7bc20*/  @!P0 LDG.E.U8 R13, desc[UR44][R16.64] ;  /* 0x0000002c100d8981 */ /* 0x010322000c1e1100 */
[----:B0-----:R-:W-:Y:S02]  /*7bc30*/  PRMT R14, RZ, 0x7610, R14 ;  /* 0x00007610ff0e7816 */ /* 0x001fe4000000000e */
[----:B------:R-:W-:Y:S01]  /*7bc40*/  PRMT R15, RZ, 0x7610, R15 ;  /* 0x00007610ff0f7816 */ /* 0x000fe2000000000f */
[----:B-1----:R-:W-:Y:S02]  /*7bc50*/  @!P1 IMAD.MOV.U32 R16, RZ, RZ, R20 ;  /* 0x000000ffff109224 */ /* 0x002fe400078e0014 */
[----:B------:R-:W-:Y:S01]  /*7bc60*/  @!P1 IMAD.MOV.U32 R17, RZ, RZ, R21 ;  /* 0x000000ffff119224 */ /* 0x000fe200078e0015 */
[----:B------:R-:W4:Y:S04]  /*7bc70*/  LDL R20, [R1+0x49a0] ;  /* 0x0049a00001147983 */ /* 0x000f280000100800 */
[----:B------:R-:W4:Y:S04]  /*7bc80*/  LDL R21, [R1+0x4968] ;  /* 0x0049680001157983 */ /* 0x000f280000100800 */
[----:B------:R0:W4:Y:S02]  /*7bc90*/  @!P1 LDG.E.U8 R14, desc[UR44][R16.64] ;  /* 0x0000002c100e9981 */ /* 0x000124000c1e1100 */
[----:B0-----:R-:W-:-:S02]  /*7bca0*/  PRMT R16, RZ, 0x7610, R16 ;  /* 0x00007610ff107816 */ /* 0x001fc40000000010 */
[----:B---3--:R0:W3:Y:S02]  /*7bcb0*/  @!P0 LDG.E.U8 R15, desc[UR44][R18.64] ;  /* 0x0000002c120f8981 */ /* 0x0080e4000c1e1100 */
[----:B0-----:R-:W-:Y:S02]  /*7bcc0*/  @!P1 IMAD.MOV.U32 R18, RZ, RZ, R24 ;  /* 0x000000ffff129224 */ /* 0x001fe400078e0018 */
[----:B------:R-:W-:Y:S01]  /*7bcd0*/  @!P1 IMAD.MOV.U32 R19, RZ, RZ, R25 ;  /* 0x000000ffff139224 */ /* 0x000fe200078e0019 */
[----:B------:R-:W3:Y:S04]  /*7bce0*/  LDL R24, [R1+0x49e0] ;  /* 0x0049e00001187983 */ /* 0x000ee80000100800 */
[----:B------:R-:W3:Y:S04]  /*7bcf0*/  LDL R25, [R1+0x49a8] ;  /* 0x0049a80001197983 */ /* 0x000ee80000100800 */
[----:B------:R0:W3:Y:S02]  /*7bd00*/  @!P1 LDG.E.U8 R16, desc[UR44][R18.64] ;  /* 0x0000002c12109981 */ /* 0x0000e4000c1e1100 */
[----:B0-----:R-:W-:-:S06]  /*7bd10*/  PRMT R19, RZ, 0x7610, R19 ;  /* 0x00007610ff137816 */ /* 0x001fcc0000000013 */
[----:B--2---:R0:W2:Y:S02]  /*7bd20*/  @!P0 LDG.E.U8 R19, desc[UR44][R22.64] ;  /* 0x0000002c16138981 */ /* 0x0040a4000c1e1100 */
[----:B0-----:R-:W-:Y:S02]  /*7bd30*/  @!P1 IMAD.MOV.U32 R22, RZ, RZ, R26 ;  /* 0x000000ffff169224 */ /* 0x001fe400078e001a */
[----:B------:R-:W-:Y:S01]  /*7bd40*/  @!P1 IMAD.MOV.U32 R23, RZ, RZ, R27 ;  /* 0x000000ffff179224 */ /* 0x000fe200078e001b */
[----:B------:R-:W2:Y:S04]  /*7bd50*/  LDL R26, [R1+0x4a00] ;  /* 0x004a0000011a7983 */ /* 0x000ea80000100800 */
[----:B------:R-:W2:Y:S01]  /*7bd60*/  LDL R27, [R1+0x49c8] ;  /* 0x0049c800011b7983 */ /* 0x000ea20000100800 */
[----:B------:R-:W-:-:S02]  /*7bd70*/  PRMT R17, RZ, 0x7610, R17 ;  /* 0x00007610ff117816 */ /* 0x000fc40000000011 */
[----:B------:R-:W-:-:S04]  /*7bd80*/  PRMT R18, RZ, 0x7610, R18 ;  /* 0x00007610ff127816 */ /* 0x000fc80000000012 */
[----:B----4-:R0:W4:Y:S02]  /*7bd90*/  @!P0 LDG.E.U8 R17, desc[UR44][R20.64] ;  /* 0x0000002c14118981 */ /* 0x010124000c1e1100 */
[----:B0-----:R-:W-:Y:S02]  /*7bda0*/  @!P1 IMAD.MOV.U32 R20, RZ, RZ, R49 ;  /* 0x000000ffff149224 */ /* 0x001fe400078e0031 */
[----:B------:R-:W-:Y:S01]  /*7bdb0*/  @!P1 IMAD.MOV.U32 R21, RZ, RZ, R51 ;  /* 0x000000ffff159224 */ /* 0x000fe200078e0033 */
[----:B------:R-:W4:Y:S04]  /*7bdc0*/  LDL R49, [R1+0x4a60] ;  /* 0x004a600001317983 */ /* 0x000f280000100800 */
[----:B------:R-:W4:Y:S04]  /*7bdd0*/  LDL R51, [R1+0x4a28] ;  /* 0x004a280001337983 */ /* 0x000f280000100800 */
[----:B------:R0:W4:Y:S02]  /*7bde0*/  @!P1 LDG.E.U8 R18, desc[UR44][R20.64] ;  /* 0x0000002c14129981 */ /* 0x000124000c1e1100 */
[----:B0-----:R-:W-:-:S06]  /*7bdf0*/  PRMT R20, RZ, 0x7610, R20 ;  /* 0x00007610ff147816 */ /* 0x001fcc0000000014 */
[----:B------:R0:W4:Y:S02]  /*7be00*/  @!P1 LDG.E.U8 R20, desc[UR44][R22.64] ;  /* 0x0000002c16149981 */ /* 0x000124000c1e1100 */
[----:B0-----:R-:W-:Y:S02]  /*7be10*/  PRMT R23, RZ, 0x7610, R23 ;  /* 0x00007610ff177816 */ /* 0x001fe40000000017 */
[----:B------:R-:W-:-:S06]  /*7be20*/  PRMT R21, RZ, 0x7610, R21 ;  /* 0x00007610ff157816 */ /* 0x000fcc0000000015 */
[----:B---3--:R0:W3:Y:S02]  /*7be30*/  @!P0 LDG.E.U8 R21, desc[UR44][R24.64] ;  /* 0x0000002c18158981 */ /* 0x0080e4000c1e1100 */
[----:B0-----:R-:W-:Y:S02]  /*7be40*/  @!P1 IMAD.MOV.U32 R24, RZ, RZ, R30 ;  /* 0x000000ffff189224 */ /* 0x001fe400078e001e */
[----:B------:R-:W-:Y:S01]  /*7be50*/  @!P1 IMAD.MOV.U32 R25, RZ, RZ, R31 ;  /* 0x000000ffff199224 */ /* 0x000fe200078e001f */
[----:B------:R-:W4:Y:S04]  /*7be60*/  LDL R30, [R1+0x4a20] ;  /* 0x004a2000011e7983 */ /* 0x000f280000100800 */
[----:B------:R-:W4:Y:S04]  /*7be70*/  LDL R31, [R1+0x49e8] ;  /* 0x0049e800011f7983 */ /* 0x000f280000100800 */
[----:B--2---:R-:W2:Y:S04]  /*7be80*/  @!P0 LDG.E.U8 R23, desc[UR44][R26.64] ;  /* 0x0000002c1a178981 */ /* 0x004ea8000c1e1100 */
[----:B------:R-:W3:Y:S04]  /*7be90*/  LDL R26, [R1+0x49dc] ;  /* 0x0049dc00011a7983 */ /* 0x000ee80000100800 */
[----:B------:R-:W3:Y:S01]  /*7bea0*/  LDL R27, [R1+0x4a18] ;  /* 0x004a1800011b7983 */ /* 0x000ee20000100800 */
[----:B------:R-:W-:-:S06]  /*7beb0*/  PRMT R22, RZ, 0x7610, R22 ;  /* 0x00007610ff167816 */ /* 0x000fcc0000000016 */
[----:B------:R0:W2:Y:S02]  /*7bec0*/  @!P1 LDG.E.U8 R22, desc[UR44][R24.64] ;  /* 0x0000002c18169981 */ /* 0x0000a4000c1e1100 */
[----:B0-----:R-:W-:Y:S02]  /*7bed0*/  PRMT R24, RZ, 0x7610, R24 ;  /* 0x00007610ff187816 */ /* 0x001fe40000000018 */
[----:B------:R-:W-:Y:S02]  /*7bee0*/  PRMT R25, RZ, 0x7610, R25 ;  /* 0x00007610ff197816 */ /* 0x000fe40000000019 */
[----:B------:R-:W-:Y:S02]  /*7bef0*/  PRMT R28, RZ, 0x7610, R28 ;  /* 0x00007610ff1c7816 */ /* 0x000fe4000000001c */
[----:B------:R-:W-:Y:S02]  /*7bf00*/  PRMT R35, RZ, 0x7610, R35 ;  /* 0x00007610ff237816 */ /* 0x000fe40000000023 */
[----:B----4-:R0:W4:Y:S02]  /*7bf10*/  @!P0 LDG.E.U8 R25, desc[UR44][R30.64] ;  /* 0x0000002c1e198981 */ /* 0x010124000c1e1100 */
[----:B0-----:R-:W-:-:S02]  /*7bf20*/  @!P1 IMAD.MOV.U32 R30, RZ, RZ, R60 ;  /* 0x000000ffff1e9224 */ /* 0x001fc400078e003c */
[----:B------:R-:W-:Y:S01]  /*7bf30*/  @!P1 IMAD.MOV.U32 R31, RZ, RZ, R61 ;  /* 0x000000ffff1f9224 */ /* 0x000fe200078e003d */
[----:B------:R-:W-:Y:S02]  /*7bf40*/  PRMT R36, RZ, 0x7610, R36 ;  /* 0x00007610ff247816 */ /* 0x000fe40000000024 */
[----:B------:R-:W-:Y:S02]  /*7bf50*/  PRMT R38, RZ, 0x7610, R38 ;  /* 0x00007610ff267816 */ /* 0x000fe40000000026 */
[----:B------:R-:W-:Y:S02]  /*7bf60*/  PRMT R40, RZ, 0x7610, R40 ;  /* 0x00007610ff287816 */ /* 0x000fe40000000028 */
[----:B------:R-:W-:Y:S02]  /*7bf70*/  PRMT R42, RZ, 0x7610, R42 ;  /* 0x00007610ff2a7816 */ /* 0x000fe4000000002a */
[----:B------:R-:W-:Y:S02]  /*7bf80*/  PRMT R44, RZ, 0x7610, R44 ;  /* 0x00007610ff2c7816 */ /* 0x000fe4000000002c */
[----:B------:R-:W-:-:S02]  /*7bf90*/  PRMT R46, RZ, 0x7610, R46 ;  /* 0x00007610ff2e7816 */ /* 0x000fc4000000002e */
[----:B------:R-:W-:Y:S02]  /*7bfa0*/  PRMT R48, RZ, 0x7610, R48 ;  /* 0x00007610ff307816 */ /* 0x000fe40000000030 */
[----:B------:R-:W-:Y:S02]  /*7bfb0*/  PRMT R50, RZ, 0x7610, R50 ;  /* 0x00007610ff327816 */ /* 0x000fe40000000032 */
[----:B------:R-:W-:Y:S02]  /*7bfc0*/  PRMT R52, RZ, 0x7610, R52 ;  /* 0x00007610ff347816 */ /* 0x000fe40000000034 */
[----:B------:R-:W-:Y:S02]  /*7bfd0*/  PRMT R54, RZ, 0x7610, R54 ;  /* 0x00007610ff367816 */ /* 0x000fe40000000036 */
[----:B------:R-:W-:Y:S01]  /*7bfe0*/  PRMT R55, RZ, 0x7610, R55 ;  /* 0x00007610ff377816 */ /* 0x000fe20000000037 */
[----:B------:R-:W-:Y:S04]  /*7bff0*/  LDS.U8 R60, [R0+UR4+0x808] ;  /* 0x00080804003c7984 */ /* 0x000fe80008000000 */
[----:B------:R-:W-:Y:S01]  /*7c000*/  LDS.U8 R61, [R0+UR4+0x880] ;  /* 0x00088004003d7984 */ /* 0x000fe20008000000 */
[----:B---3--:R-:W-:-:S04]  /*7c010*/  @!P1 LOP3.LUT R27, R27, R26, RZ, 0x3c, !PT ;  /* 0x0000001a1b1b9212 */ /* 0x008fc800078e3cff */
[----:B------:R-:W-:-:S04]  /*7c020*/  @!P1 LOP3.LUT R26, R27, R26, RZ, 0x3c, !PT ;  /* 0x0000001a1b1a9212 */ /* 0x000fc800078e3cff */
[----:B------:R-:W-:-:S05]  /*7c030*/  @!P1 LOP3.LUT R27, R27, R26, RZ, 0x3c, !PT ;  /* 0x0000001a1b1b9212 */ /* 0x000fca00078e3cff */
[----:B------:R0:W3:Y:S02]  /*7c040*/  @!P1 LDG.E.U8 R24, desc[UR44][R26.64] ;  /* 0x0000002c1a189981 */ /* 0x0000e4000c1e1100 */
[----:B0-----:R-:W-:Y:S02]  /*7c050*/  PRMT R26, RZ, 0x7610, R26 ;  /* 0x00007610ff1a7816 */ /* 0x001fe4000000001a */
[----:B------:R-:W-:-:S04]  /*7c060*/  PRMT R27, RZ, 0x7610, R27 ;  /* 0x00007610ff1b7816 */ /* 0x000fc8000000001b */
[----:B------:R0:W4:Y:S02]  /*7c070*/  @!P1 LDG.E.U8 R26, desc[UR44][R30.64] ;  /* 0x0000002c1e1a9981 */ /* 0x000124000c1e1100 */
[----:B0-----:R-:W-:Y:S02]  /*7c080*/  @!P0 IMAD.MOV.U32 R30, RZ, RZ, R58 ;  /* 0x000000ffff1e8224 */ /* 0x001fe400078e003a */
[----:B------:R-:W-:Y:S01]  /*7c090*/  @!P0 IMAD.MOV.U32 R31, RZ, RZ, R59 ;  /* 0x000000ffff1f8224 */ /* 0x000fe200078e003b */
[----:B------:R-:W-:Y:S04]  /*7c0a0*/  LDS.U8 R58, [R0+UR4+0x800] ;  /* 0x00080004003a7984 */ /* 0x000fe80008000000 */
[----:B------:R-:W0:Y:S04]  /*7c0b0*/  LDS.U8 R59, [R0+UR4+0x888] ;  /* 0x00088804003b7984 */ /* 0x000e280008000000 */
[----:B------:R1:W4:Y:S02]  /*7c0c0*/  @!P0 LDG.E.U8 R27, desc[UR44][R30.64] ;  /* 0x0000002c1e1b8981 */ /* 0x000324000c1e1100 */
[----:B-1----:R-:W-:-:S02]  /*7c0d0*/  @!P1 IMAD.MOV.U32 R30, RZ, RZ, R53 ;  /* 0x000000ffff1e9224 */ /* 0x002fc400078e0035 */
[----:B------:R-:W-:Y:S01]  /*7c0e0*/  @!P1 IMAD.MOV.U32 R31, RZ, RZ, R57 ;  /* 0x000000ffff1f9224 */ /* 0x000fe200078e0039 */
[----:B------:R-:W-:Y:S04]  /*7c0f0*/  LDS.U8 R53, [R0+UR4+0x8] ;  /* 0x0000080400357984 */ /* 0x000fe80008000000 */
[----:B------:R-:W-:Y:S04]  /*7c100*/  LDS.U8 R57, [R0+UR4+0x80] ;  /* 0x0000800400397984 */ /* 0x000fe80008000000 */
[----:B------:R1:W4:Y:S02]  /*7c110*/  @!P1 LDG.E.U8 R28, desc[UR44][R30.64] ;  /* 0x0000002c1e1c9981 */ /* 0x000324000c1e1100 */
[----:B-1----:R-:W-:-:S02]  /*7c120*/  @!P0 IMAD.MOV.U32 R30, RZ, RZ, R49 ;  /* 0x000000ffff1e8224 */ /* 0x002fc400078e0031 */
[----:B------:R-:W-:Y:S01]  /*7c130*/  @!P0 IMAD.MOV.U32 R31, RZ, RZ, R51 ;  /* 0x000000ffff1f8224 */ /* 0x000fe200078e0033 */
[----:B------:R-:W-:Y:S04]  /*7c140*/  LDS.U8 R49, [R0+UR4] ;  /* 0x0000000400317984 */ /* 0x000fe80008000000 */
[----:B------:R-:W1:Y:S04]  /*7c150*/  LDS.U8 R51, [R0+UR4+0x88] ;  /* 0x0000880400337984 */ /* 0x000e680008000000 */
[----:B------:R2:W4:Y:S04]  /*7c160*/  @!P0 LDG.E.U8 R35, desc[UR44][R30.64] ;  /* 0x0000002c1e238981 */ /* 0x000528000c1e1100 */
[----:B------:R-:W2:Y:S04]  /*7c170*/  LDL R30, [R1+0x4a3c] ;  /* 0x004a3c00011e7983 */ /* 0x000ea80000100800 */
[----:B------:R-:W2:Y:S02]  /*7c180*/  LDL R31, [R1+0x4a78] ;  /* 0x004a7800011f7983 */ /* 0x000ea40000100800 */
[----:B--2---:R-:W-:-:S04]  /*7c190*/  @!P1 LOP3.LUT R31, R31, R30, RZ, 0x3c, !PT ;  /* 0x0000001e1f1f9212 */ /* 0x004fc800078e3cff */
[----:B------:R-:W-:-:S04]  /*7c1a0*/  @!P1 LOP3.LUT R30, R31, R30, RZ, 0x3c, !PT ;  /* 0x0000001e1f1e9212 */ /* 0x000fc800078e3cff */
[----:B------:R-:W-:-:S05]  /*7c1b0*/  @!P1 LOP3.LUT R31, R31, R30, RZ, 0x3c, !PT ;  /* 0x0000001e1f1f9212 */ /* 0x000fca00078e3cff */
        /* <DEDUP_REMOVED lines=62> */
[----:B------:R-:W2:Y:S01]  /*7c5a0*/  LDL R31, [R1+0x4ac0] ;  /* 0x004ac000011f7983 */ /* 0x000ea20000100800 */
[----:B------:R-:W-:Y:S01]  /*7c5b0*/  PRMT R56, RZ, 0x7610, R56 ;  /* 0x00007610ff387816 */ /* 0x000fe20000000038 */
[----:B0-----:R-:W-:-:S02]  /*7c5c0*/  IMAD R59, R59, 0x100, R58 ;  /* 0x000001003b3b7824 */ /* 0x001fc400078e023a */
[----:B------:R-:W-:Y:S01]  /*7c5d0*/  IMAD R61, R61, 0x100, R60 ;  /* 0x000001003d3d7824 */ /* 0x000fe200078e023c */
[----:B--2---:R-:W-:-:S04]  /*7c5e0*/  @!P3 LOP3.LUT R31, R31, R30, RZ, 0x3c, !PT ;  /* 0x0000001e1f1fb212 */ /* 0x004fc800078e3cff */
[----:B------:R-:W-:-:S04]  /*7c5f0*/  @!P3 LOP3.LUT R30, R31, R30, RZ, 0x3c, !PT ;  /* 0x0000001e1f1eb212 */ /* 0x000fc800078e3cff */
[----:B------:R-:W-:-:S05]  /*7c600*/  @!P3 LOP3.LUT R31, R31, R30, RZ, 0x3c, !PT ;  /* 0x0000001e1f1fb212 */ /* 0x000fca00078e3cff */
[----:B------:R1:W2:Y:S02]  /*7c610*/  @!P3 LDG.E.U8 R56, desc[UR44][R30.64] ;  /* 0x0000002c1e38b981 */ /* 0x0002a4000c1e1100 */
[----:B-1----:R-:W-:Y:S02]  /*7c620*/  IMAD R30, R51, 0x100, R49 ;  /* 0x00000100331e7824 */ /* 0x002fe400078e0231 */
[----:B------:R-:W-:Y:S01]  /*7c630*/  IMAD R31, R57, 0x100, R53 ;  /* 0x00000100391f7824 */ /* 0x000fe200078e0235 */
[----:B------:R-:W2:Y:S04]  /*7c640*/  LDL.LU R49, [R1+0x5770] ;  /* 0x0057700001317983 */ /* 0x000ea80000300800 */
[----:B------:R-:W2:Y:S04]  /*7c650*/  LDL.LU R51, [R1+0x576c] ;  /* 0x00576c0001337983 */ /* 0x000ea80000300800 */
[----:B------:R-:W2:Y:S04]  /*7c660*/  LDL.LU R53, [R1+0x5768] ;  /* 0x0057680001357983 */ /* 0x000ea80000300800 */
[----:B------:R-:W2:Y:S04]  /*7c670*/  LDL.LU R57, [R1+0x5764] ;  /* 0x0057640001397983 */ /* 0x000ea80000300800 */
[----:B------:R-:W2:Y:S04]  /*7c680*/  LDL.LU R58, [R1+0x5760] ;  /* 0x00576000013a7983 */ /* 0x000ea80000300800 */
[----:B------:R0:W-:Y:S04]  /*7c690*/  STL [R1+0x484], R59 ;  /* 0x0004843b01007387 */ /* 0x0001e80000100800 */
[----:B0-----:R-:W2:Y:S04]  /*7c6a0*/  LDL.LU R59, [R1+0x575c] ;  /* 0x00575c00013b7983 */ /* 0x001ea80000300800 */
[----:B------:R-:W2:Y:S04]  /*7c6b0*/  LDL.LU R60, [R1+0x5758] ;  /* 0x00575800013c7983 */ /* 0x000ea80000300800 */
[----:B------:R0:W-:Y:S04]  /*7c6c0*/  STL [R1+0x48c], R61 ;  /* 0x00048c3d01007387 */ /* 0x0001e80000100800 */
[----:B0-----:R-:W2:Y:S04]  /*7c6d0*/  LDL.LU R61, [R1+0x5754] ;  /* 0x00575400013d7983 */ /* 0x001ea80000300800 */
[----:B------:R-:W-:Y:S04]  /*7c6e0*/  STL [R1+0x57e0], R41 ;  /* 0x0057e02901007387 */ /* 0x000fe80000100800 */
[----:B------:R-:W-:Y:S04]  /*7c6f0*/  STL [R1+0x57dc], R39 ;  /* 0x0057dc2701007387 */ /* 0x000fe80000100800 */
[----:B------:R-:W-:Y:S04]  /*7c700*/  STL [R1+0x57d8], R33 ;  /* 0x0057d82101007387 */ /* 0x000fe80000100800 */
[----:B------:R-:W-:Y:S04]  /*7c710*/  STL [R1+0x57d4], R32 ;  /* 0x0057d42001007387 */ /* 0x000fe80000100800 */
[----:B------:R-:W-:Y:S04]  /*7c720*/  STL [R1+0x57d0], R3 ;  /* 0x0057d00301007387 */ /* 0x000fe80000100800 */
[----:B------:R-:W-:Y:S04]  /*7c730*/  STL [R1+0x57cc], R4 ;  /* 0x0057cc0401007387 */ /* 0x000fe80000100800 */
[----:B------:R-:W-:Y:S04]  /*7c740*/  STL [R1+0x57c8], R7 ;  /* 0x0057c80701007387 */ /* 0x000fe80000100800 */
[----:B------:R-:W0:Y:S04]  /*7c750*/  LDS.U8 R3, [R0+UR4+0x110] ;  /* 0x0001100400037984 */ /* 0x000e280008000000 */
[----:B------:R-:W1:Y:S04]  /*7c760*/  LDS.U8 R7, [R0+UR4+0x198] ;  /* 0x0001980400077984 */ /* 0x000e680008000000 */
        /* <DEDUP_REMOVED lines=8> */
[----:B---3--:R-:W-:Y:S04]  /*7c7f0*/  STL [R1+0x57a4], R24 ;  /* 0x0057a41801007387 */ /* 0x008fe80000100800 */
        /* <DEDUP_REMOVED lines=8> */
[----:B--2---:R-:W-:Y:S04]  /*7c880*/  STL [R1+0x5780], R56 ;  /* 0x0057803801007387 */ /* 0x004fe80000100800 */
[----:B------:R-:W-:Y:S04]  /*7c890*/  STL [R1+0x577c], R30 ;  /* 0x00577c1e01007387 */ /* 0x000fe80000100800 */
[----:B------:R-:W-:Y:S04]  /*7c8a0*/  STL [R1+0x5778], R31 ;  /* 0x0057781f01007387 */ /* 0x000fe80000100800 */
[----:B------:R-:W2:Y:S04]  /*7c8b0*/  LDS.U8 R4, [R0+UR4+0x118] ;  /* 0x0001180400047984 */ /* 0x000ea80008000000 */
[----:B0-----:R-:W-:Y:S04]  /*7c8c0*/  STL [R1+0x2060], R3 ;  /* 0x0020600301007387 */ /* 0x001fe80000100800 */
[----:B------:R-:W0:Y:S04]  /*7c8d0*/  LDS.U8 R3, [R0+UR4+0x190] ;  /* 0x0001900400037984 */ /* 0x000e280008000000 */
[----:B-1----:R-:W-:Y:S04]  /*7c8e0*/  STL [R1+0x205c], R7 ;  /* 0x00205c0701007387 */ /* 0x002fe80000100800 */
[----:B------:R-:W1:Y:S04]  /*7c8f0*/  LDS.U8 R7, [R0+UR4+0x910] ;  /* 0x0009100400077984 */ /* 0x000e680008000000 */
[----:B------:R-:W-:Y:S04]  /*7c900*/  LDS.U8 R8, [R0+UR4+0x3908] ;  /* 0x0039080400087984 */ /* 0x000fe80008000000 */
[----:B--2---:R-:W-:Y:S04]  /*7c910*/  STL [R1+0x2068], R4 ;  /* 0x0020680401007387 */ /* 0x004fe80000100800 */
[----:B------:R-:W2:Y:S04]  /*7c920*/  LDS.U8 R4, [R0+UR4+0x998] ;  /* 0x0009980400047984 */ /* 0x000ea80008000000 */
[----:B0-----:R-:W-:Y:S04]  /*7c930*/  STL [R1+0x2064], R3 ;  /* 0x0020640301007387 */ /* 0x001fe80000100800 */
[----:B------:R-:W0:Y:S04]  /*7c940*/  LDS.U8 R3, [R0+UR4+0x918] ;  /* 0x0009180400037984 */ /* 0x000e280008000000 */
[----:B-1----:R-:W-:Y:S04]  /*7c950*/  STL [R1+0x2070], R7 ;  /* 0x0020700701007387 */ /* 0x002fe80000100800 */
[----:B------:R-:W1:Y:S04]  /*7c960*/  LDS.U8 R7, [R0+UR4+0x990] ;  /* 0x0009900400077984 */ /* 0x000e680008000000 */
        /* <DEDUP_REMOVED lines=218> */
[----:B0-----:R0:W-:Y:S04]  /*7d710*/  STL [R1+0x5680], R3 ;  /* 0x0056800301007387 */ /* 0x0011e80000100800 */
[----:B-1----:R-:W-:Y:S01]  /*7d720*/  STL [R1+0x567c], R7 ;  /* 0x00567c0701007387 */ /* 0x002fe20000100800 */
[----:B0-----:R-:W-:-:S03]  /*7d730*/  LOP3.LUT R3, R0, 0x20, RZ, 0x3c, !PT ;  /* 0x0000002000037812 */ /* 0x001fc600078e3cff */
[----:B------:R-:W0:Y:S04]  /*7d740*/  LDS.U8 R7, [R0+UR4+0x3890] ;  /* 0x0038900400077984 */ /* 0x000e280008000000 */
[----:B--2---:R-:W-:Y:S04]  /*7d750*/  STL [R1+0x5588], R4 ;  /* 0x0055880401007387 */ /* 0x004fe80000100800 */
[----:B------:R-:W1:Y:S04]  /*7d760*/  LDS.U8 R4, [R0+UR4+0x3980] ;  /* 0x0039800400047984 */ /* 0x000e680008000000 */
[----:B0-----:R-:W-:Y:S04]  /*7d770*/  STL [R1+0x5584], R7 ;  /* 0x0055840701007387 */ /* 0x001fe80000100800 */
[----:B------:R-:W0:Y:S04]  /*7d780*/  LDS.U8 R7, [R3+UR4] ;  /* 0x0000000403077984 */ /* 0x000e280008000000 */
[----:B------:R-:W-:Y:S04]  /*7d790*/  STL [R1+0x5688], R8 ;  /* 0x0056880801007387 */ /* 0x000fe80000100800 */
[----:B------:R-:W2:Y:S04]  /*7d7a0*/  LDS.U8 R8, [R3+UR4+0x88] ;  /* 0x0000880403087984 */ /* 0x000ea80008000000 */
[----:B-1----:R-:W-:Y:S04]  /*7d7b0*/  STL [R1+0x5684], R4 ;  /* 0x0056840401007387 */ /* 0x002fe80000100800 */
[----:B------:R-:W1:Y:S04]  /*7d7c0*/  LDS.U8 R4, [R3+UR4+0x110] ;  /* 0x0001100403047984 */ /* 0x000e680008000000 */
[----:B0-----:R-:W-:Y:S04]  /*7d7d0*/  STL [R1+0x1dd0], R7 ;  /* 0x001dd00701007387 */ /* 0x001fe80000100800 */
[----:B------:R-:W0:Y:S04]  /*7d7e0*/  LDS.U8 R7, [R3+UR4+0x198] ;  /* 0x0001980403077984 */ /* 0x000e280008000000 */
[----:B--2---:R-:W-:Y:S04]  /*7d7f0*/  STL [R1+0x1dc8], R8 ;  /* 0x001dc80801007387 */ /* 0x004fe80000100800 */
        /* <DEDUP_REMOVED lines=241> */
[----:B-1----:R1:W-:Y:S02]  /*7e710*/  STL [R1+0x56c0], R4 ;  /* 0x0056c00401007387 */ /* 0x0023e40000100800 */
[----:B-1----:R-:W-:-:S05]  /*7e720*/  LOP3.LUT R4, R0, 0x40, RZ, 0x3c, !PT ;  /* 0x0000004000047812 */ /* 0x002fca00078e3cff */
[----:B------:R-:W-:Y:S04]  /*7e730*/  LDS.U8 R11, [R4+UR4+0x3908] ;  /* 0x00390804040b7984 */ /* 0x000fe80008000000 */
[----:B0-----:R-:W-:Y:S04]  /*7e740*/  STL [R1+0x56bc], R7 ;  /* 0x0056bc0701007387 */ /* 0x001fe80000100800 */
[----:B------:R-:W0:Y:S04]  /*7e750*/  LDS.U8 R7, [R3+UR4+0x3890] ;  /* 0x0038900403077984 */ /* 0x000e280008000000 */
[----:B--2---:R-:W-:Y:S04]  /*7e760*/  STL [R1+0x55c8], R8 ;  /* 0x0055c80801007387 */ /* 0x004fe80000100800 */
[----:B------:R-:W1:Y:S04]  /*7e770*/  LDS.U8 R8, [R3+UR4+0x3908] ;  /* 0x0039080403087984 */ /* 0x000e680008000000 */
[----:B------:R-:W2:Y:S04]  /*7e780*/  LDS.U8 R3, [R3+UR4+0x3980] ;  /* 0x0039800403037984 */ /* 0x000ea80008000000 */
[----:B0-----:R-:W-:Y:S04]  /*7e790*/  STL [R1+0x55c4], R7 ;  /* 0x0055c40701007387 */ /* 0x001fe80000100800 */
[----:B------:R-:W0:Y:S04]  /*7e7a0*/  LDS.U8 R7, [R4+UR4] ;  /* 0x0000000404077984 */ /* 0x000e280008000000 */
        /* <DEDUP_REMOVED lines=248> */
[----:B--2---:R2:W-:Y:S02]  /*7f730*/  STL [R1+0x5700], R3 ;  /* 0x0057000301007387 */ /* 0x0045e40000100800 */
[----:B--2---:R-:W-:-:S02]  /*7f740*/  LOP3.LUT R3, R0, 0x60, RZ, 0x3c, !PT ;  /* 0x0000006000037812 */ /* 0x004fc400078e3cff */
[----:B0-----:R-:W-:Y:S04]  /*7f750*/  STL [R1+0x56fc], R7 ;  /* 0x0056fc0701007387 */ /* 0x001fe80000100800 */
[----:B------:R-:W0:Y:S04]  /*7f760*/  LDS.U8 R7, [R4+UR4+0x3890] ;  /* 0x0038900404077984 */ /* 0x000e280008000000 */
[----:B-1----:R-:W-:Y:S04]  /*7f770*/  STL [R1+0x5608], R8 ;  /* 0x0056080801007387 */ /* 0x002fe80000100800 */
[----:B------:R-:W1:Y:S04]  /*7f780*/  LDS.U8 R8, [R4+UR4+0x3980] ;  /* 0x0039800404087984 */ /* 0x000e680008000000 */
[----:B------:R-:W-:Y:S04]  /*7f790*/  LDS.U8 R4, [R3+UR4+0x88] ;  /* 0x0000880403047984 */ /* 0x000fe80008000000 */
[----:B0-----:R-:W-:Y:S04]  /*7f7a0*/  STL [R1+0x5604], R7 ;  /* 0x0056040701007387 */ /* 0x001fe80000100800 */
[----:B------:R-:W0:Y:S04]  /*7f7b0*/  LDS.U8 R7, [R3+UR4] ;  /* 0x0000000403077984 */ /* 0x000e280008000000 */
[----:B------:R-:W-:Y:S04]  /*7f7c0*/  STL [R1+0x5708], R11 ;  /* 0x0057080b01007387 */ /* 0x000fe80000100800 */
[----:B-1----:R-:W-:Y:S04]  /*7f7d0*/  STL [R1+0x5704], R8 ;  /* 0x0057040801007387 */ /* 0x002fe80000100800 */
[----:B------:R-:W1:Y:S04]  /*7f7e0*/  LDS.U8 R8, [R3+UR4+0x110] ;  /* 0x0001100403087984 */ /* 0x000e680008000000 */
[----:B0-----:R-:W-:Y:S04]  /*7f7f0*/  STL [R1+0x2020], R7 ;  /* 0x0020200701007387 */ /* 0x001fe80000100800 */
[----:B------:R-:W0:Y:S04]  /*7f800*/  LDS.U8 R7, [R3+UR4+0x198] ;  /* 0x0001980403077984 */ /* 0x000e280008000000 */
        /* <DEDUP_REMOVED lines=243> */
[----:B------:R-:W3:Y:S04]  /*80740*/  LDL.LU R31, [R1+0x4b0] ;  /* 0x0004b000011f7983 */ /* 0x000ee80000300800 */
[----:B0-----:R-:W-:Y:S04]  /*80750*/  STL [R1+0x573c], R7 ;  /* 0x00573c0701007387 */ /* 0x001fe80000100800 */
[----:B------:R-:W4:Y:S04]  /*80760*/  LDL.LU R30, [R1+0x1ec8] ;  /* 0x001ec800011e7983 */ /* 0x000f280000300800 */
[----:B--2---:R-:W-:Y:S04]  /*80770*/  STL [R1+0x5648], R4 ;  /* 0x0056480401007387 */ /* 0x004fe80000100800 */
[----:B------:R-:W0:Y:S04]  /*80780*/  LDS.U8 R4, [R3+UR4+0x3890] ;  /* 0x0038900403047984 */ /* 0x000e280008000000 */
[----:B------:R-:W1:Y:S04]  /*80790*/  LDS.U8 R7, [R3+UR4+0x3908] ;  /* 0x0039080403077984 */ /* 0x000e680008000000 */
[----:B------:R-:W2:Y:S04]  /*807a0*/  LDL.LU R56, [R1+0x1d98] ;  /* 0x001d980001387983 */ /* 0x000ea80000300800 */
[----:B------:R-:W2:Y:S04]  /*807b0*/  LDL.LU R39, [R1+0x1fb8] ;  /* 0x001fb80001277983 */ /* 0x000ea80000300800 */
[----:B------:R-:W2:Y:S04]  /*807c0*/  LDL.LU R54, [R1+0x4a8] ;  /* 0x0004a80001367983 */ /* 0x000ea80000300800 */
[----:B------:R-:W2:Y:S04]  /*807d0*/  LDL.LU R52, [R1+0x1ed0] ;  /* 0x001ed00001347983 */ /* 0x000ea80000300800 */
[----:B------:R-:W1:Y:S04]  /*807e0*/  LDS.U8 R3, [R3+UR4+0x3980] ;  /* 0x0039800403037984 */ /* 0x000e680008000000 */
[----:B0-----:R0:W-:Y:S04]  /*807f0*/  STL [R1+0x5644], R4 ;  /* 0x0056440401007387 */ /* 0x0011e80000100800 */
[----:B------:R-:W2:Y:S04]  /*80800*/  LDL.LU R42, [R1+0x1da0] ;  /* 0x001da000012a7983 */ /* 0x000ea80000300800 */
[----:B------:R-:W2:Y:S04]  /*80810*/  LDL.LU R40, [R1+0x1cb0] ;  /* 0x001cb00001287983 */ /* 0x000ea80000300800 */
[----:B0-----:R-:W2:Y:S04]  /*80820*/  LDL.LU R4, [R1+0x4a0] ;  /* 0x0004a00001047983 */ /* 0x001ea80000300800 */
[----:B------:R-:W2:Y:S04]  /*80830*/  LDL.LU R41, [R1+0x1ed8] ;  /* 0x001ed80001297983 */ /* 0x000ea80000300800 */
[----:B------:R-:W2:Y:S04]  /*80840*/  LDL.LU R38, [R1+0x1da8] ;  /* 0x001da80001267983 */ /* 0x000ea80000300800 */
[----:B------:R-:W2:Y:S04]  /*80850*/  LDL.LU R28, [R1+0x1cb8] ;  /* 0x001cb800011c7983 */ /* 0x000ea80000300800 */
[----:B-1----:R0:W-:Y:S04]  /*80860*/  STL [R1+0x5748], R7 ;  /* 0x0057480701007387 */ /* 0x0021e80000100800 */
        /* <DEDUP_REMOVED lines=8> */
[----:B------:R-:W2:Y:S01]  /*808f0*/  LDL.LU R32, [R1+0x480] ;  /* 0x0004800001207983 */ /* 0x000ea20000300800 */
[----:B------:R-:W1:Y:S03]  /*80900*/  S2R R33, SR_TID.X ;  /* 0x0000000000217919 */ /* 0x000e660000002100 */
[----:B------:R-:W2:Y:S04]  /*80910*/  LDL.LU R11, [R1+0x1ef0] ;  /* 0x001ef000010b7983 */ /* 0x000ea80000300800 */
[----:B------:R-:W2:Y:S04]  /*80920*/  LDL.LU R8, [R1+0x1dc0] ;  /* 0x001dc00001087983 */ /* 0x000ea80000300800 */
[----:B------:R0:W-:Y:S04]  /*80930*/  STL [R1+0x5744], R3 ;  /* 0x0057440301007387 */ /* 0x0001e80000100800 */
[----:B0-----:R-:W2:Y:S04]  /*80940*/  LDL.LU R7, [R1+0x1cd0] ;  /* 0x001cd00001077983 */ /* 0x001ea80000300800 */
[----:B------:R-:W2:Y:S01]  /*80950*/  LDL.LU R3, [R1+0x478] ;  /* 0x0004780001037983 */ /* 0x000ea20000300800 */
[----:B-1----:R-:W-:Y:S01]  /*80960*/  LOP3.LUT R55, R33, 0x1f, RZ, 0xc0, !PT ;  /* 0x0000001f21377812 */ /* 0x002fe200078ec0ff */
[----:B------:R-:W-:Y:S06]  /*80970*/  BAR.SYNC.DEFER_BLOCKING 0x0 ;  /* 0x0000000000007b1d */ /* 0x000fec0000010000 */
[----:B------:R-:W2:Y:S04]  /*80980*/  LDL.LU R33, [R1+0x1ef8] ;  /* 0x001ef80001217983 */ /* 0x000ea80000300800 */
[----:B---3--:R-:W-:Y:S04]  /*80990*/  STS.U8 [R55+UR4], R31 ;  /* 0x0000001f37007988 */ /* 0x008fe80008000004 */
[----:B----4-:R-:W-:Y:S04]  /*809a0*/  STS.U8 [R55+UR4+0x20], R30 ;  /* 0x0000201e37007988 */ /* 0x010fe80008000004 */
[----:B--2---:R-:W-:Y:S04]  /*809b0*/  STS.U8 [R55+UR4+0x40], R56 ;  /* 0x0000403837007988 */ /* 0x004fe80008000004 */
[----:B------:R0:W-:Y:S04]  /*809c0*/  STS.U8 [R55+UR4+0x60], R39 ;  /* 0x0000602737007988 */ /* 0x0001e80008000004 */
[----:B------:R-:W-:Y:S04]  /*809d0*/  STS.U8 [R55+UR4+0x120], R54 ;  /* 0x0001203637007988 */ /* 0x000fe80008000004 */
[----:B0-----:R-:W2:Y:S04]  /*809e0*/  LDL.LU R39, [R1+0x1dcc] ;  /* 0x001dcc0001277983 */ /* 0x001ea80000300800 */
[----:B------:R-:W-:Y:S04]  /*809f0*/  STS.U8 [R55+UR4+0x100], R52 ;  /* 0x0001003437007988 */ /* 0x000fe80008000004 */
[----:B------:R-:W-:Y:S04]  /*80a00*/  STS.U8 [R55+UR4+0x160], R42 ;  /* 0x0001602a37007988 */ /* 0x000fe80008000004 */
[----:B------:R-:W-:Y:S04]  /*80a10*/  STS.U8 [R55+UR4+0x140], R40 ;  /* 0x0001402837007988 */ /* 0x000fe80008000004 */
[----:B------:R0:W-:Y:S04]  /*80a20*/  STS.U8 [R55+UR4+0x240], R4 ;  /* 0x0002400437007988 */ /* 0x0001e80008000004 */
[----:B------:R1:W-:Y:S04]  /*80a30*/  STS.U8 [R55+UR4+0x260], R41 ;  /* 0x0002602937007988 */ /* 0x0003e80008000004 */
[----:B------:R-:W-:Y:S04]  /*80a40*/  STS.U8 [R55+UR4+0x200], R38 ;  /* 0x0002002637007988 */ /* 0x000fe80008000004 */
[----:B0-----:R-:W3:Y:S04]  /*80a50*/  LDL.LU R4, [R1+0x1cd8] ;  /* 0x001cd80001047983 */ /* 0x001ee80000300800 */
[----:B-1----:R-:W4:Y:S04]  /*80a60*/  LDL.LU R41, [R1+0x470] ;  /* 0x0004700001297983 */ /* 0x002f280000300800 */
        /* <DEDUP_REMOVED lines=10> */
[----:B0-----:R-:W4:Y:S04]  /*80b10*/  LDL.LU R32, [R1+0x1f00] ;  /* 0x001f000001207983 */ /* 0x001f280000300800 */
[----:B------:R-:W-:Y:S04]  /*80b20*/  STS.U8 [R55+UR4+0x500], R11 ;  /* 0x0005000b37007988 */ /* 0x000fe80008000004 */
[----:B------:R-:W-:Y:S04]  /*80b30*/  STS.U8 [R55+UR4+0x560], R8 ;  /* 0x0005600837007988 */ /* 0x000fe80008000004 */
[----:B------:R-:W-:Y:S04]  /*80b40*/  STS.U8 [R55+UR4+0x540], R7 ;  /* 0x0005400737007988 */ /* 0x000fe80008000004 */
[----:B------:R0:W-:Y:S04]  /*80b50*/  STS.U8 [R55+UR4+0x640], R3 ;  /* 0x0006400337007988 */ /* 0x0001e80008000004 */
[----:B0-----:R-:W4:Y:S04]  /*80b60*/  LDL.LU R3, [R1+0x1de0] ;  /* 0x001de00001037983 */ /* 0x001f280000300800 */
[----:B------:R-:W4:Y:S04]  /*80b70*/  LDL.LU R31, [R1+0x1ce0] ;  /* 0x001ce000011f7983 */ /* 0x000f280000300800 */
[----:B------:R-:W4:Y:S04]  /*80b80*/  LDL.LU R30, [R1+0x468] ;  /* 0x00046800011e7983 */ /* 0x000f280000300800 */
[----:B------:R0:W-:Y:S04]  /*80b90*/  STS.U8 [R55+UR4+0x660], R33 ;  /* 0x0006602137007988 */ /* 0x0001e80008000004 */
[----:B------:R-:W4:Y:S04]  /*80ba0*/  LDL.LU R56, [R1+0x1f08] ;  /* 0x001f080001387983 */ /* 0x000f280000300800 */
[----:B0-----:R-:W4:Y:S04]  /*80bb0*/  LDL.LU R33, [R1+0x1de8] ;  /* 0x001de80001217983 */ /* 0x001f280000300800 */
[----:B------:R-:W4:Y:S04]  /*80bc0*/  LDL.LU R54, [R1+0x1ce8] ;  /* 0x001ce80001367983 */ /* 0x000f280000300800 */
[----:B------:R-:W4:Y:S04]  /*80bd0*/  LDL.LU R52, [R1+0x460] ;  /* 0x0004600001347983 */ /* 0x000f280000300800 */
[----:B------:R-:W4:Y:S04]  /*80be0*/  LDL.LU R42, [R1+0x1f10] ;  /* 0x001f1000012a7983 */ /* 0x000f280000300800 */
[----:B------:R-:W4:Y:S04]  /*80bf0*/  LDL.LU R40, [R1+0x1e10] ;  /* 0x001e100001287983 */ /* 0x000f280000300800 */
[----:B------:R-:W4:Y:S04]  /*80c00*/  LDL.LU R7, [R1+0x1cf0] ;  /* 0x001cf00001077983 */ /* 0x000f280000300800 */
[----:B--2---:R0:W-:Y:S04]  /*80c10*/  STS.U8 [R55+UR4+0x600], R39 ;  /* 0x0006002737007988 */ /* 0x0041e80008000004 */
        /* <DEDUP_REMOVED lines=9> */
[----:B---3--:R-:W-:Y:S04]  /*80cb0*/  STS.U8 [R55+UR4+0x620], R4 ;  /* 0x0006200437007988 */ /* 0x008fe80008000004 */
[----:B------:R-:W3:Y:S04]  /*80cc0*/  LDL.LU R15, [R1+0x1f28] ;  /* 0x001f2800010f7983 */ /* 0x000ee80000300800 */
[----:B----4-:R0:W-:Y:S04]  /*80cd0*/  STS.U8 [R55+UR4+0x760], R41 ;  /* 0x0007602937007988 */ /* 0x0101e80008000004 */
[----:B------:R-:W4:Y:S04]  /*80ce0*/  LDL.LU R12, [R1+0x1e38] ;  /* 0x001e3800010c7983 */ /* 0x000f280000300800 */
[----:B0-----:R-:W4:Y:S04]  /*80cf0*/  LDL.LU R41, [R1+0x1d08] ;  /* 0x001d080001297983 */ /* 0x001f280000300800 */
[----:B------:R-:W4:Y:S04]  /*80d00*/  LDL.LU R11, [R1+0x440] ;  /* 0x00044000010b7983 */ /* 0x000f280000300800 */
[----:B------:R-:W4:Y:S04]  /*80d10*/  LDL.LU R8, [R1+0x1f30] ;  /* 0x001f300001087983 */ /* 0x000f280000300800 */
[----:B------:R-:W4:Y:S04]  /*80d20*/  LDL.LU R4, [R1+0x1e40] ;  /* 0x001e400001047983 */ /* 0x000f280000300800 */
[----:B------:R0:W-:Y:S04]  /*80d30*/  STS.U8 [R55+UR4+0x740], R32 ;  /* 0x0007402037007988 */ /* 0x0001e80008000004 */
[----:B0-----:R-:W4:Y:S04]  /*80d40*/  LDL.LU R32, [R1+0x1d10] ;  /* 0x001d100001207983 */ /* 0x001f280000300800 */
[----:B------:R0:W-:Y:S04]  /*80d50*/  STS.U8 [R55+UR4+0x720], R3 ;  /* 0x0007200337007988 */ /* 0x0001e80008000004 */
[----:B------:R-:W-:Y:S04]  /*80d60*/  STS.U8 [R55+UR4+0x700], R31 ;  /* 0x0007001f37007988 */ /* 0x000fe80008000004 */
[----:B0-----:R-:W4:Y:S04]  /*80d70*/  LDL.LU R3, [R1+0x438] ;  /* 0x0004380001037983 */ /* 0x001f280000300800 */
[----:B------:R-:W-:Y:S04]  /*80d80*/  STS.U8 [R55+UR4+0x800], R30 ;  /* 0x0008001e37007988 */ /* 0x000fe80008000004 */
[----:B------:R-:W-:Y:S04]  /*80d90*/  STS.U8 [R55+UR4+0x820], R56 ;  /* 0x0008203837007988 */ /* 0x000fe80008000004 */
[----:B------:R0:W-:Y:S04]  /*80da0*/  STS.U8 [R55+UR4+0x840], R33 ;  /* 0x0008402137007988 */ /* 0x0001e80008000004 */
[----:B------:R-:W-:Y:S04]  /*80db0*/  STS.U8 [R55+UR4+0x860], R54 ;  /* 0x0008603637007988 */ /* 0x000fe80008000004 */
[----:B0-----:R-:W4:Y:S04]  /*80dc0*/  LDL.LU R33, [R1+0x1f38] ;  /* 0x001f380001217983 */ /* 0x001f280000300800 */
[----:B------:R-:W-:Y:S04]  /*80dd0*/  STS.U8 [R55+UR4+0x920], R52 ;  /* 0x0009203437007988 */ /* 0x000fe80008000004 */
[----:B------:R-:W-:Y:S04]  /*80de0*/  STS.U8 [R55+UR4+0x900], R42 ;  /* 0x0009002a37007988 */ /* 0x000fe80008000004 */
[----:B------:R-:W-:Y:S04]  /*80df0*/  STS.U8 [R55+UR4+0x960], R40 ;  /* 0x0009602837007988 */ /* 0x000fe80008000004 */
[----:B------:R0:W-:Y:S04]  /*80e00*/  STS.U8 [R55+UR4+0x940], R7 ;  /* 0x0009400737007988 */ /* 0x0001e80008000004 */
[----:B0-----:R-:W4:Y:S04]  /*80e10*/  LDL.LU R7, [R1+0x1e48] ;  /* 0x001e480001077983 */ /* 0x001f280000300800 */
[----:B--2---:R0:W-:Y:S04]  /*80e20*/  STS.U8 [R55+UR4+0xa40], R39 ;  /* 0x000a402737007988 */ /* 0x0041e80008000004 */
[----:B------:R-:W-:Y:S04]  /*80e30*/  STS.U8 [R55+UR4+0xa60], R38 ;  /* 0x000a602637007988 */ /* 0x000fe80008000004 */
[----:B------:R-:W-:Y:S04]  /*80e40*/  STS.U8 [R55+UR4+0xa00], R28 ;  /* 0x000a001c37007988 */ /* 0x000fe80008000004 */
[----:B0-----:R-:W2:Y:S04]  /*80e50*/  LDL.LU R39, [R1+0x1d18] ;  /* 0x001d180001277983 */ /* 0x001ea80000300800 */
        /* <DEDUP_REMOVED lines=8> */
[----:B------:R0:W-:Y:S04]  /*80ee0*/  STS.U8 [R55+UR4+0xc60], R41 ;  /* 0x000c602937007988 */ /* 0x0001e80008000004 */
[----:B0-----:R-:W3:Y:S04]  /*80ef0*/  LDL.LU R41, [R1+0x430] ;  /* 0x0004300001297983 */ /* 0x001ee80000300800 */
[----:B------:R-:W-:Y:S04]  /*80f00*/  STS.U8 [R55+UR4+0xd20], R11 ;  /* 0x000d200b37007988 */ /* 0x000fe80008000004 */
[----:B------:R-:W-:Y:S04]  /*80f10*/  STS.U8 [R55+UR4+0xd00], R8 ;  /* 0x000d000837007988 */ /* 0x000fe80008000004 */
[----:B------:R-:W-:Y:S04]  /*80f20*/  STS.U8 [R55+UR4+0xd60], R4 ;  /* 0x000d600437007988 */ /* 0x000fe80008000004 */
[----:B------:R0:W-:Y:S04]  /*80f30*/  STS.U8 [R55+UR4+0xd40], R32 ;  /* 0x000d402037007988 */ /* 0x0001e80008000004 */
[----:B0-----:R-:W4:Y:S04]  /*80f40*/  LDL.LU R32, [R1+0x1f40] ;  /* 0x001f400001207983 */ /* 0x001f280000300800 */
[----:B------:R-:W4:Y:S04]  /*80f50*/  LDL.LU R31, [R1+0x1e50] ;  /* 0x001e5000011f7983 */ /* 0x000f280000300800 */
[----:B------:R-:W4:Y:S04]  /*80f60*/  LDL.LU R30, [R1+0x1d20] ;  /* 0x001d2000011e7983 */ /* 0x000f280000300800 */
[----:B------:R-:W4:Y:S04]  /*80f70*/  LDL.LU R56, [R1+0x428] ;  /* 0x0004280001387983 */ /* 0x000f280000300800 */
[----:B------:R0:W-:Y:S04]  /*80f80*/  STS.U8 [R55+UR4+0xe40], R3 ;  /* 0x000e400337007988 */ /* 0x0001e80008000004 */
[----:B0-----:R-:W4:Y:S04]  /*80f90*/  LDL.LU R3, [R1+0x1f48] ;  /* 0x001f480001037983 */ /* 0x001f280000300800 */
[----:B------:R-:W4:Y:S04]  /*80fa0*/  LDL.LU R54, [R1+0x1e58] ;  /* 0x001e580001367983 */ /* 0x000f280000300800 */
[----:B------:R-:W4:Y:S04]  /*80fb0*/  LDL.LU R52, [R1+0x1d28] ;  /* 0x001d280001347983 */ /* 0x000f280000300800 */
        /* <DEDUP_REMOVED lines=13> */
[----:B------:R-:W-:Y:S04]  /*81090*/  STS.U8 [R55+UR4+0xe00], R7 ;  /* 0x000e000737007988 */ /* 0x000fe80008000004 */
[----:B------:R-:W4:Y:S04]  /*810a0*/  LDL.LU R15, [R1+0x408] ;  /* 0x00040800010f7983 */ /* 0x000f280000300800 */
[----:B------:R-:W4:Y:S04]  /*810b0*/  LDL.LU R12, [R1+0x1f68] ;  /* 0x001f6800010c7983 */ /* 0x000f280000300800 */
[----:B--2---:R0:W-:Y:S04]  /*810c0*/  STS.U8 [R55+UR4+0xe20], R39 ;  /* 0x000e202737007988 */ /* 0x0041e80008000004 */
[----:B0-----:R-:W2:Y:S04]  /*810d0*/  LDL.LU R39, [R1+0x1e78] ;  /* 0x001e780001277983 */ /* 0x001ea80000300800 */
[----:B------:R-:W2:Y:S04]  /*810e0*/  LDL.LU R11, [R1+0x1d48] ;  /* 0x001d4800010b7983 */ /* 0x000ea80000300800 */
[----:B------:R-:W2:Y:S04]  /*810f0*/  LDL.LU R8, [R1+0x400] ;  /* 0x0004000001087983 */ /* 0x000ea80000300800 */
[----:B------:R-:W2:Y:S04]  /*81100*/  LDL.LU R7, [R1+0x1f70] ;  /* 0x001f700001077983 */ /* 0x000ea80000300800 */
[----:B---3--:R0:W-:Y:S04]  /*81110*/  STS.U8 [R55+UR4+0xf60], R41 ;  /* 0x000f602937007988 */ /* 0x0081e80008000004 */
[----:B0-----:R-:W3:Y:S04]  /*81120*/  LDL.LU R41, [R1+0x1e80] ;  /* 0x001e800001297983 */ /* 0x001ee80000300800 */
[----:B----4-:R0:W-:Y:S04]  /*81130*/  STS.U8 [R55+UR4+0xf40], R32 ;  /* 0x000f402037007988 */ /* 0x0101e80008000004 */
[----:B0-----:R-:W4:Y:S04]  /*81140*/  LDL.LU R32, [R1+0x1d50] ;  /* 0x001d500001207983 */ /* 0x001f280000300800 */
[----:B------:R-:W-:Y:S04]  /*81150*/  STS.U8 [R55+UR4+0xf20], R31 ;  /* 0x000f201f37007988 */ /* 0x000fe80008000004 */
[----:B------:R-:W-:Y:S04]  /*81160*/  STS.U8 [R55+UR4+0xf00], R30 ;  /* 0x000f001e37007988 */ /* 0x000fe80008000004 */
[----:B------:R-:W-:Y:S04]  /*81170*/  STS.U8 [R55+UR4+0x1000], R56 ;  /* 0x0010003837007988 */ /* 0x000fe80008000004 */
[----:B------:R0:W-:Y:S04]  /*81180*/  STS.U8 [R55+UR4+0x1020], R3 ;  /* 0x0010200337007988 */ /* 0x0001e80008000004 */
[----:B------:R-:W-:Y:S04]  /*81190*/  STS.U8 [R55+UR4+0x1040], R54 ;  /* 0x0010403637007988 */ /* 0x000fe80008000004 */
[----:B------:R-:W-:Y:S04]  /*811a0*/  STS.U8 [R55+UR4+0x1060], R52 ;  /* 0x0010603437007988 */ /* 0x000fe80008000004 */
[----:B0-----:R-:W4:Y:S04]  /*811b0*/  LDL.LU R3, [R1+0x3f8] ;  /* 0x0003f80001037983 */ /* 0x001f280000300800 */
[----:B------:R-:W-:Y:S04]  /*811c0*/  STS.U8 [R55+UR4+0x1120], R42 ;  /* 0x0011202a37007988 */ /* 0x000fe80008000004 */
[----:B------:R-:W-:Y:S04]  /*811d0*/  STS.U8 [R55+UR4+0x1100], R40 ;  /* 0x0011002837007988 */ /* 0x000fe80008000004 */
[----:B------:R0:W-:Y:S04]  /*811e0*/  STS.U8 [R55+UR4+0x1160], R4 ;  /* 0x0011600437007988 */ /* 0x0001e80008000004 */
[----:B------:R1:W-:Y:S04]  /*811f0*/  STS.U8 [R55+UR4+0x1140], R33 ;  /* 0x0011402137007988 */ /* 0x0003e80008000004 */
[----:B------:R-:W-:Y:S04]  /*81200*/  STS.U8 [R55+UR4+0x1240], R38 ;  /* 0x0012402637007988 */ /* 0x000fe80008000004 */
[----:B------:R-:W-:Y:S04]  /*81210*/  STS.U8 [R55+UR4+0x1260], R28 ;  /* 0x0012601c37007988 */ /* 0x000fe80008000004 */
[----:B------:R-:W-:Y:S04]  /*81220*/  STS.U8 [R55+UR4+0x1200], R27 ;  /* 0x0012001b37007988 */ /* 0x000fe80008000004 */
[----:B------:R-:W-:Y:S04]  /*81230*/  STS.U8 [R55+UR4+0x1220], R24 ;  /* 0x0012201837007988 */ /* 0x000fe80008000004 */
[----:B0-----:R-:W4:Y:S04]  /*81240*/  LDL.LU R4, [R1+0x1f78] ;  /* 0x001f780001047983 */ /* 0x001f280000300800 */
[----:B------:R-:W-:Y:S04]  /*81250*/  STS.U8 [R55+UR4+0x1360], R23 ;  /* 0x0013601737007988 */ /* 0x000fe80008000004 */
[----:B-1----:R-:W4:Y:S04]  /*81260*/  LDL.LU R33, [R1+0x1e88] ;  /* 0x001e880001217983 */ /* 0x002f280000300800 */
[----:B------:R-:W-:Y:S04]  /*81270*/  STS.U8 [R55+UR4+0x1340], R20 ;  /* 0x0013401437007988 */ /* 0x000fe80008000004 */
[----:B------:R-:W-:Y:S04]  /*81280*/  STS.U8 [R55+UR4+0x1320], R19 ;  /* 0x0013201337007988 */ /* 0x000fe80008000004 */
[----:B------:R-:W-:Y:S04]  /*81290*/  STS.U8 [R55+UR4+0x1300], R16 ;  /* 0x0013001037007988 */ /* 0x000fe80008000004 */
[----:B------:R-:W-:Y:S04]  /*812a0*/  STS.U8 [R55+UR4+0x1400], R15 ;  /* 0x0014000f37007988 */ /* 0x000fe80008000004 */
[----:B------:R-:W-:Y:S04]  /*812b0*/  STS.U8 [R55+UR4+0x1420], R12 ;  /* 0x0014200c37007988 */ /* 0x000fe80008000004 */
[----:B--2---:R0:W-:Y:S04]  /*812c0*/  STS.U8 [R55+UR4+0x1440], R39 ;  /* 0x0014402737007988 */ /* 0x0041e80008000004 */
[----:B0-----:R-:W2:Y:S04]  /*812d0*/  LDL.LU R39, [R1+0x1d58] ;  /* 0x001d580001277983 */ /* 0x001ea80000300800 */
[----:B------:R-:W-:Y:S04]  /*812e0*/  STS.U8 [R55+UR4+0x1460], R11 ;  /* 0x0014600b37007988 */ /* 0x000fe80008000004 */
[----:B------:R-:W-:Y:S04]  /*812f0*/  STS.U8 [R55+UR4+0x1520], R8 ;  /* 0x0015200837007988 */ /* 0x000fe80008000004 */
[----:B------:R-:W-:Y:S04]  /*81300*/  STS.U8 [R55+UR4+0x1500], R7 ;  /* 0x0015000737007988 */ /* 0x000fe80008000004 */
[----:B---3--:R0:W-:Y:S04]  /*81310*/  STS.U8 [R55+UR4+0x1560], R41 ;  /* 0x0015602937007988 */ /* 0x0081e80008000004 */
[----:B0-----:R-:W3:Y:S04]  /*81320*/  LDL.LU R41, [R1+0x3f0] ;  /* 0x0003f00001297983 */ /* 0x001ee80000300800 */
[----:B------:R-:W3:Y:S04]  /*81330*/  LDL.LU R31, [R1+0x1f80] ;  /* 0x001f8000011f7983 */ /* 0x000ee80000300800 */
[----:B------:R-:W3:Y:S04]  /*81340*/  LDL.LU R30, [R1+0x1e90] ;  /* 0x001e9000011e7983 */ /* 0x000ee80000300800 */
[----:B------:R-:W3:Y:S04]  /*81350*/  LDL.LU R56, [R1+0x1d60] ;  /* 0x001d600001387983 */ /* 0x000ee80000300800 */
[----:B----4-:R0:W-:Y:S04]  /*81360*/  STS.U8 [R55+UR4+0x1540], R32 ;  /* 0x0015402037007988 */ /* 0x0101e80008000004 */
        /* <DEDUP_REMOVED lines=18> */
[----:B------:R0:W-:Y:S04]  /*81490*/  STS.U8 [R55+UR4+0x1600], R33 ;  /* 0x0016002137007988 */ /* 0x0001e80008000004 */
[----:B------:R-:W4:Y:S04]  /*814a0*/  LDL.LU R12, [R1+0x3c8] ;  /* 0x0003c800010c7983 */ /* 0x000f280000300800 */
[----:B0-----:R-:W4:Y:S04]  /*814b0*/  LDL.LU R33, [R1+0x1fa8] ;  /* 0x001fa80001217983 */ /* 0x001f280000300800 */
[----:B------:R-:W4:Y:S04]  /*814c0*/  LDL.LU R11, [R1+0x1eb8] ;  /* 0x001eb800010b7983 */ /* 0x000f280000300800 */
[----:B------:R-:W4:Y:S04]  /*814d0*/  LDL.LU R8, [R1+0x1d88] ;  /* 0x001d880001087983 */ /* 0x000f280000300800 */
[----:B------:R-:W4:Y:S04]  /*814e0*/  LDL.LU R4, [R1+0x3c0] ;  /* 0x0003c00001047983 */ /* 0x000f280000300800 */
[----:B--2---:R0:W-:Y:S04]  /*814f0*/  STS.U8 [R55+UR4+0x1620], R39 ;  /* 0x0016202737007988 */ /* 0x0041e80008000004 */
[----:B0-----:R-:W2:Y:S04]  /*81500*/  LDL.LU R39, [R1+0x1fb0] ;  /* 0x001fb00001277983 */ /* 0x001ea80000300800 */
[----:B---3--:R0:W-:Y:S04]  /*81510*/  STS.U8 [R55+UR4+0x1760], R41 ;  /* 0x0017602937007988 */ /* 0x0081e80008000004 */
[----:B0-----:R-:W3:Y:S04]  /*81520*/  LDL.LU R41, [R1+0x1ec0] ;  /* 0x001ec00001297983 */ /* 0x001ee80000300800 */
[----:B------:R-:W-:Y:S04]  /*81530*/  STS.U8 [R55+UR4+0x1740], R31 ;  /* 0x0017401f37007988 */ /* 0x000fe80008000004 */
[----:B------:R-:W-:Y:S04]  /*81540*/  STS.U8 [R55+UR4+0x1720], R30 ;  /* 0x0017201e37007988 */ /* 0x000fe80008000004 */
[----:B------:R-:W-:Y:S04]  /*81550*/  STS.U8 [R55+UR4+0x1700], R56 ;  /* 0x0017003837007988 */ /* 0x000fe80008000004 */
[----:B----4-:R0:W-:Y:S04]  /*81560*/  STS.U8 [R55+UR4+0x1800], R32 ;  /* 0x0018002037007988 */ /* 0x0101e80008000004 */
[----:B0-----:R-:W4:Y:S04]  /*81570*/  LDL.LU R32, [R1+0x1d90] ;  /* 0x001d900001207983 */ /* 0x001f280000300800 */
[----:B------:R-:W-:Y:S04]  /*81580*/  STS.U8 [R55+UR4+0x1820], R54 ;  /* 0x0018203637007988 */ /* 0x000fe80008000004 */
[----:B------:R-:W-:Y:S04]  /*81590*/  STS.U8 [R55+UR4+0x1840], R52 ;  /* 0x0018403437007988 */ /* 0x000fe80008000004 */
        /* <DEDUP_REMOVED lines=16> */
[----:B------:R0:W-:Y:S04]  /*816a0*/  STS.U8 [R55+UR4+0x1c20], R33 ;  /* 0x001c202137007988 */ /* 0x0001e80008000004 */
[----:B------:R-:W-:Y:S04]  /*816b0*/  STS.U8 [R55+UR4+0x1c40], R11 ;  /* 0x001c400b37007988 */ /* 0x000fe80008000004 */
[----:B0-----:R-:W4:Y:S04]  /*816c0*/  LDL.LU R33, [R1+0x1ca4] ;  /* 0x001ca40001217983 */ /* 0x001f280000300800 */
[----:B------:R-:W-:Y:S04]  /*816d0*/  STS.U8 [R55+UR4+0x1c60], R8 ;  /* 0x001c600837007988 */ /* 0x000fe80008000004 */
[----:B------:R-:W-:Y:S04]  /*816e0*/  STS.U8 [R55+UR4+0x1d20], R4 ;  /* 0x001d200437007988 */ /* 0x000fe80008000004 */
[----:B--2---:R0:W-:Y:S04]  /*816f0*/  STS.U8 [R55+UR4+0x1d00], R39 ;  /* 0x001d002737007988 */ /* 0x0041e80008000004 */
[----:B0-----:R-:W2:Y:S04]  /*81700*/  LDL.LU R39, [R1+0x1ca0] ;  /* 0x001ca00001277983 */ /* 0x001ea80000300800 */
[----:B------:R-:W2:Y:S04]  /*81710*/  LDL.LU R31, [R1+0x3b0] ;  /* 0x0003b000011f7983 */ /* 0x000ea80000300800 */
[----:B------:R-:W2:Y:S04]  /*81720*/  LDL.LU R30, [R1+0x1c90] ;  /* 0x001c9000011e7983 */ /* 0x000ea80000300800 */
[----:B------:R-:W2:Y:S04]  /*81730*/  LDL.LU R56, [R1+0x1c8c] ;  /* 0x001c8c0001387983 */ /* 0x000ea80000300800 */
[----:B---3--:R0:W-:Y:S04]  /*81740*/  STS.U8 [R55+UR4+0x1d60], R41 ;  /* 0x001d602937007988 */ /* 0x0081e80008000004 */
[----:B0-----:R-:W3:Y:S04]  /*81750*/  LDL.LU R41, [R1+0x1c5c] ;  /* 0x001c5c0001297983 */ /* 0x001ee80000300800 */
[----:B------:R-:W3:Y:S04]  /*81760*/  LDL.LU R54, [R1+0x3a8] ;  /* 0x0003a80001367983 */ /* 0x000ee80000300800 */
[----:B------:R-:W3:Y:S04]  /*81770*/  LDL.LU R52, [R1+0x1c4c] ;  /* 0x001c4c0001347983 */ /* 0x000ee80000300800 */
        /* <DEDUP_REMOVED lines=21> */
[----:B------:R0:W-:Y:S04]  /*818d0*/  STS.U8 [R55+UR4+0x1e00], R33 ;  /* 0x001e002137007988 */ /* 0x0001e80008000004 */
[----:B0-----:R-:W4:Y:S04]  /*818e0*/  LDL.LU R33, [R1+0x380] ;  /* 0x0003800001217983 */ /* 0x001f280000300800 */
[----:B--2---:R0:W-:Y:S04]  /*818f0*/  STS.U8 [R55+UR4+0x1e20], R39 ;  /* 0x001e202737007988 */ /* 0x0041e80008000004 */
[----:B0-----:R-:W2:Y:S04]  /*81900*/  LDL.LU R39, [R1+0x1bd4] ;  /* 0x001bd40001277983 */ /* 0x001ea80000300800 */
[----:B------:R-:W-:Y:S04]  /*81910*/  STS.U8 [R55+UR4+0x1f60], R31 ;  /* 0x001f601f37007988 */ /* 0x000fe80008000004 */
[----:B------:R-:W-:Y:S04]  /*81920*/  STS.U8 [R55+UR4+0x1f40], R30 ;  /* 0x001f401e37007988 */ /* 0x000fe80008000004 */
[----:B------:R-:W-:Y:S04]  /*81930*/  STS.U8 [R55+UR4+0x1f20], R56 ;  /* 0x001f203837007988 */ /* 0x000fe80008000004 */
[----:B---3--:R0:W-:Y:S04]  /*81940*/  STS.U8 [R55+UR4+0x1f00], R41 ;  /* 0x001f002937007988 */ /* 0x0081e80008000004 */
[----:B------:R-:W-:Y:S04]  /*81950*/  STS.U8 [R55+UR4+0x2000], R54 ;  /* 0x0020003637007988 */ /* 0x000fe80008000004 */
[----:B0-----:R-:W3:Y:S04]  /*81960*/  LDL.LU R41, [R1+0x1bd0] ;  /* 0x001bd00001297983 */ /* 0x001ee80000300800 */
[----:B------:R-:W-:Y:S04]  /*81970*/  STS.U8 [R55+UR4+0x2020], R52 ;  /* 0x0020203437007988 */ /* 0x000fe80008000004 */
[----:B------:R-:W-:Y:S04]  /*81980*/  STS.U8 [R55+UR4+0x2040], R42 ;  /* 0x0020402a37007988 */ /* 0x000fe80008000004 */
[----:B------:R-:W-:Y:S04]  /*81990*/  STS.U8 [R55+UR4+0x2060], R40 ;  /* 0x0020602837007988 */ /* 0x000fe80008000004 */
[----:B------:R0:W-:Y:S04]  /*819a0*/  STS.U8 [R55+UR4+0x2120], R4 ;  /* 0x0021200437007988 */ /* 0x0001e80008000004 */
[----:B0-----:R-:W3:Y:S04]  /*819b0*/  LDL.LU R4, [R1+0x1bcc] ;  /* 0x001bcc0001047983 */ /* 0x001ee80000300800 */
[----:B----4-:R0:W-:Y:S04]  /*819c0*/  STS.U8 [R55+UR4+0x2100], R32 ;  /* 0x0021002037007988 */ /* 0x0101e80008000004 */
[----:B0-----:R-:W4:Y:S04]  /*819d0*/  LDL.LU R32, [R1+0x378] ;  /* 0x0003780001207983 */ /* 0x001f280000300800 */
        /* <DEDUP_REMOVED lines=15> */
[----:B------:R0:W-:Y:S04]  /*81ad0*/  STS.U8 [R55+UR4+0x2520], R33 ;  /* 0x0025202137007988 */ /* 0x0001e80008000004 */
[----:B0-----:R-:W4:Y:S04]  /*81ae0*/  LDL.LU R33, [R1+0x1bb8] ;  /* 0x001bb80001217983 */ /* 0x001f280000300800 */
        /* <DEDUP_REMOVED lines=17> */
[----:B------:R-:W3:Y:S04]  /*81c00*/  LDL.LU R20, [R1+0x1b58] ;  /* 0x001b580001147983 */ /* 0x000ee80000300800 */
[----:B------:R-:W3:Y:S04]  /*81c10*/  LDL.LU R19, [R1+0x1b54] ;  /* 0x001b540001137983 */ /* 0x000ee80000300800 */
[----:B------:R-:W3:Y:S04]  /*81c20*/  LDL.LU R16, [R1+0x350] ;  /* 0x0003500001107983 */ /* 0x000ee80000300800 */
[----:B------:R-:W-:Y:S04]  /*81c30*/  STS.U8 [R55+UR4+0x2540], R4 ;  /* 0x0025400437007988 */ /* 0x000fe80008000004 */
        /* <DEDUP_REMOVED lines=14> */
[----:B--2---:R0:W-:Y:S04]  /*81d20*/  STS.U8 [R55+UR4+0x2720], R39 ;  /* 0x0027202737007988 */ /* 0x0041e80008000004 */
[----:B------:R-:W-:Y:S04]  /*81d30*/  STS.U8 [R55+UR4+0x2700], R54 ;  /* 0x0027003637007988 */ /* 0x000fe80008000004 */
[----:B0-----:R-:W2:Y:S04]  /*81d40*/  LDL.LU R39, [R1+0x1b14] ;  /* 0x001b140001277983 */ /* 0x001ea80000300800 */
[----:B------:R-:W-:Y:S04]  /*81d50*/  STS.U8 [R55+UR4+0x2800], R52 ;  /* 0x0028003437007988 */ /* 0x000fe80008000004 */
[----:B------:R-:W-:Y:S04]  /*81d60*/  STS.U8 [R55+UR4+0x2820], R42 ;  /* 0x0028202a37007988 */ /* 0x000fe80008000004 */
[----:B------:R-:W-:Y:S04]  /*81d70*/  STS.U8 [R55+UR4+0x2840], R40 ;  /* 0x0028402837007988 */ /* 0x000fe80008000004 */
[----:B------:R0:W-:Y:S04]  /*81d80*/  STS.U8 [R55+UR4+0x2860], R7 ;  /* 0x0028600737007988 */ /* 0x0001e80008000004 */
[----:B0-----:R-:W2:Y:S04]  /*81d90*/  LDL.LU R7, [R1+0x1b10] ;  /* 0x001b100001077983 */ /* 0x001ea80000300800 */
[----:B---3--:R0:W-:Y:S04]  /*81da0*/  STS.U8 [R55+UR4+0x2920], R41 ;  /* 0x0029202937007988 */ /* 0x0081e80008000004 */
[----:B------:R-:W-:Y:S04]  /*81db0*/  STS.U8 [R55+UR4+0x2900], R38 ;  /* 0x0029002637007988 */ /* 0x000fe80008000004 */
[----:B------:R-:W-:Y:S04]  /*81dc0*/  STS.U8 [R55+UR4+0x2960], R28 ;  /* 0x0029601c37007988 */ /* 0x000fe80008000004 */
[----:B0-----:R-:W3:Y:S04]  /*81dd0*/  LDL.LU R41, [R1+0x1b0c] ;  /* 0x001b0c0001297983 */ /* 0x001ee80000300800 */
[----:B------:R-:W-:Y:S04]  /*81de0*/  STS.U8 [R55+UR4+0x2940], R27 ;  /* 0x0029401b37007988 */ /* 0x000fe80008000004 */
[----:B------:R-:W-:Y:S04]  /*81df0*/  STS.U8 [R55+UR4+0x2a40], R24 ;  /* 0x002a401837007988 */ /* 0x000fe80008000004 */
[----:B------:R-:W-:Y:S04]  /*81e00*/  STS.U8 [R55+UR4+0x2a60], R23 ;  /* 0x002a601737007988 */ /* 0x000fe80008000004 */
[----:B------:R-:W-:Y:S04]  /*81e10*/  STS.U8 [R55+UR4+0x2a00], R20 ;  /* 0x002a001437007988 */ /* 0x000fe80008000004 */
[----:B------:R-:W-:Y:S04]  /*81e20*/  STS.U8 [R55+UR4+0x2a20], R19 ;  /* 0x002a201337007988 */ /* 0x000fe80008000004 */
[----:B------:R-:W-:Y:S04]  /*81e30*/  STS.U8 [R55+UR4+0x2b60], R16 ;  /* 0x002b601037007988 */ /* 0x000fe80008000004 */
[----:B------:R-:W-:Y:S04]  /*81e40*/  STS.U8 [R55+UR4+0x2b40], R15 ;  /* 0x002b400f37007988 */ /* 0x000fe80008000004 */
[----:B----4-:R-:W-:Y:S04]  /*81e50*/  STS.U8 [R55+UR4+0x2b20], R12 ;  /* 0x002b200c37007988 */ /* 0x010fe80008000004 */
        /* <DEDUP_REMOVED lines=27> */
[----:B------:R-:W-:Y:S04]  /*82010*/  STS.U8 [R55+UR4+0x2d60], R7 ;  /* 0x002d600737007988 */ /* 0x000fe80008000004 */
[----:B------:R-:W2:Y:S04]  /*82020*/  LDL.LU R15, [R1+0x310] ;  /* 0x00031000010f7983 */ /* 0x000ea80000300800 */
[----:B---3--:R0:W-:Y:S04]  /*82030*/  STS.U8 [R55+UR4+0x2d40], R41 ;  /* 0x002d402937007988 */ /* 0x0081e80008000004 */
[----:B------:R-:W3:Y:S04]  /*82040*/  LDL.LU R12, [R1+0x1a84] ;  /* 0x001a8400010c7983 */ /* 0x000ee80000300800 */
[----:B0-----:R-:W3:Y:S04]  /*82050*/  LDL.LU R41, [R1+0x1a80] ;  /* 0x001a800001297983 */ /* 0x001ee80000300800 */
[----:B------:R-:W3:Y:S04]  /*82060*/  LDL.LU R11, [R1+0x1a7c] ;  /* 0x001a7c00010b7983 */ /* 0x000ee80000300800 */
[----:B------:R-:W3:Y:S04]  /*82070*/  LDL.LU R8, [R1+0x308] ;  /* 0x0003080001087983 */ /* 0x000ee80000300800 */
[----:B------:R-:W3:Y:S04]  /*82080*/  LDL.LU R7, [R1+0x1a6c] ;  /* 0x001a6c0001077983 */ /* 0x000ee80000300800 */
[----:B----4-:R0:W-:Y:S04]  /*82090*/  STS.U8 [R55+UR4+0x2e40], R32 ;  /* 0x002e402037007988 */ /* 0x0101e80008000004 */
        /* <DEDUP_REMOVED lines=13> */
[----:B0-----:R-:W4:Y:S04]  /*82170*/  LDL.LU R4, [R1+0x1a54] ;  /* 0x001a540001047983 */ /* 0x001f280000300800 */
[----:B--2---:R0:W-:Y:S04]  /*82180*/  STS.U8 [R55+UR4+0x3060], R39 ;  /* 0x0030602737007988 */ /* 0x0041e80008000004 */
[----:B------:R-:W-:Y:S04]  /*82190*/  STS.U8 [R55+UR4+0x3120], R38 ;  /* 0x0031202637007988 */ /* 0x000fe80008000004 */
[----:B------:R-:W-:Y:S04]  /*821a0*/  STS.U8 [R55+UR4+0x3100], R28 ;  /* 0x0031001c37007988 */ /* 0x000fe80008000004 */
[----:B------:R-:W-:Y:S04]  /*821b0*/  STS.U8 [R55+UR4+0x3160], R27 ;  /* 0x0031601b37007988 */ /* 0x000fe80008000004 */
[----:B------:R-:W-:Y:S04]  /*821c0*/  STS.U8 [R55+UR4+0x3140], R24 ;  /* 0x0031401837007988 */ /* 0x000fe80008000004 */
[----:B------:R-:W-:Y:S04]  /*821d0*/  STS.U8 [R55+UR4+0x3240], R23 ;  /* 0x0032401737007988 */ /* 0x000fe80008000004 */
[----:B0-----:R-:W2:Y:S04]  /*821e0*/  LDL.LU R39, [R1+0x1a50] ;  /* 0x001a500001277983 */ /* 0x001ea80000300800 */
[----:B------:R-:W-:Y:S04]  /*821f0*/  STS.U8 [R55+UR4+0x3260], R20 ;  /* 0x0032601437007988 */ /* 0x000fe80008000004 */
[----:B------:R-:W-:Y:S04]  /*82200*/  STS.U8 [R55+UR4+0x3200], R19 ;  /* 0x0032001337007988 */ /* 0x000fe80008000004 */
[----:B------:R-:W-:Y:S04]  /*82210*/  STS.U8 [R55+UR4+0x3220], R16 ;  /* 0x0032201037007988 */ /* 0x000fe80008000004 */
[----:B------:R-:W-:Y:S04]  /*82220*/  STS.U8 [R55+UR4+0x3360], R15 ;  /* 0x0033600f37007988 */ /* 0x000fe80008000004 */
[----:B---3--:R-:W-:Y:S04]  /*82230*/  STS.U8 [R55+UR4+0x3340], R12 ;  /* 0x0033400c37007988 */ /* 0x008fe80008000004 */
[----:B------:R0:W-:Y:S04]  /*82240*/  STS.U8 [R55+UR4+0x3320], R41 ;  /* 0x0033202937007988 */ /* 0x0001e80008000004 */
[----:B0-----:R-:W3:Y:S04]  /*82250*/  LDL.LU R41, [R1+0x179c] ;  /* 0x00179c0001297983 */ /* 0x001ee80000300800 */
[----:B------:R-:W-:Y:S04]  /*82260*/  STS.U8 [R55+UR4+0x3300], R11 ;  /* 0x0033000b37007988 */ /* 0x000fe80008000004 */
[----:B------:R-:W-:Y:S04]  /*82270*/  STS.U8 [R55+UR4+0x3400], R8 ;  /* 0x0034000837007988 */ /* 0x000fe80008000004 */
[----:B------:R-:W-:Y:S04]  /*82280*/  STS.U8 [R55+UR4+0x3420], R7 ;  /* 0x0034200737007988 */ /* 0x000fe80008000004 */
[----:B----4-:R0:W-:Y:S04]  /*82290*/  STS.U8 [R55+UR4+0x3440], R32 ;  /* 0x0034402037007988 */ /* 0x0101e80008000004 */
        /* <DEDUP_REMOVED lines=56> */
[----:B--2---:R0:W-:Y:S04]  /*82620*/  STS.U8 [R55+UR4+0x3b40], R39 ;  /* 0x003b402737007988 */ /* 0x0041e80008000004 */
[----:B------:R-:W-:Y:S04]  /*82630*/  STS.U8 [R55+UR4+0x3b20], R11 ;  /* 0x003b200b37007988 */ /* 0x000fe80008000004 */
[----:B0-----:R-:W2:Y:S04]  /*82640*/  LDL.LU R39, [R1+0x16e0] ;  /* 0x0016e00001277983 */ /* 0x001ea80000300800 */
        /* <DEDUP_REMOVED lines=46> */
[----:B0-----:R-:W4:Y:S04]  /*82930*/  LDL.LU R4, [R1+0x1634] ;  /* 0x0016340001047983 */ /* 0x001f280000300800 */
[----:B------:R0:W-:Y:S04]  /*82940*/  STS.U8 [R55+UR4+0x4020], R3 ;  /* 0x0040200337007988 */ /* 0x0001e80008000004 */
[----:B------:R-:W-:Y:S04]  /*82950*/  STS.U8 [R55+UR4+0x4040], R38 ;  /* 0x0040402637007988 */ /* 0x000fe80008000004 */
        /* <DEDUP_REMOVED lines=40> */
[----:B------:R0:W-:Y:S04]  /*82be0*/  STS.U8 [R55+UR4+0x4520], R3 ;  /* 0x0045200337007988 */ /* 0x0001e80008000004 */
[----:B0-----:R-:W4:Y:S04]  /*82bf0*/  LDL.LU R3, [R1+0x15a4] ;  /* 0x0015a40001037983 */ /* 0x001f280000300800 */
[----:B------:R-:W4:Y:S04]  /*82c00*/  LDL.LU R11, [R1+0x250] ;  /* 0x00025000010b7983 */ /* 0x000f280000300800 */
[----:B------:R-:W4:Y:S04]  /*82c10*/  LDL.LU R8, [R1+0xa14] ;  /* 0x000a140001087983 */ /* 0x000f280000300800 */
[----:B------:R-:W4:Y:S04]  /*82c20*/  LDL.LU R4, [R1+0xa10] ;  /* 0x000a100001047983 */ /* 0x000f280000300800 */
[----:B------:R0:W-:Y:S04]  /*82c30*/  STS.U8 [R55+UR4+0x4500], R33 ;  /* 0x0045002137007988 */ /* 0x0001e80008000004 */
[----:B0-----:R-:W4:Y:S04]  /*82c40*/  LDL.LU R33, [R1+0xa0c] ;  /* 0x000a0c0001217983 */ /* 0x001f280000300800 */
[----:B--2---:R0:W-:Y:S04]  /*82c50*/  STS.U8 [R55+UR4+0x4560], R39 ;  /* 0x0045602737007988 */ /* 0x0041e80008000004 */
[----:B------:R-:W-:Y:S04]  /*82c60*/  STS.U8 [R55+UR4+0x4540], R31 ;  /* 0x0045401f37007988 */ /* 0x000fe80008000004 */
[----:B0-----:R-:W2:Y:S04]  /*82c70*/  LDL.LU R39, [R1+0x248] ;  /* 0x0002480001277983 */ /* 0x001ea80000300800 */
        /* <DEDUP_REMOVED lines=61> */
[----:B------:R-:W-:Y:S04]  /*83050*/  STS.U8 [R55+UR4+0x4d40], R30 ;  /* 0x004d401e37007988 */ /* 0x000fe80008000004 */
[----:B0-----:R-:W4:Y:S04]  /*83060*/  LDL.LU R33, [R1+0x780] ;  /* 0x0007800001217983 */ /* 0x001f280000300800 */
[----:B------:R-:W-:Y:S04]  /*83070*/  STS.U8 [R55+UR4+0x4e40], R56 ;  /* 0x004e403837007988 */ /* 0x000fe80008000004 */
[----:B--2---:R0:W-:Y:S04]  /*83080*/  STS.U8 [R55+UR4+0x4e60], R39 ;  /* 0x004e602737007988 */ /* 0x0041e80008000004 */
[----:B------:R-:W-:Y:S04]  /*83090*/  STS.U8 [R55+UR4+0x4e00], R54 ;  /* 0x004e003637007988 */ /* 0x000fe80008000004 */
[----:B------:R-:W-:Y:S04]  /*830a0*/  STS.U8 [R55+UR4+0x4e20], R52 ;  /* 0x004e203437007988 */ /* 0x000fe80008000004 */
[----:B0-----:R-:W2:Y:S04]  /*830b0*/  LDL.LU R39, [R1+0x1f0] ;  /* 0x0001f00001277983 */ /* 0x001ea80000300800 */
[----:B------:R-:W-:Y:S04]  /*830c0*/  STS.U8 [R55+UR4+0x4f60], R42 ;  /* 0x004f602a37007988 */ /* 0x000fe80008000004 */
[----:B------:R-:W-:Y:S04]  /*830d0*/  STS.U8 [R55+UR4+0x4f40], R40 ;  /* 0x004f402837007988 */ /* 0x000fe80008000004 */
[----:B------:R0:W-:Y:S04]  /*830e0*/  STS.U8 [R55+UR4+0x4f20], R4 ;  /* 0x004f200437007988 */ /* 0x0001e80008000004 */
[----:B0-----:R-:W2:Y:S04]  /*830f0*/  LDL.LU R4, [R1+0x1ec] ;  /* 0x0001ec0001047983 */ /* 0x001ea80000300800 */
[----:B---3--:R0:W-:Y:S04]  /*83100*/  STS.U8 [R55+UR4+0x4f00], R41 ;  /* 0x004f002937007988 */ /* 0x0081e80008000004 */
[----:B------:R-:W-:Y:S04]  /*83110*/  STS.U8 [R55+UR4+0x5000], R38 ;  /* 0x0050002637007988 */ /* 0x000fe80008000004 */
[----:B------:R-:W-:Y:S04]  /*83120*/  STS.U8 [R55+UR4+0x5020], R28 ;  /* 0x0050201c37007988 */ /* 0x000fe80008000004 */
[----:B------:R-:W-:Y:S04]  /*83130*/  STS.U8 [R55+UR4+0x5040], R27 ;  /* 0x0050401b37007988 */ /* 0x000fe80008000004 */
[----:B------:R-:W-:Y:S04]  /*83140*/  STS.U8 [R55+UR4+0x5060], R24 ;  /* 0x0050601837007988 */ /* 0x000fe80008000004 */
[----:B------:R-:W-:Y:S04]  /*83150*/  STS.U8 [R55+UR4+0x5120], R23 ;  /* 0x0051201737007988 */ /* 0x000fe80008000004 */
[----:B------:R-:W-:Y:S04]  /*83160*/  STS.U8 [R55+UR4+0x5100], R20 ;  /* 0x0051001437007988 */ /* 0x000fe80008000004 */
[----:B------:R-:W-:Y:S04]  /*83170*/  STS.U8 [R55+UR4+0x5160], R19 ;  /* 0x0051601337007988 */ /* 0x000fe80008000004 */
[----:B0-----:R-:W3:Y:S04]  /*83180*/  LDL.LU R41, [R1+0x774] ;  /* 0x0007740001297983 */ /* 0x001ee80000300800 */
        /* <DEDUP_REMOVED lines=32> */
[----:B------:R-:W2:Y:S04]  /*83390*/  LDL.LU R12, [R1+0x190] ;  /* 0x00019000010c7983 */ /* 0x000ea80000300800 */
[----:B---3--:R0:W-:Y:S04]  /*833a0*/  STS.U8 [R55+UR4+0x5440], R41 ;  /* 0x0054402937007988 */ /* 0x0081e80008000004 */
        /* <DEDUP_REMOVED lines=8> */
[----:B------:R-:W-:Y:S04]  /*83430*/  STS.U8 [R55+UR4+0x5560], R30 ;  /* 0x0055601e37007988 */ /* 0x000fe80008000004 */
[----:B------:R-:W-:Y:S04]  /*83440*/  STS.U8 [R55+UR4+0x5540], R56 ;  /* 0x0055403837007988 */ /* 0x000fe80008000004 */
[----:B0-----:R-:W4:Y:S04]  /*83450*/  LDL.LU R3, [R1+0x704] ;  /* 0x0007040001037983 */ /* 0x001f280000300800 */
        /* <DEDUP_REMOVED lines=20> */
[----:B---3--:R0:W-:Y:S04]  /*835a0*/  STS.U8 [R55+UR4+0x5a60], R41 ;  /* 0x005a602937007988 */ /* 0x0081e80008000004 */
[----:B------:R-:W-:Y:S04]  /*835b0*/  STS.U8 [R55+UR4+0x5a00], R11 ;  /* 0x005a000b37007988 */ /* 0x000fe80008000004 */
[----:B------:R-:W-:Y:S04]  /*835c0*/  STS.U8 [R55+UR4+0x5a20], R8 ;  /* 0x005a200837007988 */ /* 0x000fe80008000004 */
[----:B0-----:R-:W3:Y:S04]  /*835d0*/  LDL.LU R41, [R1+0x6f4] ;  /* 0x0006f40001297983 */ /* 0x001ee80000300800 */
[----:B------:R-:W-:Y:S04]  /*835e0*/  STS.U8 [R55+UR4+0x5b60], R4 ;  /* 0x005b600437007988 */ /* 0x000fe80008000004 */
        /* <DEDUP_REMOVED lines=11> */
[----:B0-----:R-:W4:Y:S04]  /*836a0*/  LDL.LU R3, [R1+0x140] ;  /* 0x0001400001037983 */ /* 0x001f280000300800 */
        /* <DEDUP_REMOVED lines=28> */
[----:B------:R-:W-:Y:S04]  /*83870*/  STS.U8 [R55+UR4+0x5e00], R42 ;  /* 0x005e002a37007988 */ /* 0x000fe80008000004 */
[----:B------:R-:W-:Y:S04]  /*83880*/  STS.U8 [R55+UR4+0x5e20], R40 ;  /* 0x005e202837007988 */ /* 0x000fe80008000004 */
[----:B0-----:R-:W4:Y:S04]  /*83890*/  LDL.LU R4, [R1+0x684] ;  /* 0x0006840001047983 */ /* 0x001f280000300800 */
        /* <DEDUP_REMOVED lines=14> */
[----:B--2---:R0:W-:Y:S04]  /*83980*/  STS.U8 [R55+UR4+0x6240], R39 ;  /* 0x0062402737007988 */ /* 0x0041e80008000004 */
[----:B------:R-:W-:Y:S04]  /*83990*/  STS.U8 [R55+UR4+0x6260], R11 ;  /* 0x0062600b37007988 */ /* 0x000fe80008000004 */
[----:B------:R-:W-:Y:S04]  /*839a0*/  STS.U8 [R55+UR4+0x6200], R8 ;  /* 0x0062000837007988 */ /* 0x000fe80008000004 */
[----:B------:R-:W-:Y:S04]  /*839b0*/  STS.U8 [R55+UR4+0x6220], R7 ;  /* 0x0062200737007988 */ /* 0x000fe80008000004 */
[----:B0-----:R-:W2:Y:S04]  /*839c0*/  LDL.LU R39, [R1+0xec] ;  /* 0x0000ec0001277983 */ /* 0x001ea80000300800 */
        /* <DEDUP_REMOVED lines=29> */
[----:B0-----:R-:W4:Y:S04]  /*83ba0*/  LDL.LU R33, [R1+0x614] ;  /* 0x0006140001217983 */ /* 0x001f280000300800 */
[----:B--2---:R0:W-:Y:S04]  /*83bb0*/  STS.U8 [R55+UR4+0x6420], R39 ;  /* 0x0064202737007988 */ /* 0x0041e80008000004 */
[----:B0-----:R-:W2:Y:S04]  /*83bc0*/  LDL.LU R39, [R1+0x610] ;  /* 0x0006100001277983 */ /* 0x001ea80000300800 */
[----:B---3--:R0:W-:Y:S04]  /*83bd0*/  STS.U8 [R55+UR4+0x6440], R41 ;  /* 0x0064402937007988 */ /* 0x0081e80008000004 */
[----:B------:R-:W-:Y:S04]  /*83be0*/  STS.U8 [R55+UR4+0x6460], R31 ;  /* 0x0064601f37007988 */ /* 0x000fe80008000004 */
[----:B------:R-:W-:Y:S04]  /*83bf0*/  STS.U8 [R55+UR4+0x6520], R30 ;  /* 0x0065201e37007988 */ /* 0x000fe80008000004 */
[----:B0-----:R-:W3:Y:S04]  /*83c00*/  LDL.LU R41, [R1+0x80] ;  /* 0x0000800001297983 */ /* 0x001ee80000300800 */
[----:B------:R-:W-:Y:S04]  /*83c10*/  STS.U8 [R55+UR4+0x6500], R56 ;  /* 0x0065003837007988 */ /* 0x000fe80008000004 */
[----:B----4-:R0:W-:Y:S04]  /*83c20*/  STS.U8 [R55+UR4+0x6560], R32 ;  /* 0x0065602037007988 */ /* 0x0101e80008000004 */
[----:B------:R-:W-:Y:S04]  /*83c30*/  STS.U8 [R55+UR4+0x6540], R54 ;  /* 0x0065403637007988 */ /* 0x000fe80008000004 */
[----:B------:R-:W-:Y:S04]  /*83c40*/  STS.U8 [R55+UR4+0x6640], R52 ;  /* 0x0066403437007988 */ /* 0x000fe80008000004 */
[----:B0-----:R-:W4:Y:S04]  /*83c50*/  LDL.LU R32, [R1+0x7c] ;  /* 0x00007c0001207983 */ /* 0x001f280000300800 */
[----:B------:R-:W-:Y:S04]  /*83c60*/  STS.U8 [R55+UR4+0x6660], R42 ;  /* 0x0066602a37007988 */ /* 0x000fe80008000004 */
[----:B------:R-:W-:Y:S04]  /*83c70*/  STS.U8 [R55+UR4+0x6600], R40 ;  /* 0x0066002837007988 */ /* 0x000fe80008000004 */
[----:B------:R0:W-:Y:S04]  /*83c80*/  STS.U8 [R55+UR4+0x6620], R11 ;  /* 0x0066200b37007988 */ /* 0x0001e80008000004 */
[----:B------:R1:W-:Y:S04]  /*83c90*/  STS.U8 [R55+UR4+0x6760], R8 ;  /* 0x0067600837007988 */ /* 0x0003e80008000004 */
[----:B0-----:R-:W4:Y:S04]  /*83ca0*/  LDL.LU R11, [R1+0x604] ;  /* 0x00060400010b7983 */ /* 0x001f280000300800 */
[----:B-1----:R-:W4:Y:S04]  /*83cb0*/  LDL.LU R8, [R1+0x600] ;  /* 0x0006000001087983 */ /* 0x002f280000300800 */
[----:B------:R-:W-:Y:S04]  /*83cc0*/  STS.U8 [R55+UR4+0x6740], R38 ;  /* 0x0067402637007988 */ /* 0x000fe80008000004 */
[----:B------:R0:W-:Y:S04]  /*83cd0*/  STS.U8 [R55+UR4+0x6720], R28 ;  /* 0x0067201c37007988 */ /* 0x0001e80008000004 */
[----:B0-----:R-:W4:Y:S04]  /*83ce0*/  LDL.LU R28, [R1+0x70] ;  /* 0x00007000011c7983 */ /* 0x001f280000300800 */
        /* <DEDUP_REMOVED lines=15> */
[----:B0-----:R-:W2:Y:S04]  /*83de0*/  LDL.LU R41, [R1+0x5f4] ;  /* 0x0005f40001297983 */ /* 0x001ea80000300800 */
        /* <DEDUP_REMOVED lines=10> */
[----:B------:R-:W-:Y:S04]  /*83e90*/  STS.U8 [R55+UR4+0x6b20], R11 ;  /* 0x006b200b37007988 */ /* 0x000fe80008000004 */
        /* <DEDUP_REMOVED lines=14> */
[----:B0-----:R-:W4:Y:S04]  /*83f80*/  LDL.LU R28, [R1+0x5a0] ;  /* 0x0005a000011c7983 */ /* 0x001f280000300800 */
[----:B------:R-:W4:Y:S04]  /*83f90*/  LDL.LU R38, [R1+0x8] ;  /* 0x0000080001267983 */ /* 0x000f280000300800 */
[----:B------:R-:W4:Y:S04]  /*83fa0*/  LDL.LU R40, [R1+0x4] ;  /* 0x0000040001287983 */ /* 0x000f280000300800 */
[----:B------:R-:W4:Y:S04]  /*83fb0*/  LDL.LU R30, [R1+0x594] ;  /* 0x00059400011e7983 */ /* 0x000f280000300800 */
[----:B-1----:R-:W4:Y:S04]  /*83fc0*/  LDL.LU R42, [R1+0x590] ;  /* 0x00059000012a7983 */ /* 0x002f280000300800 */
[----:B--2---:R0:W-:Y:S04]  /*83fd0*/  STS.U8 [R55+UR4+0x6c40], R41 ;  /* 0x006c402937007988 */ /* 0x0041e80008000004 */
[----:B---3--:R1:W-:Y:S04]  /*83fe0*/  STS.U8 [R55+UR4+0x6c60], R39 ;  /* 0x006c602737007988 */ /* 0x0083e80008000004 */
[----:B------:R2:W-:Y:S04]  /*83ff0*/  STS.U8 [R55+UR4+0x6d20], R33 ;  /* 0x006d202137007988 */ /* 0x0005e80008000004 */
[----:B0-----:R-:W3:Y:S04]  /*84000*/  LDL.LU R41, [R1+0x57e0] ;  /* 0x0057e00001297983 */ /* 0x001ee80000300800 */
[----:B-1----:R-:W3:Y:S04]  /*84010*/  LDL.LU R39, [R1+0x57dc] ;  /* 0x0057dc0001277983 */ /* 0x002ee80000300800 */
[----:B------:R0:W-:Y:S04]  /*84020*/  STS.U8 [R55+UR4+0x6d00], R31 ;  /* 0x006d001f37007988 */ /* 0x0001e80008000004 */
[----:B--2---:R-:W2:Y:S04]  /*84030*/  LDL.LU R33, [R1+0x57d8] ;  /* 0x0057d80001217983 */ /* 0x004ea80000300800 */
[----:B----4-:R1:W-:Y:S04]  /*84040*/  STS.U8 [R55+UR4+0x6d60], R32 ;  /* 0x006d602037007988 */ /* 0x0103e80008000004 */
[----:B0-----:R-:W4:Y:S04]  /*84050*/  LDL.LU R31, [R1+0x580] ;  /* 0x00058000011f7983 */ /* 0x001f280000300800 */
[----:B------:R0:W-:Y:S04]  /*84060*/  STS.U8 [R55+UR4+0x6d40], R3 ;  /* 0x006d400337007988 */ /* 0x0001e80008000004 */
[----:B-1----:R-:W2:Y:S04]  /*84070*/  LDL.LU R32, [R1+0x57d4] ;  /* 0x0057d40001207983 */ /* 0x002ea80000300800 */
[----:B------:R1:W-:Y:S04]  /*84080*/  STS.U8 [R55+UR4+0x6e40], R4 ;  /* 0x006e400437007988 */ /* 0x0003e80008000004 */
[----:B0-----:R-:W2:Y:S04]  /*84090*/  LDL.LU R3, [R1+0x57d0] ;  /* 0x0057d00001037983 */ /* 0x001ea80000300800 */
[----:B------:R0:W-:Y:S04]  /*840a0*/  STS.U8 [R55+UR4+0x6e60], R7 ;  /* 0x006e600737007988 */ /* 0x0001e80008000004 */
[----:B-1----:R-:W2:Y:S04]  /*840b0*/  LDL.LU R4, [R1+0x57cc] ;  /* 0x0057cc0001047983 */ /* 0x002ea80000300800 */
[----:B------:R-:W-:Y:S04]  /*840c0*/  STS.U8 [R55+UR4+0x6e00], R54 ;  /* 0x006e003637007988 */ /* 0x000fe80008000004 */
[----:B0-----:R-:W2:Y:S04]  /*840d0*/  LDL.LU R7, [R1+0x57c8] ;  /* 0x0057c80001077983 */ /* 0x001ea80000300800 */
[----:B------:R0:W-:Y:S04]  /*840e0*/  STS.U8 [R55+UR4+0x6e20], R52 ;  /* 0x006e203437007988 */ /* 0x0001e80008000004 */
[----:B------:R1:W-:Y:S04]  /*840f0*/  STS.U8 [R55+UR4+0x6f60], R8 ;  /* 0x006f600837007988 */ /* 0x0003e80008000004 */
[----:B------:R1:W-:Y:S04]  /*84100*/  STS.U8 [R55+UR4+0x6f40], R11 ;  /* 0x006f400b37007988 */ /* 0x0003e80008000004 */
[----:B0-----:R-:W3:Y:S04]  /*84110*/  LDL.LU R52, [R1+0x574] ;  /* 0x0005740001347983 */ /* 0x001ee80000300800 */
[----:B------:R-:W2:Y:S04]  /*84120*/  LDL.LU R54, [R1+0x570] ;  /* 0x0005700001367983 */ /* 0x000ea80000300800 */
[----:B-1----:R-:W2:Y:S04]  /*84130*/  LDL.LU R8, [R1+0x57c4] ;  /* 0x0057c40001087983 */ /* 0x002ea80000300800 */
[----:B------:R-:W2:Y:S04]  /*84140*/  LDL.LU R11, [R1+0x57c0] ;  /* 0x0057c000010b7983 */ /* 0x000ea80000300800 */
[----:B------:R0:W-:Y:S04]  /*84150*/  STS.U8 [R55+UR4+0x6f20], R12 ;  /* 0x006f200c37007988 */ /* 0x0001e80008000004 */
[----:B------:R1:W-:Y:S04]  /*84160*/  STS.U8 [R55+UR4+0x6f00], R15 ;  /* 0x006f000f37007988 */ /* 0x0003e80008000004 */
[----:B------:R1:W-:Y:S04]  /*84170*/  STS.U8 [R55+UR4+0x7000], R16 ;  /* 0x0070001037007988 */ /* 0x0003e80008000004 */
[----:B0-----:R-:W2:Y:S04]  /*84180*/  LDL.LU R12, [R1+0x57bc] ;  /* 0x0057bc00010c7983 */ /* 0x001ea80000300800 */
        /* <DEDUP_REMOVED lines=25> */
[----:B------:R-:W4:Y:S04]  /*84320*/  LDL.LU R60, [R1+0x584] ;  /* 0x00058400013c7983 */ /* 0x000f280000300800 */
[----:B------:R0:W-:Y:S04]  /*84330*/  STS.U8 [R55+UR4+0x7340], R59 ;  /* 0x0073403b37007988 */ /* 0x0001e80008000004 */
[----:B0-----:R-:W2:Y:S04]  /*84340*/  LDL.LU R59, [R1+0x540] ;  /* 0x00054000013b7983 */ /* 0x001ea80000300800 */
[----:B----4-:R-:W-:Y:S04]  /*84350*/  STS.U8 [R55+UR4+0x7320], R60 ;  /* 0x0073203c37007988 */ /* 0x010fe80008000004 */
[----:B------:R0:W-:Y:S04]  /*84360*/  STS.U8 [R55+UR4+0x7300], R31 ;  /* 0x0073001f37007988 */ /* 0x0001e80008000004 */
[----:B------:R1:W-:Y:S04]  /*84370*/  STS.U8 [R55+UR4+0x7400], R53 ;  /* 0x0074003537007988 */ /* 0x0003e80008000004 */
[----:B------:R4:W-:Y:S04]  /*84380*/  STS.U8 [R55+UR4+0x7420], R51 ;  /* 0x0074203337007988 */ /* 0x0009e80008000004 */
[----:B0-----:R-:W2:Y:S04]  /*84390*/  LDL.LU R31, [R1+0x534] ;  /* 0x00053400011f7983 */ /* 0x001ea80000300800 */
[----:B------:R-:W2:Y:S04]  /*843a0*/  LDL.LU R60, [R1+0x530] ;  /* 0x00053000013c7983 */ /* 0x000ea80000300800 */
[----:B-1----:R-:W2:Y:S04]  /*843b0*/  LDL.LU R53, [R1+0x554] ;  /* 0x0005540001357983 */ /* 0x002ea80000300800 */
[----:B----4-:R-:W4:Y:S04]  /*843c0*/  LDL.LU R51, [R1+0x560] ;  /* 0x0005600001337983 */ /* 0x010f280000300800 */
[----:B---3--:R0:W-:Y:S04]  /*843d0*/  STS.U8 [R55+UR4+0x7440], R52 ;  /* 0x0074403437007988 */ /* 0x0081e80008000004 */
[----:B--2---:R1:W-:Y:S04]  /*843e0*/  STS.U8 [R55+UR4+0x7460], R54 ;  /* 0x0074603637007988 */ /* 0x0043e80008000004 */
[----:B------:R2:W-:Y:S04]  /*843f0*/  STS.U8 [R55+UR4+0x7520], R45 ;  /* 0x0075202d37007988 */ /* 0x0005e80008000004 */
[----:B0-----:R-:W3:Y:S04]  /*84400*/  LDL.LU R52, [R1+0x578c] ;  /* 0x00578c0001347983 */ /* 0x001ee80000300800 */
[----:B-1----:R-:W3:Y:S04]  /*84410*/  LDL.LU R54, [R1+0x5788] ;  /* 0x0057880001367983 */ /* 0x002ee80000300800 */
[----:B--2---:R-:W2:Y:S04]  /*84420*/  LDL.LU R45, [R1+0x564] ;  /* 0x00056400012d7983 */ /* 0x004ea80000300800 */
[----:B------:R0:W-:Y:S02]  /*84430*/  STS.U8 [R55+UR4+0x7500], R43 ;  /* 0x0075002b37007988 */ /* 0x0001e40008000004 */
[----:B0-----:R-:W0:Y:S02]  /*84440*/  S2R R43, SR_TID.X ;  /* 0x00000000002b7919 */ /* 0x001e240000002100 */
[----:B------:R-:W3:Y:S01]  /*84450*/  LDL.LU R55, [R1+0x5784] ;  /* 0x0057840001377983 */ /* 0x000ee20000300800 */
[----:B0-----:R-:W-:-:S05]  /*84460*/  LOP3.LUT R43, R43, 0x1f, RZ, 0xc0, !PT ;  /* 0x0000001f2b2b7812 */ /* 0x001fca00078ec0ff */
[----:B--2---:R0:W-:Y:S04]  /*84470*/  STS.U8 [R43+UR4+0x7560], R45 ;  /* 0x0075602d2b007988 */ /* 0x0041e80008000004 */
[----:B----4-:R-:W-:Y:S04]  /*84480*/  STS.U8 [R43+UR4+0x7540], R51 ;  /* 0x007540332b007988 */ /* 0x010fe80008000004 */
[----:B------:R1:W-:Y:S04]  /*84490*/  STS.U8 [R43+UR4+0x7640], R37 ;  /* 0x007640252b007988 */ /* 0x0003e80008000004 */
[----:B0-----:R-:W2:Y:S04]  /*844a0*/  LDL.LU R45, [R1+0x4d8] ;  /* 0x0004d800012d7983 */ /* 0x001ea80000300800 */
[----:B------:R0:W-:Y:S04]  /*844b0*/  STS.U8 [R43+UR4+0x7660], R34 ;  /* 0x007660222b007988 */ /* 0x0001e80008000004 */
[----:B-1----:R-:W4:Y:S04]  /*844c0*/  LDL.LU R37, [R1+0x4dc] ;  /* 0x0004dc0001257983 */ /* 0x002f280000300800 */
[----:B------:R1:W-:Y:S04]  /*844d0*/  STS.U8 [R43+UR4+0x7600], R53 ;  /* 0x007600352b007988 */ /* 0x0003e80008000004 */
[----:B0-----:R-:W3:Y:S04]  /*844e0*/  LDL.LU R34, [R1+0x4f0] ;  /* 0x0004f00001227983 */ /* 0x001ee80000300800 */
[----:B------:R-:W2:Y:S04]  /*844f0*/  LDL.LU R51, [R1+0x4cc] ;  /* 0x0004cc0001337983 */ /* 0x000ea80000300800 */
[----:B-1----:R-:W2:Y:S04]  /*84500*/  LDL.LU R53, [R1+0x4c8] ;  /* 0x0004c80001357983 */ /* 0x002ea80000300800 */
[----:B------:R0:W-:Y:S04]  /*84510*/  STS.U8 [R43+UR4+0x7620], R56 ;  /* 0x007620382b007988 */ /* 0x0001e80008000004 */
[----:B------:R1:W-:Y:S04]  /*84520*/  STS.U8 [R43+UR4+0x7760], R29 ;  /* 0x0077601d2b007988 */ /* 0x0003e80008000004 */
[----:B------:R1:W-:Y:S04]  /*84530*/  STS.U8 [R43+UR4+0x7740], R2 ;  /* 0x007740022b007988 */ /* 0x0003e80008000004 */
[----:B0-----:R-:W2:Y:S04]  /*84540*/  LDL.LU R56, [R1+0x5780] ;  /* 0x0057800001387983 */ /* 0x001ea80000300800 */
[----:B-1----:R-:W4:Y:S04]  /*84550*/  LDL.LU R29, [R1+0x4fc] ;  /* 0x0004fc00011d7983 */ /* 0x002f280000300800 */
[----:B------:R-:W3:Y:S04]  /*84560*/  LDL.LU R2, [R1+0x510] ;  /* 0x0005100001027983 */ /* 0x000ee80000300800 */
[----:B------:R0:W-:Y:S04]  /*84570*/  STS.U8 [R43+UR4+0x7720], R30 ;  /* 0x0077201e2b007988 */ /* 0x0001e80008000004 */
[----:B------:R1:W-:Y:S04]  /*84580*/  STS.U8 [R43+UR4+0x7700], R59 ;  /* 0x0077003b2b007988 */ /* 0x0003e80008000004 */
[----:B------:R1:W-:Y:S04]  /*84590*/  STS.U8 [R43+UR4+0x7800], R5 ;  /* 0x007800052b007988 */ /* 0x0003e80008000004 */
[----:B0-----:R-:W2:Y:S04]  /*845a0*/  LDL.LU R30, [R1+0x577c] ;  /* 0x00577c00011e7983 */ /* 0x001ea80000300800 */
[----:B-1----:R-:W2:Y:S04]  /*845b0*/  LDL.LU R59, [R1+0x4bc] ;  /* 0x0004bc00013b7983 */ /* 0x002ea80000300800 */
[----:B------:R-:W4:Y:S04]  /*845c0*/  LDL.LU R5, [R1+0x514] ;  /* 0x0005140001057983 */ /* 0x000f280000300800 */
[----:B------:R0:W-:Y:S04]  /*845d0*/  STS.U8 [R43+UR4+0x7820], R6 ;  /* 0x007820062b007988 */ /* 0x0001e80008000004 */
[----:B------:R1:W-:Y:S04]  /*845e0*/  STS.U8 [R43+UR4+0x7840], R31 ;  /* 0x0078401f2b007988 */ /* 0x0003e80008000004 */
[----:B------:R1:W-:Y:S04]  /*845f0*/  STS.U8 [R43+UR4+0x7860], R60 ;  /* 0x0078603c2b007988 */ /* 0x0003e80008000004 */
[----:B0-----:R-:W3:Y:S04]  /*84600*/  LDL.LU R6, [R1+0x520] ;  /* 0x0005200001067983 */ /* 0x001ee80000300800 */
[----:B-1----:R-:W2:Y:S04]  /*84610*/  LDL.LU R31, [R1+0x5778] ;  /* 0x00577800011f7983 */ /* 0x002ea80000300800 */
[----:B------:R-:W2:Y:S04]  /*84620*/  LDL.LU R60, [R1+0x4b8] ;  /* 0x0004b800013c7983 */ /* 0x000ea80000300800 */
[----:B------:R0:W-:Y:S04]  /*84630*/  STS.U8 [R43+UR4+0x7920], R9 ;  /* 0x007920092b007988 */ /* 0x0001e80008000004 */
[----:B0-----:R-:W4:Y:S04]  /*84640*/  LDL.LU R9, [R1+0x524] ;  /* 0x0005240001097983 */ /* 0x001f280000300800 */
[----:B------:R-:W-:Y:S04]  /*84650*/  STS.U8 [R43+UR4+0x7900], R10 ;  /* 0x0079000a2b007988 */ /* 0x000fe80008000004 */
        /* <DEDUP_REMOVED lines=13> */
[----:B--2---:R0:W-:Y:S04]  /*84730*/  STS.U8 [R43+UR4+0x7c60], R45 ;  /* 0x007c602d2b007988 */ /* 0x0041e80008000004 */
[----:B------:R-:W-:Y:S04]  /*84740*/  STS.U8 [R43+UR4+0x7d20], R25 ;  /* 0x007d20192b007988 */ /* 0x000fe80008000004 */
[----:B------:R-:W-:Y:S04]  /*84750*/  STS.U8 [R43+UR4+0x7d00], R26 ;  /* 0x007d001a2b007988 */ /* 0x000fe80008000004 */
[----:B------:R1:W-:Y:S04]  /*84760*/  STS.U8 [R43+UR4+0x7d60], R51 ;  /* 0x007d60332b007988 */ /* 0x0003e80008000004 */
[----:B------:R-:W-:Y:S04]  /*84770*/  STS.U8 [R43+UR4+0x7d40], R53 ;  /* 0x007d40352b007988 */ /* 0x000fe80008000004 */
[----:B0-----:R-:W2:Y:S04]  /*84780*/  LDL.LU R45, [R1+0x1ecc] ;  /* 0x001ecc00012d7983 */ /* 0x001ea80000300800 */
[----:B------:R-:W-:Y:S04]  /*84790*/  STS.U8 [R43+UR4+0x7e40], R35 ;  /* 0x007e40232b007988 */ /* 0x000fe80008000004 */
[----:B-1----:R-:W3:Y:S04]  /*847a0*/  LDL.LU R51, [R1+0x1d9c] ;  /* 0x001d9c0001337983 */ /* 0x002ee80000300800 */
[----:B------:R0:W-:Y:S04]  /*847b0*/  STS.U8 [R43+UR4+0x7e60], R36 ;  /* 0x007e60242b007988 */ /* 0x0001e80008000004 */
[----:B0-----:R-:W4:Y:S04]  /*847c0*/  LDL.LU R36, [R1+0x4ac] ;  /* 0x0004ac0001247983 */ /* 0x001f280000300800 */
[----:B------:R-:W3:Y:S04]  /*847d0*/  LDL.LU R35, [R1+0x1cac] ;  /* 0x001cac0001237983 */ /* 0x000ee80000300800 */
[----:B------:R-:W3:Y:S04]  /*847e0*/  LDL.LU R26, [R1+0x4a4] ;  /* 0x0004a400011a7983 */ /* 0x000ee80000300800 */
[----:B------:R-:W3:Y:S04]  /*847f0*/  LDL.LU R5, [R1+0x1ed4] ;  /* 0x001ed40001057983 */ /* 0x000ee80000300800 */
[----:B------:R-:W3:Y:S04]  /*84800*/  LDL.LU R2, [R1+0x1da4] ;  /* 0x001da40001027983 */ /* 0x000ee80000300800 */
[----:B------:R-:W3:Y:S04]  /*84810*/  LDL.LU R25, [R1+0x1cb4] ;  /* 0x001cb40001197983 */ /* 0x000ee80000300800 */
[----:B------:R0:W-:Y:S04]  /*84820*/  STS.U8 [R43+UR4+0x7e00], R59 ;  /* 0x007e003b2b007988 */ /* 0x0001e80008000004 */
[----:B------:R-:W3:Y:S04]  /*84830*/  LDL.LU R22, [R1+0x49c] ;  /* 0x00049c0001167983 */ /* 0x000ee80000300800 */
[----:B------:R1:W-:Y:S04]  /*84840*/  STS.U8 [R43+UR4+0x7e20], R60 ;  /* 0x007e203c2b007988 */ /* 0x0003e80008000004 */
[----:B0-----:R-:W3:Y:S04]  /*84850*/  LDL.LU R59, [R1+0x1edc] ;  /* 0x001edc00013b7983 */ /* 0x001ee80000300800 */
[----:B-1----:R-:W3:Y:S04]  /*84860*/  LDL.LU R60, [R1+0x1dac] ;  /* 0x001dac00013c7983 */ /* 0x002ee80000300800 */
[----:B------:R-:W3:Y:S04]  /*84870*/  LDL.LU R21, [R1+0x1cbc] ;  /* 0x001cbc0001157983 */ /* 0x000ee80000300800 */
[----:B------:R-:W3:Y:S04]  /*84880*/  LDL.LU R18, [R1+0x494] ;  /* 0x0004940001127983 */ /* 0x000ee80000300800 */
[----:B------:R-:W3:Y:S04]  /*84890*/  LDL.LU R17, [R1+0x1ee4] ;  /* 0x001ee40001117983 */ /* 0x000ee80000300800 */
[----:B------:R-:W3:Y:S04]  /*848a0*/  LDL.LU R14, [R1+0x1db4] ;  /* 0x001db400010e7983 */ /* 0x000ee80000300800 */
[----:B------:R-:W3:Y:S04]  /*848b0*/  LDL.LU R29, [R1+0x1cc4] ;  /* 0x001cc400011d7983 */ /* 0x000ee80000300800 */
[----:B------:R-:W3:Y:S01]  /*848c0*/  LDL.LU R34, [R1+0x488] ;  /* 0x0004880001227983 */ /* 0x000ee20000300800 */
[----:B------:R-:W-:-:S03]  /*848d0*/  LOP3.LUT R53, R43, 0x10, RZ, 0x3c, !PT ;  /* 0x000000102b357812 */ /* 0x000fc600078e3cff */
[----:B------:R-:W3:Y:S04]  /*848e0*/  LDL.LU R13, [R1+0x1eec] ;  /* 0x001eec00010d7983 */ /* 0x000ee80000300800 */
[----:B------:R-:W-:Y:S04]  /*848f0*/  STS.U8 [R43+UR4+0x7f60], R44 ;  /* 0x007f602c2b007988 */ /* 0x000fe80008000004 */
[----:B------:R-:W3:Y:S04]  /*84900*/  LDL.LU R10, [R1+0x1dbc] ;  /* 0x001dbc00010a7983 */ /* 0x000ee80000300800 */
[----:B------:R-:W-:Y:S04]  /*84910*/  STS.U8 [R43+UR4+0x7f40], R46 ;  /* 0x007f402e2b007988 */ /* 0x000fe80008000004 */
[----:B------:R-:W3:Y:S04]  /*84920*/  LDL.LU R9, [R1+0x1ccc] ;  /* 0x001ccc0001097983 */ /* 0x000ee80000300800 */
[----:B------:R-:W-:Y:S04]  /*84930*/  STS.U8 [R43+UR4+0x7f20], R48 ;  /* 0x007f20302b007988 */ /* 0x000fe80008000004 */
[----:B------:R-:W3:Y:S04]  /*84940*/  LDL.LU R6, [R1+0x47c] ;  /* 0x00047c0001067983 */ /* 0x000ee80000300800 */
[----:B------:R0:W-:Y:S04]  /*84950*/  STS.U8 [R43+UR4+0x7f00], R50 ;  /* 0x007f00322b007988 */ /* 0x0001e80008000004 */
[----:B------:R-:W3:Y:S04]  /*84960*/  LDL.LU R37, [R1+0x1ef4] ;  /* 0x001ef40001257983 */ /* 0x000ee80000300800 */
[----:B0-----:R-:W3:Y:S04]  /*84970*/  LDL.LU R43, [R1+0x1dc4] ;  /* 0x001dc400012b7983 */ /* 0x001ee80000300800 */
[----:B----4-:R-:W-:Y:S04]  /*84980*/  STS.U8 [R53+UR4+0x80], R36 ;  /* 0x0000802435007988 */ /* 0x010fe80008000004 */
[----:B--2---:R0:W-:Y:S04]  /*84990*/  STS.U8 [R53+UR4+0xa0], R45 ;  /* 0x0000a02d35007988 */ /* 0x0041e80008000004 */
[----:B---3--:R1:W-:Y:S04]  /*849a0*/  STS.U8 [R53+UR4+0xc0], R51 ;  /* 0x0000c03335007988 */ /* 0x0083e80008000004 */
[----:B0-----:R-:W2:Y:S04]  /*849b0*/  LDL.LU R45, [R1+0x1cd4] ;  /* 0x001cd400012d7983 */ /* 0x001ea80000300800 */
[----:B-1----:R-:W3:Y:S04]  /*849c0*/  LDL.LU R51, [R1+0x474] ;  /* 0x0004740001337983 */ /* 0x002ee80000300800 */
[----:B------:R-:W-:Y:S04]  /*849d0*/  STS.U8 [R53+UR4+0xe0], R35 ;  /* 0x0000e02335007988 */ /* 0x000fe80008000004 */
[----:B------:R-:W-:Y:S04]  /*849e0*/  STS.U8 [R53+UR4+0x1a0], R26 ;  /* 0x0001a01a35007988 */ /* 0x000fe80008000004 */
[----:B------:R0:W-:Y:S04]  /*849f0*/  STS.U8 [R53+UR4+0x180], R5 ;  /* 0x0001800535007988 */ /* 0x0001e80008000004 */
[----:B------:R1:W-:Y:S04]  /*84a00*/  STS.U8 [R53+UR4+0x1e0], R2 ;  /* 0x0001e00235007988 */ /* 0x0003e80008000004 */
[----:B0-----:R-:W4:Y:S04]  /*84a10*/  LDL.LU R5, [R1+0x1efc] ;  /* 0x001efc0001057983 */ /* 0x001f280000300800 */
[----:B-1----:R-:W4:Y:S04]  /*84a20*/  LDL.LU R2, [R1+0x1dd4] ;  /* 0x001dd40001027983 */ /* 0x002f280000300800 */
        /* <DEDUP_REMOVED lines=8> */
[----:B------:R-:W-:Y:S04]  /*84ab0*/  STS.U8 [R53+UR4+0x3c0], R17 ;  /* 0x0003c01135007988 */ /* 0x000fe80008000004 */
[----:B------:R-:W-:Y:S04]  /*84ac0*/  STS.U8 [R53+UR4+0x3a0], R14 ;  /* 0x0003a00e35007988 */ /* 0x000fe80008000004 */
[----:B------:R0:W-:Y:S04]  /*84ad0*/  STS.U8 [R53+UR4+0x380], R29 ;  /* 0x0003801d35007988 */ /* 0x0001e80008000004 */
[----:B------:R1:W-:Y:S04]  /*84ae0*/  STS.U8 [R53+UR4+0x480], R34 ;  /* 0x0004802235007988 */ /* 0x0003e80008000004 */
[----:B------:R-:W-:Y:S04]  /*84af0*/  STS.U8 [R53+UR4+0x4a0], R13 ;  /* 0x0004a00d35007988 */ /* 0x000fe80008000004 */
[----:B0-----:R-:W4:Y:S04]  /*84b00*/  LDL.LU R29, [R1+0x1f04] ;  /* 0x001f0400011d7983 */ /* 0x001f280000300800 */
[----:B-1----:R-:W4:Y:S04]  /*84b10*/  LDL.LU R34, [R1+0x1de4] ;  /* 0x001de40001227983 */ /* 0x002f280000300800 */
[----:B------:R-:W-:Y:S04]  /*84b20*/  STS.U8 [R53+UR4+0x4c0], R10 ;  /* 0x0004c00a35007988 */ /* 0x000fe80008000004 */
[----:B------:R-:W-:Y:S04]  /*84b30*/  STS.U8 [R53+UR4+0x4e0], R9 ;  /* 0x0004e00935007988 */ /* 0x000fe80008000004 */
[----:B------:R-:W-:Y:S04]  /*84b40*/  STS.U8 [R53+UR4+0x5a0], R6 ;  /* 0x0005a00635007988 */ /* 0x000fe80008000004 */
[----:B------:R0:W-:Y:S04]  /*84b50*/  STS.U8 [R53+UR4+0x580], R37 ;  /* 0x0005802535007988 */ /* 0x0001e80008000004 */
[----:B------:R-:W4:Y:S04]  /*84b60*/  LDL.LU R36, [R1+0x1ce4] ;  /* 0x001ce40001247983 */ /* 0x000f280000300800 */
[----:B------:R1:W-:Y:S04]  /*84b70*/  STS.U8 [R53+UR4+0x5e0], R43 ;  /* 0x0005e02b35007988 */ /* 0x0003e80008000004 */
[----:B0-----:R-:W4:Y:S04]  /*84b80*/  LDL.LU R37, [R1+0x464] ;  /* 0x0004640001257983 */ /* 0x001f280000300800 */
[----:B-1----:R-:W4:Y:S04]  /*84b90*/  LDL.LU R43, [R1+0x1f0c] ;  /* 0x001f0c00012b7983 */ /* 0x002f280000300800 */
[----:B------:R-:W4:Y:S04]  /*84ba0*/  LDL.LU R35, [R1+0x1dec] ;  /* 0x001dec0001237983 */ /* 0x000f280000300800 */
[----:B------:R-:W4:Y:S04]  /*84bb0*/  LDL.LU R26, [R1+0x1cec] ;  /* 0x001cec00011a7983 */ /* 0x000f280000300800 */
[----:B--2---:R0:W-:Y:S04]  /*84bc0*/  STS.U8 [R53+UR4+0x5c0], R45 ;  /* 0x0005c02d35007988 */ /* 0x0041e80008000004 */
[----:B---3--:R1:W-:Y:S04]  /*84bd0*/  STS.U8 [R53+UR4+0x6c0], R51 ;  /* 0x0006c03335007988 */ /* 0x0083e80008000004 */
[----:B0-----:R-:W2:Y:S04]  /*84be0*/  LDL.LU R45, [R1+0x45c] ;  /* 0x00045c00012d7983 */ /* 0x001ea80000300800 */
[----:B-1----:R-:W3:Y:S04]  /*84bf0*/  LDL.LU R51, [R1+0x1f14] ;  /* 0x001f140001337983 */ /* 0x002ee80000300800 */
[----:B------:R-:W3:Y:S04]  /*84c00*/  LDL.LU R25, [R1+0x1e14] ;  /* 0x001e140001197983 */ /* 0x000ee80000300800 */
[----:B------:R-:W3:Y:S04]  /*84c10*/  LDL.LU R22, [R1+0x1cf4] ;  /* 0x001cf40001167983 */ /* 0x000ee80000300800 */
[----:B----4-:R0:W-:Y:S04]  /*84c20*/  STS.U8 [R53+UR4+0x6e0], R5 ;  /* 0x0006e00535007988 */ /* 0x0101e80008000004 */
        /* <DEDUP_REMOVED lines=19> */
[----:B------:R-:W-:Y:S04]  /*84d60*/  STS.U8 [R53+UR4+0x780], R36 ;  /* 0x0007802435007988 */ /* 0x000fe80008000004 */
[----:B------:R0:W-:Y:S04]  /*84d70*/  STS.U8 [R53+UR4+0x880], R37 ;  /* 0x0008802535007988 */ /* 0x0001e80008000004 */
[----:B------:R1:W-:Y:S04]  /*84d80*/  STS.U8 [R53+UR4+0x8a0], R43 ;  /* 0x0008a02b35007988 */ /* 0x0003e80008000004 */
[----:B0-----:R-:W4:Y:S04]  /*84d90*/  LDL.LU R37, [R1+0x1e44] ;  /* 0x001e440001257983 */ /* 0x001f280000300800 */
[----:B------:R-:W-:Y:S04]  /*84da0*/  STS.U8 [R53+UR4+0x8c0], R35 ;  /* 0x0008c02335007988 */ /* 0x000fe80008000004 */
[----:B-1----:R-:W4:Y:S04]  /*84db0*/  LDL.LU R43, [R1+0x1d14] ;  /* 0x001d1400012b7983 */ /* 0x002f280000300800 */
[----:B------:R-:W-:Y:S04]  /*84dc0*/  STS.U8 [R53+UR4+0x8e0], R26 ;  /* 0x0008e01a35007988 */ /* 0x000fe80008000004 */
[----:B--2---:R0:W-:Y:S04]  /*84dd0*/  STS.U8 [R53+UR4+0x9a0], R45 ;  /* 0x0009a02d35007988 */ /* 0x0041e80008000004 */
[----:B---3--:R1:W-:Y:S04]  /*84de0*/  STS.U8 [R53+UR4+0x980], R51 ;  /* 0x0009803335007988 */ /* 0x0083e80008000004 */
[----:B0-----:R-:W2:Y:S04]  /*84df0*/  LDL.LU R45, [R1+0x434] ;  /* 0x00043400012d7983 */ /* 0x001ea80000300800 */
[----:B-1----:R-:W3:Y:S04]  /*84e00*/  LDL.LU R51, [R1+0x1f3c] ;  /* 0x001f3c0001337983 */ /* 0x002ee80000300800 */
[----:B------:R-:W-:Y:S04]  /*84e10*/  STS.U8 [R53+UR4+0x9e0], R25 ;  /* 0x0009e01935007988 */ /* 0x000fe80008000004 */
[----:B------:R-:W-:Y:S04]  /*84e20*/  STS.U8 [R53+UR4+0x9c0], R22 ;  /* 0x0009c01635007988 */ /* 0x000fe80008000004 */
[----:B----4-:R0:W-:Y:S04]  /*84e30*/  STS.U8 [R53+UR4+0xac0], R5 ;  /* 0x000ac00535007988 */ /* 0x0101e80008000004 */
        /* <DEDUP_REMOVED lines=34> */
[----:B------:R-:W3:Y:S04]  /*85060*/  LDL.LU R17, [R1+0x1d3c] ;  /* 0x001d3c0001117983 */ /* 0x000ee80000300800 */
[----:B----4-:R0:W-:Y:S04]  /*85070*/  STS.U8 [R53+UR4+0xe80], R5 ;  /* 0x000e800535007988 */ /* 0x0101e80008000004 */
        /* <DEDUP_REMOVED lines=27> */
[----:B------:R-:W-:Y:S04]  /*85230*/  STS.U8 [R53+UR4+0x12e0], R21 ;  /* 0x0012e01535007988 */ /* 0x000fe80008000004 */
[----:B0-----:R-:W2:Y:S04]  /*85240*/  LDL.LU R45, [R1+0x1f7c] ;  /* 0x001f7c00012d7983 */ /* 0x001ea80000300800 */
[----:B-1----:R-:W3:Y:S04]  /*85250*/  LDL.LU R51, [R1+0x1e8c] ;  /* 0x001e8c0001337983 */ /* 0x002ee80000300800 */
[----:B------:R-:W-:Y:S04]  /*85260*/  STS.U8 [R53+UR4+0x1280], R18 ;  /* 0x0012801235007988 */ /* 0x000fe80008000004 */
[----:B------:R-:W-:Y:S04]  /*85270*/  STS.U8 [R53+UR4+0x12a0], R17 ;  /* 0x0012a01135007988 */ /* 0x000fe80008000004 */
[----:B----4-:R-:W-:Y:S04]  /*85280*/  STS.U8 [R53+UR4+0x13e0], R14 ;  /* 0x0013e00e35007988 */ /* 0x010fe80008000004 */
[----:B------:R0:W-:Y:S04]  /*85290*/  STS.U8 [R53+UR4+0x13c0], R5 ;  /* 0x0013c00535007988 */ /* 0x0001e80008000004 */
[----:B------:R1:W-:Y:S04]  /*852a0*/  STS.U8 [R53+UR4+0x13a0], R2 ;  /* 0x0013a00235007988 */ /* 0x0003e80008000004 */
[----:B0-----:R-:W4:Y:S04]  /*852b0*/  LDL.LU R5, [R1+0x1d5c] ;  /* 0x001d5c0001057983 */ /* 0x001f280000300800 */
[----:B------:R-:W-:Y:S04]  /*852c0*/  STS.U8 [R53+UR4+0x1380], R13 ;  /* 0x0013800d35007988 */ /* 0x000fe80008000004 */
        /* <DEDUP_REMOVED lines=11> */
[----:B------:R0:W-:Y:S04]  /*85380*/  STS.U8 [R53+UR4+0x1580], R29 ;  /* 0x0015801d35007988 */ /* 0x0001e80008000004 */
        /* <DEDUP_REMOVED lines=87> */
[----:B----4-:R-:W-:Y:S04]  /*85900*/  STS.U8 [R53+UR4+0x1fe0], R36 ;  /* 0x001fe02435007988 */ /* 0x010fe80008000004 */
        /* <DEDUP_REMOVED lines=324> */
[----:B------:R-:W-:Y:S04]  /*86d50*/  STS.U8 [R53+UR4+0x48c0], R21 ;  /* 0x0048c01535007988 */ /* 0x000fe80008000004 */
[----:B0-----:R-:W4:Y:S04]  /*86d60*/  LDL.LU R29, [R1+0x9ec] ;  /* 0x0009ec00011d7983 */ /* 0x001f280000300800 */
[----:B------:R-:W-:Y:S04]  /*86d70*/  STS.U8 [R53+UR4+0x48e0], R18 ;  /* 0x0048e01235007988 */ /* 0x000fe80008000004 */
        /* <DEDUP_REMOVED lines=185> */
[----:B------:R-:W-:Y:S04]  /*87910*/  STS.U8 [R53+UR4+0x6080], R18 ;  /* 0x0060801235007988 */ /* 0x000fe80008000004 */
[----:B-1----:R-:W3:Y:S04]  /*87920*/  LDL.LU R51, [R1+0xe8] ;  /* 0x0000e80001337983 */ /* 0x002ee80000300800 */
[----:B------:R-:W-:Y:S04]  /*87930*/  STS.U8 [R53+UR4+0x60a0], R17 ;  /* 0x0060a01135007988 */ /* 0x000fe80008000004 */
[----:B------:R-:W-:Y:S04]  /*87940*/  STS.U8 [R53+UR4+0x60c0], R14 ;  /* 0x0060c00e35007988 */ /* 0x000fe80008000004 */
[----:B----4-:R0:W-:Y:S04]  /*87950*/  STS.U8 [R53+UR4+0x60e0], R5 ;  /* 0x0060e00535007988 */ /* 0x0101e80008000004 */
        /* <DEDUP_REMOVED lines=101> */
[----:B-1----:R-:W3:Y:S04]  /*87fb0*/  LDL.LU R51, [R1] ;  /* 0x0000000001337983 */ /* 0x002ee80000300800 */
        /* <DEDUP_REMOVED lines=16> */
[----:B------:R-:W-:Y:S04]  /*880c0*/  STS.U8 [R53+UR4+0x6fa0], R18 ;  /* 0x006fa01235007988 */ /* 0x000fe80008000004 */
[----:B------:R-:W-:Y:S04]  /*880d0*/  STS.U8 [R53+UR4+0x6f80], R17 ;  /* 0x006f801135007988 */ /* 0x000fe80008000004 */
[----:B0-----:R-:W4:Y:S04]  /*880e0*/  LDL.LU R29, [R1+0x56c] ;  /* 0x00056c00011d7983 */ /* 0x001f280000300800 */
[----:B------:R-:W-:Y:S04]  /*880f0*/  STS.U8 [R53+UR4+0x7080], R14 ;  /* 0x0070800e35007988 */ /* 0x000fe80008000004 */
[----:B-1----:R-:W4:Y:S04]  /*88100*/  LDL.LU R34, [R1+0x568] ;  /* 0x0005680001227983 */ /* 0x002f280000300800 */
        /* <DEDUP_REMOVED lines=10> */
[----:B0-----:R-:W2:Y:S04]  /*881b0*/  LDL.LU R45, [R1+0x54c] ;  /* 0x00054c00012d7983 */ /* 0x001ea80000300800 */
[----:B------:R-:W-:Y:S04]  /*881c0*/  STS.U8 [R53+UR4+0x72e0], R61 ;  /* 0x0072e03d35007988 */ /* 0x000fe80008000004 */
[----:B-1----:R-:W3:Y:S04]  /*881d0*/  LDL.LU R51, [R1+0x548] ;  /* 0x0005480001337983 */ /* 0x002ee80000300800 */
[----:B------:R-:W3:Y:S04]  /*881e0*/  LDL.LU R14, [R1+0x53c] ;  /* 0x00053c00010e7983 */ /* 0x000ee80000300800 */
[----:B------:R-:W3:Y:S04]  /*881f0*/  LDL.LU R13, [R1+0x538] ;  /* 0x00053800010d7983 */ /* 0x000ee80000300800 */
[----:B----4-:R-:W-:Y:S04]  /*88200*/  STS.U8 [R53+UR4+0x7280], R5 ;  /* 0x0072800535007988 */ /* 0x010fe80008000004 */
        /* <DEDUP_REMOVED lines=9> */
[----:B------:R-:W4:Y:S04]  /*882a0*/  LDL.LU R10, [R1+0x51c] ;  /* 0x00051c00010a7983 */ /* 0x000f280000300800 */
[----:B------:R-:W4:Y:S04]  /*882b0*/  LDL.LU R9, [R1+0x518] ;  /* 0x0005180001097983 */ /* 0x000f280000300800 */
[----:B------:R-:W4:Y:S04]  /*882c0*/  LDL.LU R6, [R1+0x50c] ;  /* 0x00050c0001067983 */ /* 0x000f280000300800 */
[----:B------:R-:W4:Y:S04]  /*882d0*/  LDL.LU R5, [R1+0x500] ;  /* 0x0005000001057983 */ /* 0x000f280000300800 */
[----:B------:R-:W4:Y:S04]  /*882e0*/  LDL.LU R2, [R1+0x4e8] ;  /* 0x0004e80001027983 */ /* 0x000f280000300800 */
[----:B------:R0:W-:Y:S04]  /*882f0*/  STS.U8 [R53+UR4+0x74c0], R29 ;  /* 0x0074c01d35007988 */ /* 0x0001e80008000004 */
[----:B------:R1:W-:Y:S04]  /*88300*/  STS.U8 [R53+UR4+0x74e0], R34 ;  /* 0x0074e02235007988 */ /* 0x0003e80008000004 */
[----:B------:R-:W-:Y:S04]  /*88310*/  STS.U8 [R53+UR4+0x75a0], R41 ;  /* 0x0075a02935007988 */ /* 0x000fe80008000004 */
[----:B------:R-:W-:Y:S04]  /*88320*/  STS.U8 [R53+UR4+0x7580], R39 ;  /* 0x0075802735007988 */ /* 0x000fe80008000004 */
[----:B0-----:R-:W4:Y:S04]  /*88330*/  LDL.LU R29, [R1+0x4e0] ;  /* 0x0004e000011d7983 */ /* 0x001f280000300800 */
[----:B-1----:R-:W4:Y:S04]  /*88340*/  LDL.LU R34, [R1+0x4d4] ;  /* 0x0004d40001227983 */ /* 0x002f280000300800 */
[----:B------:R0:W-:Y:S04]  /*88350*/  STS.U8 [R53+UR4+0x75e0], R37 ;  /* 0x0075e02535007988 */ /* 0x0001e80008000004 */
[----:B------:R1:W-:Y:S04]  /*88360*/  STS.U8 [R53+UR4+0x75c0], R43 ;  /* 0x0075c02b35007988 */ /* 0x0003e80008000004 */
[----:B------:R-:W-:Y:S04]  /*88370*/  STS.U8 [R53+UR4+0x76c0], R33 ;  /* 0x0076c02135007988 */ /* 0x000fe80008000004 */
[----:B------:R-:W-:Y:S04]  /*88380*/  STS.U8 [R53+UR4+0x76e0], R32 ;  /* 0x0076e02035007988 */ /* 0x000fe80008000004 */
[----:B0-----:R-:W4:Y:S04]  /*88390*/  LDL.LU R37, [R1+0x4d0] ;  /* 0x0004d00001257983 */ /* 0x001f280000300800 */
[----:B-1----:R-:W4:Y:S04]  /*883a0*/  LDL.LU R43, [R1+0x4c4] ;  /* 0x0004c400012b7983 */ /* 0x002f280000300800 */
[----:B--2---:R0:W-:Y:S04]  /*883b0*/  STS.U8 [R53+UR4+0x7680], R45 ;  /* 0x0076802d35007988 */ /* 0x0041e80008000004 */
[----:B---3--:R1:W-:Y:S04]  /*883c0*/  STS.U8 [R53+UR4+0x76a0], R51 ;  /* 0x0076a03335007988 */ /* 0x0083e80008000004 */
[----:B------:R-:W-:Y:S04]  /*883d0*/  STS.U8 [R53+UR4+0x77e0], R3 ;  /* 0x0077e00335007988 */ /* 0x000fe80008000004 */
[----:B------:R-:W-:Y:S04]  /*883e0*/  STS.U8 [R53+UR4+0x77c0], R4 ;  /* 0x0077c00435007988 */ /* 0x000fe80008000004 */
[----:B------:R-:W-:Y:S04]  /*883f0*/  STS.U8 [R53+UR4+0x77a0], R14 ;  /* 0x0077a00e35007988 */ /* 0x000fe80008000004 */
[----:B------:R-:W-:Y:S04]  /*88400*/  STS.U8 [R53+UR4+0x7780], R13 ;  /* 0x0077800d35007988 */ /* 0x000fe80008000004 */
[----:B------:R-:W-:Y:S04]  /*88410*/  STS.U8 [R53+UR4+0x7880], R7 ;  /* 0x0078800735007988 */ /* 0x000fe80008000004 */
[----:B0-----:R-:W2:Y:S04]  /*88420*/  LDL.LU R45, [R1+0x4c0] ;  /* 0x0004c000012d7983 */ /* 0x001ea80000300800 */
[----:B------:R-:W-:Y:S04]  /*88430*/  STS.U8 [R53+UR4+0x78a0], R8 ;  /* 0x0078a00835007988 */ /* 0x000fe80008000004 */
[----:B-1----:R-:W3:Y:S04]  /*88440*/  LDL.LU R51, [R1+0x4b4] ;  /* 0x0004b40001337983 */ /* 0x002ee80000300800 */
[----:B----4-:R0:W-:Y:S04]  /*88450*/  STS.U8 [R53+UR4+0x78c0], R59 ;  /* 0x0078c03b35007988 */ /* 0x0101e80008000004 */
[----:B------:R1:W-:Y:S04]  /*88460*/  STS.U8 [R53+UR4+0x78e0], R60 ;  /* 0x0078e03c35007988 */ /* 0x0003e80008000004 */
[----:B0-----:R-:W4:Y:S04]  /*88470*/  LDL.LU R59, [R1+0x484] ;  /* 0x00048400013b7983 */ /* 0x001f280000300800 */
[----:B-1----:R-:W2:Y:S04]  /*88480*/  LDL.LU R60, [R1+0x48c] ;  /* 0x00048c00013c7983 */ /* 0x002ea80000300800 */
        /* <DEDUP_REMOVED lines=14> */
[----:B------:R4:W-:Y:S02]  /*88570*/  STS.U8 [R53+UR4+0x7cc0], R34 ;  /* 0x007cc02235007988 */ /* 0x0009e40008000004 */
[----:B----4-:R-:W-:-:S02]  /*88580*/  F2FP.F16.E4M3.UNPACK_B R34, R59 ;  /* 0x0000003bff22723e */ /* 0x010fc400020006ff */
[----:B--2---:R-:W-:-:S05]  /*88590*/  F2FP.F16.E4M3.UNPACK_B R35, R60 ;  /* 0x0000003cff23723e */ /* 0x004fca00020006ff */
[----:B------:R0:W-:Y:S04]  /*885a0*/  STL.64 [R1+0x5760], R34 ;  /* 0x0057602201007387 */ /* 0x0001e80000100a00 */
[----:B0-----:R-:W2:Y:S04]  /*885b0*/  LDL R34, [R1+0xbe8] ;  /* 0x000be80001227983 */ /* 0x001ea80000100800 */
[----:B------:R-:W4:Y:S04]  /*885c0*/  LDL R35, [R1+0x574c] ;  /* 0x00574c0001237983 */ /* 0x000f280000100800 */
        /* <DEDUP_REMOVED lines=8> */
[----:B------:R-:W-:Y:S04]  /*88650*/  STS.U8 [R53+UR4+0x7ea0], R42 ;  /* 0x007ea02a35007988 */ /* 0x000fe80008000004 */
[----:B------:R-:W-:Y:S04]  /*88660*/  STS.U8 [R53+UR4+0x7fe0], R52 ;  /* 0x007fe03435007988 */ /* 0x000fe80008000004 */
[----:B------:R-:W-:Y:S04]  /*88670*/  STS.U8 [R53+UR4+0x7fc0], R54 ;  /* 0x007fc03635007988 */ /* 0x000fe80008000004 */
[----:B------:R-:W-:Y:S04]  /*88680*/  STS.U8 [R53+UR4+0x7fa0], R55 ;  /* 0x007fa03735007988 */ /* 0x000fe80008000004 */
[----:B------:R-:W-:Y:S01]  /*88690*/  STS.U8 [R53+UR4+0x7f80], R56 ;  /* 0x007f803835007988 */ /* 0x000fe20008000004 */
[----:B------:R-:W-:Y:S01]  /*886a0*/  BAR.SYNC.DEFER_BLOCKING 0x0 ;  /* 0x0000000000007b1d */ /* 0x000fe20000010000 */
[----:B------:R-:W-:-:S02]  /*886b0*/  F2FP.F16.E4M3.UNPACK_B R32, R30 ;  /* 0x0000001eff20723e */ /* 0x000fc400020006ff */
[----:B------:R-:W-:-:S05]  /*886c0*/  F2FP.F16.E4M3.UNPACK_B R33, R31 ;  /* 0x0000001fff21723e */ /* 0x000fca00020006ff */
[----:B------:R-:W-:Y:S04]  /*886d0*/  STL.64 [R1+0x5758], R32 ;  /* 0x0057582001007387 */ /* 0x000fe80000100a00 */
[----:B--2---:R-:W0:Y:S04]  /*886e0*/  LDSM.16.M88.4 R4, [R34+UR4] ;  /* 0x000000042204783b */ /* 0x004e280008000200 */
[----:B----4-:R-:W1:Y:S04]  /*886f0*/  LDSM.16.M88.4 R12, [R35+UR4] ;  /* 0x00000004230c783b */ /* 0x010e680008000200 */
[----:B------:R-:W2:Y:S04]  /*88700*/  LDSM.16.M88.4 R8, [R34+UR4+0x400] ;  /* 0x000400042208783b */ /* 0x000ea80008000200 */
[----:B------:R-:W-:Y:S04]  /*88710*/  LDSM.16.M88.4 R20, [R34+UR4+0x5400] ;  /* 0x005400042214783b */ /* 0x000fe80008000200 */
[----:B------:R-:W-:Y:S04]  /*88720*/  LDSM.16.M88.4 R24, [R34+UR4+0x6000] ;  /* 0x006000042218783b */ /* 0x000fe80008000200 */
[----:B------:R-:W-:Y:S04]  /*88730*/  LDSM.16.M88.4 R28, [R34+UR4+0x6800] ;  /* 0x00680004221c783b */ /* 0x000fe80008000200 */
[----:B0-----:R-:W-:Y:S01]  /*88740*/  STL.64 [R1+0x15a0], R4 ;  /* 0x0015a00401007387 */ /* 0x001fe20000100a00 */
[----:B------:R-:W-:-:S02]  /*88750*/  IMAD.MOV.U32 R33, RZ, RZ, R4 ;  /* 0x000000ffff217224 */ /* 0x000fc400078e0004 */
[----:B------:R-:W-:Y:S01]  /*88760*/  IMAD.MOV.U32 R32, RZ, RZ, R5 ;  /* 0x000000ffff207224 */ /* 0x000fe200078e0005 */
[----:B------:R-:W-:Y:S04]  /*88770*/  STL.64 [R1+0x15a8], R6 ;  /* 0x0015a80601007387 */ /* 0x000fe80000100a00 */
[----:B------:R-:W0:Y:S04]  /*88780*/  LDSM.16.M88.4 R4, [R35+UR4+0x400] ;  /* 0x000400042304783b */ /* 0x000e280008000200 */
[----:B-1----:R-:W-:Y:S04]  /*88790*/  STL.64 [R1+0x1a60], R12 ;  /* 0x001a600c01007387 */ /* 0x002fe80000100a00 */
[----:B------:R-:W-:Y:S04]  /*887a0*/  STL.64 [R1+0x1a68], R14 ;  /* 0x001a680e01007387 */ /* 0x000fe80000100a00 */
[----:B------:R-:W1:Y:S04]  /*887b0*/  LDSM.16.M88.4 R12, [R34+UR4+0x800] ;  /* 0x00080004220c783b */ /* 0x000e680008000200 */
[----:B--2---:R-:W-:Y:S04]  /*887c0*/  STL.64 [R1+0x15b0], R8 ;  /* 0x0015b00801007387 */ /* 0x004fe80000100a00 */
[----:B------:R-:W-:Y:S04]  /*887d0*/  STL.64 [R1+0x15b8], R10 ;  /* 0x0015b80a01007387 */ /* 0x000fe80000100a00 */
[----:B------:R-:W2:Y:S04]  /*887e0*/  LDSM.16.M88.4 R8, [R35+UR4+0x800] ;  /* 0x000800042308783b */ /* 0x000ea80008000200 */
[----:B0-----:R-:W-:Y:S04]  /*887f0*/  STL.64 [R1+0x1a70], R4 ;  /* 0x001a700401007387 */ /* 0x001fe80000100a00 */
[----:B------:R-:W-:Y:S04]  /*88800*/  STL.64 [R1+0x1a78], R6 ;  /* 0x001a780601007387 */ /* 0x000fe80000100a00 */
[----:B------:R-:W0:Y:S04]  /*88810*/  LDSM.16.M88.4 R4, [R34+UR4+0xc00] ;  /* 0x000c00042204783b */ /* 0x000e280008000200 */
[----:B-1----:R-:W-:Y:S04]  /*88820*/  STL.64 [R1+0x15c0], R12 ;  /* 0x0015c00c01007387 */ /* 0x002fe80000100a00 */
[----:B------:R-:W-:Y:S04]  /*88830*/  STL.64 [R1+0x15c8], R14 ;  /* 0x0015c80e01007387 */ /* 0x000fe80000100a00 */
[----:B--2---:R-:W-:Y:S04]  /*88840*/  STL.64 [R1+0x1a80], R8 ;  /* 0x001a800801007387 */ /* 0x004fe80000100a00 */
[----:B------:R-:W-:Y:S04]  /*88850*/  STL.64 [R1+0x1a88], R10 ;  /* 0x001a880a01007387 */ /* 0x000fe80000100a00 */
[----:B------:R-:W1:Y:S04]  /*88860*/  LDSM.16.M88.4 R8, [R35+UR4+0xc00] ;  /* 0x000c00042308783b */ /* 0x000e680008000200 */
        /* <DEDUP_REMOVED lines=29> */
[----:B------:R-:W-:Y:S04]  /*88a40*/  STL.64 [R1+0x5770], R42 ;  /* 0x0057702a01007387 */ /* 0x000fe80000100a00 */
[----:B------:R-:W-:Y:S04]  /*88a50*/  STL.64 [R1+0x5768], R40 ;  /* 0x0057682801007387 */ /* 0x000fe80000100a00 */
[----:B------:R-:W-:Y:S04]  /*88a60*/  LDSM.16.M88.4 R40, [R34+UR4+0x7000] ;  /* 0x007000042228783b */ /* 0x000fe80008000200 */
        /* <DEDUP_REMOVED lines=18> */
[----:B0-----:R-:W-:Y:S01]  /*88b90*/  STL.64 [R1+0x1630], R4 ;  /* 0x0016300401007387 */ /* 0x001fe20000100a00 */
[----:B------:R-:W-:-:S02]  /*88ba0*/  IMAD.MOV.U32 R52, RZ, RZ, R4 ;  /* 0x000000ffff347224 */ /* 0x000fc400078e0004 */
[----:B------:R-:W-:Y:S01]  /*88bb0*/  IMAD.MOV.U32 R53, RZ, RZ, R5 ;  /* 0x000000ffff357224 */ /* 0x000fe200078e0005 */
[----:B------:R-:W-:Y:S04]  /*88bc0*/  STL.64 [R1+0x1638], R6 ;  /* 0x0016380601007387 */ /* 0x000fe80000100a00 */
[----:B------:R-:W0:Y:S04]  /*88bd0*/  LDSM.16.M88.4 R4, [R34+UR4+0x2800] ;  /* 0x002800042204783b */ /* 0x000e280008000200 */
        /* <DEDUP_REMOVED lines=50> */
[----:B0-----:R-:W-:Y:S04]  /*88f00*/  STL.64 [R1+0x16e0], R4 ;  /* 0x0016e00401007387 */ /* 0x001fe80000100a00 */
[----:B------:R0:W-:Y:S04]  /*88f10*/  STL.64 [R1+0x16e8], R6 ;  /* 0x0016e80601007387 */ /* 0x0001e80000100a00 */
[----:B------:R-:W-:Y:S04]  /*88f20*/  STL.64 [R1+0x16f0], R20 ;  /* 0x0016f01401007387 */ /* 0x000fe80000100a00 */
[----:B------:R-:W-:Y:S01]  /*88f30*/  STL.64 [R1+0x16f8], R22 ;  /* 0x0016f81601007387 */ /* 0x000fe20000100a00 */
[----:B0-----:R-:W-:-:S02]  /*88f40*/  IMAD.MOV.U32 R7, RZ, RZ, R20 ;  /* 0x000000ffff077224 */ /* 0x001fc400078e0014 */
[----:B------:R-:W-:Y:S02]  /*88f50*/  IMAD.MOV.U32 R6, RZ, RZ, R21 ;  /* 0x000000ffff067224 */ /* 0x000fe400078e0015 */
[----:B------:R-:W0:Y:S01]  /*88f60*/  LDSM.16.M88.4 R20, [R34+UR4+0x5800] ;  /* 0x005800042214783b */ /* 0x000e220008000200 */
[----:B------:R-:W-:Y:S02]  /*88f70*/  IMAD.MOV.U32 R12, RZ, RZ, R4 ;  /* 0x000000ffff0c7224 */ /* 0x000fe400078e0004 */
[----:B------:R-:W-:Y:S01]  /*88f80*/  IMAD.MOV.U32 R13, RZ, RZ, R5 ;  /* 0x000000ffff0d7224 */ /* 0x000fe200078e0005 */
[----:B0-----:R-:W-:Y:S01]  /*88f90*/  STL.64 [R1+0x1700], R20 ;  /* 0x0017001401007387 */ /* 0x001fe20000100a00 */
[----:B------:R-:W-:Y:S02]  /*88fa0*/  IMAD.MOV.U32 R5, RZ, RZ, R20 ;  /* 0x000000ffff057224 */ /* 0x000fe400078e0014 */
[----:B------:R-:W-:Y:S01]  /*88fb0*/  IMAD.MOV.U32 R4, RZ, RZ, R21 ;  /* 0x000000ffff047224 */ /* 0x000fe200078e0015 */
[----:B------:R-:W-:Y:S04]  /*88fc0*/  STL.64 [R1+0x1708], R22 ;  /* 0x0017081601007387 */ /* 0x000fe80000100a00 */
[----:B------:R-:W0:Y:S04]  /*88fd0*/  LDSM.16.M88.4 R20, [R34+UR4+0x5c00] ;  /* 0x005c00042214783b */ /* 0x000e280008000200 */
[----:B0-----:R0:W-:Y:S01]  /*88fe0*/  STL.64 [R1+0x1710], R20 ;  /* 0x0017101401007387 */ /* 0x0011e20000100a00 */
[----:B------:R-:W-:-:S02]  /*88ff0*/  IMAD.MOV.U32 R18, RZ, RZ, R20 ;  /* 0x000000ffff127224 */ /* 0x000fc400078e0014 */
[----:B------:R-:W-:Y:S01]  /*89000*/  IMAD.MOV.U32 R19, RZ, RZ, R21 ;  /* 0x000000ffff137224 */ /* 0x000fe200078e0015 */
[----:B------:R-:W-:Y:S04]  /*89010*/  STL.64 [R1+0x1718], R22 ;  /* 0x0017181601007387 */ /* 0x000fe80000100a00 */
[----:B------:R-:W-:Y:S01]  /*89020*/  STL.64 [R1+0x1720], R24 ;  /* 0x0017201801007387 */ /* 0x000fe20000100a00 */
[----:B0-----:R-:W-:-:S03]  /*89030*/  IMAD.MOV.U32 R20, RZ, RZ, R24 ;  /* 0x000000ffff147224 */ /* 0x001fc600078e0018 */
[----:B------:R-:W-:Y:S01]  /*89040*/  STL.64 [R1+0x1728], R26 ;  /* 0x0017281a01007387 */ /* 0x000fe20000100a00 */
[----:B------:R-:W-:-:S03]  /*89050*/  IMAD.MOV.U32 R21, RZ, RZ, R25 ;  /* 0x000000ffff157224 */ /* 0x000fc600078e0019 */
[----:B------:R-:W0:Y:S04]  /*89060*/  LDSM.16.M88.4 R24, [R34+UR4+0x6400] ;  /* 0x006400042218783b */ /* 0x000e280008000200 */
[----:B0-----:R0:W-:Y:S01]  /*89070*/  STL.64 [R1+0x1730], R24 ;  /* 0x0017301801007387 */ /* 0x0011e20000100a00 */
[----:B------:R-:W-:Y:S02]  /*89080*/  IMAD.MOV.U32 R22, RZ, RZ, R24 ;  /* 0x000000ffff167224 */ /* 0x000fe400078e0018 */
        /* <DEDUP_REMOVED lines=16> */
[----:B0-----:R-:W-:Y:S01]  /*89190*/  STL.64 [R1+0x1770], R40 ;  /* 0x0017702801007387 */ /* 0x001fe20000100a00 */
[----:B------:R-:W-:Y:S02]  /*891a0*/  IMAD.MOV.U32 R30, RZ, RZ, R40 ;  /* 0x000000ffff1e7224 */ /* 0x000fe400078e0028 */
        /* <DEDUP_REMOVED lines=67> */
[----:B------:R-:W0:Y:S01]  /*895e0*/  LDSM.16.M88.4 R40, [R35+UR4+0x7000] ;  /* 0x007000042328783b */ /* 0x000e220008000200 */
[----:B------:R-:W-:-:S03]  /*895f0*/  F2FP.F16.E4M3.UNPACK_B R33, R33 ;  /* 0x00000021ff21723e */ /* 0x000fc600020006ff */
[----:B0-----:R-:W-:Y:S04]  /*89600*/  STL.64 [R1+0x1c20], R40 ;  /* 0x001c202801007387 */ /* 0x001fe80000100a00 */
[----:B------:R-:W-:Y:S04]  /*89610*/  STL.64 [R1+0x1c28], R42 ;  /* 0x001c282a01007387 */ /* 0x000fe80000100a00 */
[----:B------:R-:W0:Y:S01]  /*89620*/  LDSM.16.M88.4 R40, [R35+UR4+0x7400] ;  /* 0x007400042328783b */ /* 0x000e220008000200 */
[----:B------:R-:W-:-:S03]  /*89630*/  F2FP.F16.E4M3.UNPACK_B R32, R32 ;  /* 0x00000020ff20723e */ /* 0x000fc600020006ff */
[----:B------:R-:W-:Y:S04]  /*89640*/  STL [R1+0x20], R33 ;  /* 0x0000202101007387 */ /* 0x000fe80000100800 */
[----:B0-----:R-:W-:Y:S04]  /*89650*/  STL.64 [R1+0x1c30], R40 ;  /* 0x001c302801007387 */ /* 0x001fe80000100a00 */
[----:B------:R-:W-:Y:S04]  /*89660*/  STL [R1+0x24], R32 ;  /* 0x0000242001007387 */ /* 0x000fe80000100800 */
[----:B------:R-:W-:Y:S04]  /*89670*/  STL.64 [R1+0x1c38], R42 ;  /* 0x001c382a01007387 */ /* 0x000fe80000100a00 */
[----:B------:R-:W0:Y:S04]  /*89680*/  LDSM.16.M88.4 R40, [R35+UR4+0x7800] ;  /* 0x007800042328783b */ /* 0x000e280008000200 */
[----:B------:R-:W1:Y:S04]  /*89690*/  LDSM.16.M88.4 R32, [R35+UR4+0x7c00] ;  /* 0x007c00042320783b */ /* 0x000e680008000200 */
[----:B0-----:R-:W-:Y:S04]  /*896a0*/  STL.64 [R1+0x1c40], R40 ;  /* 0x001c402801007387 */ /* 0x001fe80000100a00 */
[----:B------:R0:W-:Y:S04]  /*896b0*/  STL.64 [R1+0x1c48], R42 ;  /* 0x001c482a01007387 */ /* 0x0001e80000100a00 */
[----:B0-----:R-:W2:Y:S04]  /*896c0*/  LDL.LU.64 R42, [R1+0x5770] ;  /* 0x00577000012a7983 */ /* 0x001ea80000300a00 */
[----:B------:R-:W3:Y:S04]  /*896d0*/  LDL.LU.64 R40, [R1+0x5768] ;  /* 0x0057680001287983 */ /* 0x000ee80000300a00 */
[----:B-1----:R-:W-:Y:S04]  /*896e0*/  STL.64 [R1+0x1c50], R32 ;  /* 0x001c502001007387 */ /* 0x002fe80000100a00 */
[----:B------:R0:W-:Y:S04]  /*896f0*/  STL.64 [R1+0x1c58], R34 ;  /* 0x001c582201007387 */ /* 0x0001e80000100a00 */
[----:B0-----:R-:W4:Y:S04]  /*89700*/  LDL.LU.64 R34, [R1+0x5760] ;  /* 0x0057600001227983 */ /* 0x001f280000300a00 */
[----:B------:R-:W4:Y:S04]  /*89710*/  LDL.LU.64 R32, [R1+0x5758] ;  /* 0x0057580001207983 */ /* 0x000f280000300a00 */
[----:B------:R0:W-:Y:S04]  /*89720*/  STL.64 [R1+0x9218], R18 ;  /* 0x0092181201007387 */ /* 0x0001e80000100a00 */
[----:B0-----:R-:W2:Y:S04]  /*89730*/  LDL R18, [R1+0x15b0] ;  /* 0x0015b00001127983 */ /* 0x001ea80000100800 */
[----:B------:R-:W3:Y:S04]  /*89740*/  LDL R19, [R1+0x15b4] ;  /* 0x0015b40001137983 */ /* 0x000ee80000100800 */
[----:B------:R0:W-:Y:S04]  /*89750*/  STL.64 [R1+0x9210], R16 ;  /* 0x0092101001007387 */ /* 0x0001e80000100a00 */
[----:B0-----:R-:W4:Y:S04]  /*89760*/  LDL R16, [R1+0x15c0] ;  /* 0x0015c00001107983 */ /* 0x001f280000100800 */
[----:B------:R-:W4:Y:S04]  /*89770*/  LDL R17, [R1+0x15c4] ;  /* 0x0015c40001117983 */ /* 0x000f280000100800 */
[----:B------:R-:W-:Y:S04]  /*89780*/  STL.64 [R1+0x9208], R14 ;  /* 0x0092080e01007387 */ /* 0x000fe80000100a00 */
[----:B------:R0:W-:Y:S04]  /*89790*/  STL.64 [R1+0x9200], R12 ;  /* 0x0092000c01007387 */ /* 0x0001e80000100a00 */
[----:B0-----:R-:W4:Y:S04]  /*897a0*/  LDL.LU.64 R12, [R1+0xff0] ;  /* 0x000ff000010c7983 */ /* 0x001f280000300a00 */
[----:B------:R-:W4:Y:S04]  /*897b0*/  LDL.LU.64 R14, [R1+0xff8] ;  /* 0x000ff800010e7983 */ /* 0x000f280000300a00 */
[----:B------:R-:W-:Y:S04]  /*897c0*/  STL.64 [R1+0x91f8], R10 ;  /* 0x0091f80a01007387 */ /* 0x000fe80000100a00 */
[----:B------:R0:W-:Y:S04]  /*897d0*/  STL.64 [R1+0x91f0], R8 ;  /* 0x0091f00801007387 */ /* 0x0001e80000100a00 */
[----:B0-----:R-:W4:Y:S04]  /*897e0*/  LDL.LU.64 R8, [R1+0xfe0] ;  /* 0x000fe00001087983 */ /* 0x001f280000300a00 */
[----:B------:R-:W4:Y:S04]  /*897f0*/  LDL.LU.64 R10, [R1+0xfe8] ;  /* 0x000fe800010a7983 */ /* 0x000f280000300a00 */
[----:B------:R0:W-:Y:S04]  /*89800*/  STL.64 [R1+0x91e8], R6 ;  /* 0x0091e80601007387 */ /* 0x0001e80000100a00 */
[----:B0-----:R-:W4:Y:S04]  /*89810*/  LDL.64 R6, [R1+0x20] ;  /* 0x0000200001067983 */ /* 0x001f280000100a00 */
[----:B------:R-:W-:Y:S04]  /*89820*/  STL.64 [R1+0x91e0], R4 ;  /* 0x0091e00401007387 */ /* 0x000fe80000100a00 */
[----:B------:R-:W-:Y:S04]  /*89830*/  STL.64 [R1+0x91d8], R22 ;  /* 0x0091d81601007387 */ /* 0x000fe80000100a00 */
[----:B------:R0:W-:Y:S04]  /*89840*/  STL.64 [R1+0x91d0], R20 ;  /* 0x0091d01401007387 */ /* 0x0001e80000100a00 */
[----:B0-----:R-:W4:Y:S04]  /*89850*/  LDL.LU.64 R20, [R1+0x1000] ;  /* 0x0010000001147983 */ /* 0x001f280000300a00 */
[----:B------:R-:W4:Y:S04]  /*89860*/  LDL.LU.64 R22, [R1+0x1008] ;  /* 0x0010080001167983 */ /* 0x000f280000300a00 */
[----:B------:R-:W-:Y:S04]  /*89870*/  STL.64 [R1+0x91c8], R26 ;  /* 0x0091c81a01007387 */ /* 0x000fe80000100a00 */
[----:B------:R-:W-:Y:S04]  /*89880*/  STL.64 [R1+0x91c0], R24 ;  /* 0x0091c01801007387 */ /* 0x000fe80000100a00 */
[----:B------:R0:W-:Y:S04]  /*89890*/  STL [R1+0x91bc], R30 ;  /* 0x0091bc1e01007387 */ /* 0x0001e80000100800 */
[----:B------:R1:W-:Y:S04]  /*898a0*/  STL [R1+0x91b8], R31 ;  /* 0x0091b81f01007387 */ /* 0x0003e80000100800 */
[----:B------:R4:W-:Y:S04]  /*898b0*/  STL [R1+0x91b4], R36 ;  /* 0x0091b42401007387 */ /* 0x0009e80000100800 */
[----:B------:R4:W-:Y:S04]  /*898c0*/  STL [R1+0x91b0], R37 ;  /* 0x0091b02501007387 */ /* 0x0009e80000100800 */
[----:B------:R-:W-:Y:S01]  /*898d0*/  STL [R1+0x5754], R0 ;  /* 0x0057540001007387 */ /* 0x000fe20000100800 */
[----:B--2---:R-:W-:-:S02]  /*898e0*/  F2FP.F16.E4M3.UNPACK_B R18, R18 ;  /* 0x00000012ff12723e */ /* 0x004fc400020006ff */
[----:B---3--:R-:W-:-:S03]  /*898f0*/  F2FP.F16.E4M3.UNPACK_B R19, R19 ;  /* 0x00000013ff13723e */ /* 0x008fc600020006ff */
[----:B0-----:R-:W-:Y:S02]  /*89900*/  IMAD.MOV.U32 R30, RZ, RZ, R18 ;  /* 0x000000ffff1e7224 */ /* 0x001fe400078e0012 */
[----:B-1----:R-:W-:Y:S01]  /*89910*/  IMAD.MOV.U32 R31, RZ, RZ, R19 ;  /* 0x000000ffff1f7224 */ /* 0x002fe200078e0013 */
[----:B----4-:R-:W-:Y:S02]  /*89920*/  F2FP.F16.E4M3.UNPACK_B R4, R16 ;  /* 0x00000010ff04723e */ /* 0x010fe400020006ff */
[----:B------:R-:W-:Y:S01]  /*89930*/  F2FP.F16.E4M3.UNPACK_B R5, R17 ;  /* 0x00000011ff05723e */ /* 0x000fe200020006ff */
[----:B------:R-:W-:Y:S01]  /*89940*/  HMMA.16816.F32 R12, R32, R18, R12 ;  /* 0x00000012200c723c */ /* 0x000fe2000000180c */
[----:B------:R-:W-:Y:S02]  /*89950*/  IMAD.MOV.U32 R36, RZ, RZ, R6 ;  /* 0x000000ffff247224 */ /* 0x000fe400078e0006 */
[----:B------:R-:W-:-:S03]  /*89960*/  IMAD.MOV.U32 R37, RZ, RZ, R7 ;  /* 0x000000ffff257224 */ /* 0x000fc600078e0007 */
[----:B------:R-:W-:-:S15]  /*89970*/  HMMA.16816.F32 R20, R32, R6, R20 ;  /* 0x000000062014723c */ /* 0x000fde0000001814 */
[----:B------:R-:W-:-:S08]  /*89980*/  NOP ;  /* 0x0000000000007918 */ /* 0x000fd00000000000 */
[----:B------:R-:W-:Y:S04]  /*89990*/  STL.64 [R1+0x40], R20 ;  /* 0x0000401401007387 */ /* 0x000fe80000100a00 */
[----:B------:R-:W-:Y:S04]  /*899a0*/  STL.64 [R1+0x48], R22 ;  /* 0x0000481601007387 */ /* 0x000fe80000100a00 */
[----:B------:R0:W-:Y:S04]  /*899b0*/  STL.64 [R1+0x18], R18 ;  /* 0x0000181201007387 */ /* 0x0001e80000100a00 */
[----:B------:R1:W-:Y:S04]  /*899c0*/  STL.64 [R1+0x50], R12 ;  /* 0x0000500c01007387 */ /* 0x0003e80000100a00 */
[----:B------:R2:W-:Y:S04]  /*899d0*/  STL.64 [R1+0x58], R14 ;  /* 0x0000580e01007387 */ /* 0x0005e80000100a00 */
[----:B------:R3:W-:Y:S04]  /*899e0*/  STL.64 [R1+0x10], R4 ;  /* 0x0000100401007387 */ /* 0x0007e80000100a00 */
[----:B------:R-:W4:Y:S04]  /*899f0*/  LDL.LU.64 R16, [R1+0xfd0] ;  /* 0x000fd00001107983 */ /* 0x000f280000300a00 */
[----:B0-----:R-:W4:Y:S04]  /*89a00*/  LDL.LU.64 R18, [R1+0xfd8] ;  /* 0x000fd80001127983 */ /* 0x001f280000300a00 */
[----:B-1----:R-:W4:Y:S04]  /*89a10*/  LDL.LU.64 R12, [R1+0xfc0] ;  /* 0x000fc000010c7983 */ /* 0x002f280000300a00 */
[----:B--2---:R-:W2:Y:S01]  /*89a20*/  LDL.LU.64 R14, [R1+0xfc8] ;  /* 0x000fc800010e7983 */ /* 0x004ea20000300a00 */
[----:B---3--:R-:W-:Y:S01]  /*89a30*/  HMMA.16816.F32 R4, R32, R4, R8 ;  /* 0x000000042004723c */ /* 0x008fe20000001808 */
[----:B------:R-:W-:-:S02]  /*89a40*/  F2FP.F16.E4M3.UNPACK_B R20, R61 ;  /* 0x0000003dff14723e */ /* 0x000fc400020006ff */
[----:B------:R-:W-:Y:S01]  /*89a50*/  F2FP.F16.E4M3.UNPACK_B R21, R60 ;  /* 0x0000003cff15723e */ /* 0x000fe200020006ff */
[----:B------:R-:W3:Y:S04]  /*89a60*/  LDL.LU.64 R8, [R1+0xfb0] ;  /* 0x000fb00001087983 */ /* 0x000ee80000300a00 */
[----:B------:R-:W-:-:S15]  /*89a70*/  STL [R1+0x8], R20 ;  /* 0x0000081401007387 */ /* 0x000fde0000100800 */
[----:B------:R0:W-:Y:S04]  /*89a80*/  STL.64 [R1+0x60], R4 ;  /* 0x0000600401007387 */ /* 0x0001e80000100a00 */
[----:B------:R1:W-:Y:S04]  /*89a90*/  STL.64 [R1+0x68], R6 ;  /* 0x0000680601007387 */ /* 0x0003e80000100a00 */
[----:B------:R-:W3:Y:S01]  /*89aa0*/  LDL.LU.64 R10, [R1+0xfb8] ;  /* 0x000fb800010a7983 */ /* 0x000ee20000300a00 */
[----:B------:R-:W-:Y:S02]  /*89ab0*/  F2FP.F16.E4M3.UNPACK_B R24, R59 ;  /* 0x0000003bff18723e */ /* 0x000fe400020006ff */
[----:B------:R-:W-:Y:S01]  /*89ac0*/  F2FP.F16.E4M3.UNPACK_B R25, R58 ;  /* 0x0000003aff19723e */ /* 0x000fe200020006ff */
[----:B------:R4:W-:Y:S04]  /*89ad0*/  STL [R1+0xc], R21 ;  /* 0x00000c1501007387 */ /* 0x0009e80000100800 */
[----:B0-----:R-:W3:Y:S04]  /*89ae0*/  LDL.LU.64 R4, [R1+0x10b0] ;  /* 0x0010b00001047983 */ /* 0x001ee80000300a00 */
[----:B-1----:R-:W3:Y:S04]  /*89af0*/  LDL.LU.64 R6, [R1+0x10b8] ;  /* 0x0010b80001067983 */ /* 0x002ee80000300a00 */
[----:B------:R-:W-:Y:S01]  /*89b00*/  STL [R1], R24 ;  /* 0x0000001801007387 */ /* 0x000fe20000100800 */
[----:B------:R-:W-:Y:S01]  /*89b10*/  IMAD.MOV.U32 R0, RZ, RZ, R25 ;  /* 0x000000ffff007224 */ /* 0x000fe200078e0019 */
[----:B------:R-:W-:-:S02]  /*89b20*/  F2FP.F16.E4M3.UNPACK_B R58, R41 ;  /* 0x00000029ff3a723e */ /* 0x000fc400020006ff */
[----:B------:R-:W-:Y:S02]  /*89b30*/  F2FP.F16.E4M3.UNPACK_B R59, R40 ;  /* 0x00000028ff3b723e */ /* 0x000fe400020006ff */
[----:B------:R-:W-:Y:S02]  /*89b40*/  F2FP.F16.E4M3.UNPACK_B R60, R43 ;  /* 0x0000002bff3c723e */ /* 0x000fe400020006ff */
[----:B------:R-:W-:Y:S01]  /*89b50*/  F2FP.F16.E4M3.UNPACK_B R61, R42 ;  /* 0x0000002aff3d723e */ /* 0x000fe200020006ff */
[C---:B----4-:R-:W-:Y:S01]  /*89b60*/  HMMA.16816.F32 R20, R32.reuse, R20, R16 ;  /* 0x000000142014723c */ /* 0x050fe20000001810 */
[----:B------:R-:W4:Y:S04]  /*89b70*/  LDL.LU.64 R18, [R1+0x9218] ;  /* 0x0092180001127983 */ /* 0x000f280000300a00 */
[----:B------:R-:W4:Y:S04]  /*89b80*/  LDL.LU.64 R16, [R1+0x9210] ;  /* 0x0092100001107983 */ /* 0x000f280000300a00 */
[----:B------:R-:W-:Y:S01]  /*89b90*/  STL [R1+0x4], R25 ;  /* 0x0000041901007387 */ /* 0x000fe20000100800 */
[----:B--2---:R-:W-:-:S13]  /*89ba0*/  HMMA.16816.F32 R12, R32, R24, R12 ;  /* 0x00000018200c723c */ /* 0x004fda000000180c */
[----:B------:R0:W-:Y:S04]  /*89bb0*/  STL.64 [R1+0x70], R20 ;  /* 0x0000701401007387 */ /* 0x0001e80000100a00 */
[----:B------:R1:W-:Y:S04]  /*89bc0*/  STL.64 [R1+0x78], R22 ;  /* 0x0000781601007387 */ /* 0x0003e80000100a00 */
[----:B0-----:R-:W2:Y:S04]  /*89bd0*/  LDL.LU.64 R20, [R1+0x10c0] ;  /* 0x0010c00001147983 */ /* 0x001ea80000300a00 */
[----:B-1----:R-:W2:Y:S04]  /*89be0*/  LDL.LU.64 R22, [R1+0x10c8] ;  /* 0x0010c80001167983 */ /* 0x002ea80000300a00 */
[----:B------:R-:W-:Y:S04]  /*89bf0*/  STL.64 [R1+0x80], R12 ;  /* 0x0000800c01007387 */ /* 0x000fe80000100a00 */
[----:B------:R0:W-:Y:S04]  /*89c00*/  STL.64 [R1+0x88], R14 ;  /* 0x0000880e01007387 */ /* 0x0001e80000100a00 */
[----:B0-----:R-:W4:Y:S04]  /*89c10*/  LDL.LU.64 R14, [R1+0x9208] ;  /* 0x00920800010e7983 */ /* 0x001f280000300a00 */
[----:B------:R-:W4:Y:S04]  /*89c20*/  LDL.LU.64 R12, [R1+0x9200] ;  /* 0x00920000010c7983 */ /* 0x000f280000300a00 */
[----:B------:R-:W4:Y:S04]  /*89c30*/  LDL.LU.64 R24, [R1+0x10d0] ;  /* 0x0010d00001187983 */ /* 0x000f280000300a00 */
[----:B------:R-:W4:Y:S04]  /*89c40*/  LDL.LU.64 R26, [R1+0x10d8] ;  /* 0x0010d800011a7983 */ /* 0x000f280000300a00 */
[----:B------:R-:W4:Y:S04]  /*89c50*/  LDL.LU.64 R40, [R1+0x10e0] ;  /* 0x0010e00001287983 */ /* 0x000f280000300a00 */
[----:B------:R-:W4:Y:S01]  /*89c60*/  LDL.LU.64 R42, [R1+0x10e8] ;  /* 0x0010e800012a7983 */ /* 0x000f220000300a00 */
[----:B---3--:R-:W-:Y:S01]  /*89c70*/  HMMA.16816.F32 R8, R32, R60, R8 ;  /* 0x0000003c2008723c */ /* 0x008fe20000001808 */
[----:B------:R-:W-:-:S02]  /*89c80*/  F2FP.F16.E4M3.UNPACK_B R56, R56 ;  /* 0x00000038ff38723e */ /* 0x000fc400020006ff */
[----:B------:R-:W-:-:S03]  /*89c90*/  F2FP.F16.E4M3.UNPACK_B R57, R57 ;  /* 0x00000039ff39723e */ /* 0x000fc600020006ff */
[----:B------:R-:W-:Y:S01]  /*89ca0*/  HMMA.16816.F32 R4, R32, R58, R4 ;  /* 0x0000003a2004723c */ /* 0x000fe20000001804 */
[----:B------:R-:W-:Y:S02]  /*89cb0*/  F2FP.F16.E4M3.UNPACK_B R54, R54 ;  /* 0x00000036ff36723e */ /* 0x000fe400020006ff */
[----:B------:R-:W-:-:S14]  /*89cc0*/  F2FP.F16.E4M3.UNPACK_B R55, R55 ;  /* 0x00000037ff37723e */ /* 0x000fdc00020006ff */
[----:B------:R-:W-:Y:S04]  /*89cd0*/  STL.64 [R1+0x90], R8 ;  /* 0x0000900801007387 */ /* 0x000fe80000100a00 */
[----:B------:R0:W-:Y:S04]  /*89ce0*/  STL.64 [R1+0x98], R10 ;  /* 0x0000980a01007387 */ /* 0x0001e80000100a00 */
[----:B0-----:R-:W3:Y:S04]  /*89cf0*/  LDL.LU.64 R10, [R1+0x91f8] ;  /* 0x0091f800010a7983 */ /* 0x001ee80000300a00 */
[----:B------:R-:W3:Y:S04]  /*89d00*/  LDL.LU.64 R8, [R1+0x91f0] ;  /* 0x0091f00001087983 */ /* 0x000ee80000300a00 */
[----:B------:R-:W-:Y:S04]  /*89d10*/  STL.64 [R1+0xa0], R4 ;  /* 0x0000a00401007387 */ /* 0x000fe80000100a00 */
[----:B------:R0:W-:Y:S04]  /*89d20*/  STL.64 [R1+0xa8], R6 ;  /* 0x0000a80601007387 */ /* 0x0001e80000100a00 */
[----:B0-----:R-:W3:Y:S04]  /*89d30*/  LDL.LU.64 R6, [R1+0x91e8] ;  /* 0x0091e80001067983 */ /* 0x001ee80000300a00 */
[----:B------:R-:W3:Y:S01]  /*89d40*/  LDL.LU.64 R4, [R1+0x91e0] ;  /* 0x0091e00001047983 */ /* 0x000ee20000300a00 */
[----:B------:R-:W-:-:S02]  /*89d50*/  F2FP.F16.E4M3.UNPACK_B R52, R52 ;  /* 0x00000034ff34723e */ /* 0x000fc400020006ff */
[----:B------:R-:W-:Y:S01]  /*89d60*/  F2FP.F16.E4M3.UNPACK_B R53, R53 ;  /* 0x00000035ff35723e */ /* 0x000fe200020006ff */
[----:B--2---:R-:W-:-:S15]  /*89d70*/  HMMA.16816.F32 R20, R32, R56, R20 ;  /* 0x000000382014723c */ /* 0x004fde0000001814 */
[----:B------:R-:W-:-:S08]  /*89d80*/  NOP ;  /* 0x0000000000007918 */ /* 0x000fd00000000000 */
[----:B------:R-:W-:Y:S04]  /*89d90*/  STL.64 [R1+0xb0], R20 ;  /* 0x0000b01401007387 */ /* 0x000fe80000100a00 */
[----:B------:R0:W-:Y:S04]  /*89da0*/  STL.64 [R1+0xb8], R22 ;  /* 0x0000b81601007387 */ /* 0x0001e80000100a00 */
[----:B0-----:R-:W2:Y:S04]  /*89db0*/  LDL.LU.64 R22, [R1+0x91d8] ;  /* 0x0091d80001167983 */ /* 0x001ea80000300a00 */
[----:B------:R-:W2:Y:S04]  /*89dc0*/  LDL.LU.64 R20, [R1+0x91d0] ;  /* 0x0091d00001147983 */ /* 0x000ea80000300a00 */
[----:B------:R-:W-:Y:S04]  /*89dd0*/  STL.64 [R1+0x9150], R58 ;  /* 0x0091503a01007387 */ /* 0x000fe80000100a00 */
[----:B------:R4:W-:Y:S02]  /*89de0*/  STL.64 [R1+0x9148], R56 ;  /* 0x0091483801007387 */ /* 0x0009e40000100a00 */
[----:B----4-:R-:W-:Y:S02]  /*89df0*/  HMMA.16816.F32 R56, R32, R54, R24 ;  /* 0x000000362038723c */ /* 0x010fe40000001818 */
[----:B------:R-:W4:Y:S04]  /*89e00*/  LDL.LU.64 R24, [R1+0x1100] ;  /* 0x0011000001187983 */ /* 0x000f280000300a00 */
[----:B------:R-:W4:Y:S01]  /*89e10*/  LDL.LU.64 R26, [R1+0x1108] ;  /* 0x00110800011a7983 */ /* 0x000f220000300a00 */
[----:B------:R-:W-:-:S02]  /*89e20*/  F2FP.F16.E4M3.UNPACK_B R50, R50 ;  /* 0x00000032ff32723e */ /* 0x000fc400020006ff */
[----:B------:R-:W-:-:S14]  /*89e30*/  F2FP.F16.E4M3.UNPACK_B R51, R51 ;  /* 0x00000033ff33723e */ /* 0x000fdc00020006ff */
[----:B------:R-:W-:Y:S04]  /*89e40*/  STL.64 [R1+0xc0], R56 ;  /* 0x0000c03801007387 */ /* 0x000fe80000100a00 */
[----:B------:R0:W-:Y:S02]  /*89e50*/  STL.64 [R1+0xc8], R58 ;  /* 0x0000c83a01007387 */ /* 0x0001e40000100a00 */
[----:B0-----:R-:W-:Y:S02]  /*89e60*/  HMMA.16816.F32 R56, R32, R52, R40 ;  /* 0x000000342038723c */ /* 0x001fe40000001828 */
[----:B------:R-:W3:Y:S04]  /*89e70*/  LDL.LU.64 R40, [R1+0x1120] ;  /* 0x0011200001287983 */ /* 0x000ee80000300a00 */
[----:B------:R-:W3:-:S15]  /*89e80*/  LDL.LU.64 R42, [R1+0x1128] ;  /* 0x00112800012a7983 */ /* 0x000ede0000300a00 */
[----:B------:R-:W-:-:S02]  /*89e90*/  NOP ;  /* 0x0000000000007918 */ /* 0x000fc40000000000 */
[----:B------:R0:W-:Y:S04]  /*89ea0*/  STL.64 [R1+0xd0], R56 ;  /* 0x0000d03801007387 */ /* 0x0001e80000100a00 */
[----:B------:R1:W-:Y:S04]  /*89eb0*/  STL.64 [R1+0xd8], R58 ;  /* 0x0000d83a01007387 */ /* 0x0003e80000100a00 */
[----:B0-----:R-:W2:Y:S04]  /*89ec0*/  LDL.LU.64 R56, [R1+0x1130] ;  /* 0x0011300001387983 */ /* 0x001ea80000300a00 */
[----:B-1----:R-:W2:Y:S04]  /*89ed0*/  LDL.LU.64 R58, [R1+0x1138] ;  /* 0x00113800013a7983 */ /* 0x002ea80000300a00 */
[----:B------:R-:W-:Y:S04]  /*89ee0*/  STL.64 [R1+0x9140], R54 ;  /* 0x0091403601007387 */ /* 0x000fe80000100a00 */
[----:B------:R0:W-:Y:S04]  /*89ef0*/  STL.64 [R1+0x9138], R52 ;  /* 0x0091383401007387 */ /* 0x0001e80000100a00 */
[----:B0-----:R-:W3:Y:S04]  /*89f00*/  LDL.LU.64 R52, [R1+0x10f0] ;  /* 0x0010f00001347983 */ /* 0x001ee80000300a00 */
[----:B------:R-:W3:Y:S01]  /*89f10*/  LDL.LU.64 R54, [R1+0x10f8] ;  /* 0x0010f80001367983 */ /* 0x000ee20000300a00 */
[----:B------:R-:W-:-:S02]  /*89f20*/  F2FP.F16.E4M3.UNPACK_B R48, R48 ;  /* 0x00000030ff30723e */ /* 0x000fc400020006ff */
[----:B------:R-:W-:Y:S02]  /*89f30*/  F2FP.F16.E4M3.UNPACK_B R49, R49 ;  /* 0x00000031ff31723e */ /* 0x000fe400020006ff */
[----:B------:R-:W-:Y:S02]  /*89f40*/  F2FP.F16.E4M3.UNPACK_B R46, R46 ;  /* 0x0000002eff2e723e */ /* 0x000fe400020006ff */
[----:B------:R-:W-:Y:S02]  /*89f50*/  F2FP.F16.E4M3.UNPACK_B R47, R47 ;  /* 0x0000002fff2f723e */ /* 0x000fe400020006ff */
[----:B------:R-:W-:Y:S02]  /*89f60*/  F2FP.F16.E4M3.UNPACK_B R44, R44 ;  /* 0x0000002cff2c723e */ /* 0x000fe400020006ff */
[----:B------:R-:W-:Y:S01]  /*89f70*/  F2FP.F16.E4M3.UNPACK_B R45, R45 ;  /* 0x0000002dff2d723e */ /* 0x000fe200020006ff */
[C---:B----4-:R-:W-:Y:S06]  /*89f80*/  HMMA.16816.F32 R24, R32.reuse, R48, R24 ;  /* 0x000000302018723c */ /* 0x050fec0000001818 */
[----:B---3--:R-:W-:-:S15]  /*89f90*/  HMMA.16816.F32 R52, R32, R50, R52 ;  /* 0x000000322034723c */ /* 0x008fde0000001834 */
[----:B------:R-:W-:-:S08]  /*89fa0*/  NOP ;  /* 0x0000000000007918 */ /* 0x000fd00000000000 */
[----:B------:R0:W-:Y:S04]  /*89fb0*/  STL.64 [R1+0xe0], R52 ;  /* 0x0000e03401007387 */ /* 0x0001e80000100a00 */
[----:B------:R1:W-:Y:S04]  /*89fc0*/  STL.64 [R1+0xe8], R54 ;  /* 0x0000e83601007387 */ /* 0x0003e80000100a00 */
[----:B0-----:R-:W3:Y:S04]  /*89fd0*/  LDL.LU.64 R52, [R1+0x1170] ;  /* 0x0011700001347983 */ /* 0x001ee80000300a00 */
[----:B-1----:R-:W3:Y:S04]  /*89fe0*/  LDL.LU.64 R54, [R1+0x1178] ;  /* 0x0011780001367983 */ /* 0x002ee80000300a00 */
[----:B------:R-:W-:Y:S04]  /*89ff0*/  STL.64 [R1+0xf0], R24 ;  /* 0x0000f01801007387 */ /* 0x000fe80000100a00 */
[----:B------:R0:W-:Y:S04]  /*8a000*/  STL.64 [R1+0xf8], R26 ;  /* 0x0000f81a01007387 */ /* 0x0001e80000100a00 */
[----:B0-----:R-:W4:Y:S04]  /*8a010*/  LDL.LU.64 R26, [R1+0x91c8] ;  /* 0x0091c800011a7983 */ /* 0x001f280000300a00 */
[----:B------:R-:W4:Y:S04]  /*8a020*/  LDL.LU.64 R24, [R1+0x91c0] ;  /* 0x0091c00001187983 */ /* 0x000f280000300a00 */
[----:B------:R-:W-:Y:S04]  /*8a030*/  STL.64 [R1+0x9130], R50 ;  /* 0x0091303201007387 */ /* 0x000fe80000100a00 */
[----:B------:R0:W-:Y:S02]  /*8a040*/  STL.64 [R1+0x9128], R48 ;  /* 0x0091283001007387 */ /* 0x0001e40000100a00 */
[----:B0-----:R-:W-:Y:S07]  /*8a050*/  HMMA.16816.F32 R48, R32, R46, R40 ;  /* 0x0000002e2030723c */ /* 0x001fee0000001828 */
[----:B------:R-:W-:-:S02]  /*8a060*/  F2FP.F16.E4M3.UNPACK_B R42, R39 ;  /* 0x00000027ff2a723e */ /* 0x000fc400020006ff */
[----:B------:R-:W-:-:S14]  /*8a070*/  F2FP.F16.E4M3.UNPACK_B R43, R38 ;  /* 0x00000026ff2b723e */ /* 0x000fdc00020006ff */
[----:B------:R-:W-:Y:S04]  /*8a080*/  STL.64 [R1+0x100], R48 ;  /* 0x0001003001007387 */ /* 0x000fe80000100a00 */
[----:B------:R2:W-:Y:S04]  /*8a090*/  STL.64 [R1+0x108], R50 ;  /* 0x0001083201007387 */ /* 0x0005e80000100a00 */
[----:B------:R-:W-:Y:S04]  /*8a0a0*/  STL.64 [R1+0x9120], R46 ;  /* 0x0091202e01007387 */ /* 0x000fe80000100a00 */
[----:B------:R0:W-:Y:S01]  /*8a0b0*/  STL.64 [R1+0x9118], R44 ;  /* 0x0091182c01007387 */ /* 0x0001e20000100a00 */
[----:B--2---:R-:W-:-:S15]  /*8a0c0*/  HMMA.16816.F32 R48, R32, R44, R56 ;  /* 0x0000002c2030723c */ /* 0x004fde0000001838 */
[----:B------:R-:W-:-:S08]  /*8a0d0*/  NOP ;  /* 0x0000000000007918 */ /* 0x000fd00000000000 */
[----:B------:R-:W-:Y:S04]  /*8a0e0*/  STL.64 [R1+0x110], R48 ;  /* 0x0001103001007387 */ /* 0x000fe80000100a00 */
[----:B------:R3:W-:Y:S04]  /*8a0f0*/  STL.64 [R1+0x118], R50 ;  /* 0x0001183201007387 */ /* 0x0007e80000100a00 */
[----:B0-----:R-:W2:Y:S04]  /*8a100*/  LDL.LU.64 R44, [R1+0x1180] ;  /* 0x00118000012c7983 */ /* 0x001ea80000300a00 */
[----:B------:R-:W2:Y:S01]  /*8a110*/  LDL.LU.64 R46, [R1+0x1188] ;  /* 0x00118800012e7983 */ /* 0x000ea20000300a00 */
[----:B------:R-:W-:-:S02]  /*8a120*/  F2FP.F16.E4M3.UNPACK_B R40, R17 ;  /* 0x00000011ff28723e */ /* 0x000fc400020006ff */
[----:B------:R-:W-:Y:S01]  /*8a130*/  F2FP.F16.E4M3.UNPACK_B R41, R16 ;  /* 0x00000010ff29723e */ /* 0x000fe200020006ff */
[----:B------:R-:W4:Y:S04]  /*8a140*/  LDL.LU.64 R56, [R1+0x11a0] ;  /* 0x0011a00001387983 */ /* 0x000f280000300a00 */
[----:B------:R-:W4:Y:S01]  /*8a150*/  LDL.LU.64 R58, [R1+0x11a8] ;  /* 0x0011a800013a7983 */ /* 0x000f220000300a00 */
[----:B---3--:R-:W-:-:S15]  /*8a160*/  HMMA.16816.F32 R48, R32, R42, R52 ;  /* 0x0000002a2030723c */ /* 0x008fde0000001834 */
[----:B------:R-:W-:-:S08]  /*8a170*/  NOP ;  /* 0x0000000000007918 */ /* 0x000fd00000000000 */
[----:B------:R0:W-:Y:S04]  /*8a180*/  STL.64 [R1+0x120], R48 ;  /* 0x0001203001007387 */ /* 0x0001e80000100a00 */
[----:B------:R1:W-:Y:S04]  /*8a190*/  STL.64 [R1+0x128], R50 ;  /* 0x0001283201007387 */ /* 0x0003e80000100a00 */
[----:B------:R-:W3:Y:S04]  /*8a1a0*/  LDL.LU.64 R52, [R1+0x1380] ;  /* 0x0013800001347983 */ /* 0x000ee80000300a00 */
[----:B------:R-:W3:Y:S04]  /*8a1b0*/  LDL.LU.64 R54, [R1+0x1388] ;  /* 0x0013880001367983 */ /* 0x000ee80000300a00 */
[----:B0-----:R-:W4:Y:S04]  /*8a1c0*/  LDL.LU.64 R48, [R1+0x13a0] ;  /* 0x0013a00001307983 */ /* 0x001f280000300a00 */
[----:B-1----:R-:W4:Y:S04]  /*8a1d0*/  LDL.LU.64 R50, [R1+0x13a8] ;  /* 0x0013a80001327983 */ /* 0x002f280000300a00 */
[----:B------:R-:W-:Y:S04]  /*8a1e0*/  STL.64 [R1+0x9160], R42 ;  /* 0x0091602a01007387 */ /* 0x000fe80000100a00 */
[----:B------:R0:W-:Y:S01]  /*8a1f0*/  STL.64 [R1+0x9158], R40 ;  /* 0x0091582801007387 */ /* 0x0001e20000100a00 */
[----:B--2---:R-:W-:-:S15]  /*8a200*/  HMMA.16816.F32 R44, R32, R40, R44 ;  /* 0x00000028202c723c */ /* 0x004fde000000182c */
[----:B------:R-:W-:-:S08]  /*8a210*/  NOP ;  /* 0x0000000000007918 */ /* 0x000fd00000000000 */
[----:B------:R1:W-:Y:S04]  /*8a220*/  STL.64 [R1+0x130], R44 ;  /* 0x0001302c01007387 */ /* 0x0003e80000100a00 */
[----:B------:R2:W-:Y:S04]  /*8a230*/  STL.64 [R1+0x138], R46 ;  /* 0x0001382e01007387 */ /* 0x0005e80000100a00 */
[----:B0-----:R-:W3:Y:S04]  /*8a240*/  LDL.LU.64 R40, [R1+0x1190] ;  /* 0x0011900001287983 */ /* 0x001ee80000300a00 */
[----:B------:R-:W3:Y:S04]  /*8a250*/  LDL.LU.64 R42, [R1+0x1198] ;  /* 0x00119800012a7983 */ /* 0x000ee80000300a00 */
[----:B-1----:R-:W3:Y:S04]  /*8a260*/  LDL.LU.64 R44, [R1+0x13c0] ;  /* 0x0013c000012c7983 */ /* 0x002ee80000300a00 */
[----:B--2---:R-:W2:Y:S01]  /*8a270*/  LDL.LU.64 R46, [R1+0x13c8] ;  /* 0x0013c800012e7983 */ /* 0x004ea20000300a00 */
[----:B------:R-:W-:-:S02]  /*8a280*/  F2FP.F16.E4M3.UNPACK_B R38, R15 ;  /* 0x0000000fff26723e */ /* 0x000fc400020006ff */
[----:B------:R-:W-:Y:S02]  /*8a290*/  F2FP.F16.E4M3.UNPACK_B R39, R14 ;  /* 0x0000000eff27723e */ /* 0x000fe400020006ff */
[----:B------:R-:W-:Y:S02]  /*8a2a0*/  F2FP.F16.E4M3.UNPACK_B R2, R2 ;  /* 0x00000002ff02723e */ /* 0x000fe400020006ff */
[----:B------:R-:W-:Y:S02]  /*8a2b0*/  F2FP.F16.E4M3.UNPACK_B R3, R3 ;  /* 0x00000003ff03723e */ /* 0x000fe400020006ff */
[----:B------:R-:W-:Y:S02]  /*8a2c0*/  F2FP.F16.E4M3.UNPACK_B R8, R8 ;  /* 0x00000008ff08723e */ /* 0x000fe400020006ff */
[----:B------:R-:W-:Y:S02]  /*8a2d0*/  F2FP.F16.E4M3.UNPACK_B R9, R9 ;  /* 0x00000009ff09723e */ /* 0x000fe400020006ff */
[----:B------:R-:W-:-:S02]  /*8a2e0*/  F2FP.F16.E4M3.UNPACK_B R10, R10 ;  /* 0x0000000aff0a723e */ /* 0x000fc400020006ff */
[----:B------:R-:W-:Y:S02]  /*8a2f0*/  F2FP.F16.E4M3.UNPACK_B R11, R11 ;  /* 0x0000000bff0b723e */ /* 0x000fe400020006ff */
[----:B------:R-:W-:Y:S02]  /*8a300*/  F2FP.F16.E4M3.UNPACK_B R12, R12 ;  /* 0x0000000cff0c723e */ /* 0x000fe400020006ff */
[----:B------:R-:W-:-:S03]  /*8a310*/  F2FP.F16.E4M3.UNPACK_B R13, R13 ;  /* 0x0000000dff0d723e */ /* 0x000fc600020006ff */
[C---:B----4-:R-:W-:Y:S06]  /*8a320*/  HMMA.16816.F32 R48, R32.reuse, R10, R48 ;  /* 0x0000000a2030723c */ /* 0x050fec0000001830 */
[----:B---3--:R-:W-:-:S15]  /*8a330*/  HMMA.16816.F32 R40, R32, R38, R40 ;  /* 0x000000262028723c */ /* 0x008fde0000001828 */
[----:B------:R-:W-:-:S08]  /*8a340*/  NOP ;  /* 0x0000000000007918 */ /* 0x000fd00000000000 */
[----:B------:R-:W-:Y:S04]  /*8a350*/  STL.64 [R1+0x140], R40 ;  /* 0x0001402801007387 */ /* 0x000fe80000100a00 */
[----:B------:R0:W-:Y:S02]  /*8a360*/  STL.64 [R1+0x148], R42 ;  /* 0x0001482a01007387 */ /* 0x0001e40000100a00 */
[----:B0-----:R-:W-:-:S15]  /*8a370*/  HMMA.16816.F32 R40, R32, R2, R56 ;  /* 0x000000022028723c */ /* 0x001fde0000001838 */
[----:B------:R-:W-:-:S08]  /*8a380*/  NOP ;  /* 0x0000000000007918 */ /* 0x000fd00000000000 */
[----:B------:R-:W-:Y:S04]  /*8a390*/  STL.64 [R1+0x150], R40 ;  /* 0x0001502801007387 */ /* 0x000fe80000100a00 */
[----:B------:R0:W-:Y:S02]  /*8a3a0*/  STL.64 [R1+0x158], R42 ;  /* 0x0001582a01007387 */ /* 0x0001e40000100a00 */
[----:B0-----:R-:W-:-:S15]  /*8a3b0*/  HMMA.16816.F32 R40, R32, R8, R52 ;  /* 0x000000082028723c */ /* 0x001fde0000001834 */
[----:B------:R-:W-:-:S08]  /*8a3c0*/  NOP ;  /* 0x0000000000007918 */ /* 0x000fd00000000000 */
[----:B------:R0:W-:Y:S04]  /*8a3d0*/  STL.64 [R1+0x160], R40 ;  /* 0x0001602801007387 */ /* 0x0001e80000100a00 */
[----:B------:R1:W-:Y:S04]  /*8a3e0*/  STL.64 [R1+0x168], R42 ;  /* 0x0001682a01007387 */ /* 0x0003e80000100a00 */
[----:B0-----:R-:W3:Y:S04]  /*8a3f0*/  LDL.LU.64 R40, [R1+0x13d0] ;  /* 0x0013d00001287983 */ /* 0x001ee80000300a00 */
[----:B-1----:R-:W3:Y:S04]  /*8a400*/  LDL.LU.64 R42, [R1+0x13d8] ;  /* 0x0013d800012a7983 */ /* 0x002ee80000300a00 */
[----:B------:R-:W-:Y:S04]  /*8a410*/  STL.64 [R1+0x170], R48 ;  /* 0x0001703001007387 */ /* 0x000fe80000100a00 */
[----:B------:R-:W-:Y:S04]  /*8a420*/  STL.64 [R1+0x178], R50 ;  /* 0x0001783201007387 */ /* 0x000fe80000100a00 */
[----:B------:R-:W-:Y:S04]  /*8a430*/  STL.64 [R1+0x9110], R10 ;  /* 0x0091100a01007387 */ /* 0x000fe80000100a00 */
[----:B------:R2:W-:Y:S02]  /*8a440*/  STL.64 [R1+0x9108], R8 ;  /* 0x0091080801007387 */ /* 0x0005e40000100a00 */
[----:B--2---:R-:W-:-:S15]  /*8a450*/  HMMA.16816.F32 R8, R32, R12, R44 ;  /* 0x0000000c2008723c */ /* 0x004fde000000182c */
[----:B------:R-:W-:-:S08]  /*8a460*/  NOP ;  /* 0x0000000000007918 */ /* 0x000fd00000000000 */
[----:B------:R0:W-:Y:S04]  /*8a470*/  STL.64 [R1+0x180], R8 ;  /* 0x0001800801007387 */ /* 0x0001e80000100a00 */
[----:B------:R1:W-:Y:S04]  /*8a480*/  STL.64 [R1+0x188], R10 ;  /* 0x0001880a01007387 */ /* 0x0003e80000100a00 */
[----:B------:R-:W2:Y:S04]  /*8a490*/  LDL.LU.64 R48, [R1+0x17c0] ;  /* 0x0017c00001307983 */ /* 0x000ea80000300a00 */
[----:B------:R-:W2:Y:S04]  /*8a4a0*/  LDL.LU.64 R50, [R1+0x17c8] ;  /* 0x0017c80001327983 */ /* 0x000ea80000300a00 */
[----:B0-----:R-:W4:Y:S04]  /*8a4b0*/  LDL.LU.64 R8, [R1+0x17e0] ;  /* 0x0017e00001087983 */ /* 0x001f280000300a00 */
[----:B-1----:R-:W4:Y:S01]  /*8a4c0*/  LDL.LU.64 R10, [R1+0x17e8] ;  /* 0x0017e800010a7983 */ /* 0x002f220000300a00 */
[----:B------:R-:W-:-:S02]  /*8a4d0*/  F2FP.F16.E4M3.UNPACK_B R14, R7 ;  /* 0x00000007ff0e723e */ /* 0x000fc400020006ff */
[----:B------:R-:W-:Y:S01]  /*8a4e0*/  F2FP.F16.E4M3.UNPACK_B R15, R6 ;  /* 0x00000006ff0f723e */ /* 0x000fe200020006ff */
[----:B------:R-:W4:Y:S01]  /*8a4f0*/  LDL.LU R54, [R1+0x4ec] ;  /* 0x0004ec0001367983 */ /* 0x000f220000300800 */
[----:B------:R-:W-:Y:S02]  /*8a500*/  F2FP.F16.E4M3.UNPACK_B R17, R4 ;  /* 0x00000004ff11723e */ /* 0x000fe400020006ff */
[----:B------:R-:W-:Y:S01]  /*8a510*/  F2FP.F16.E4M3.UNPACK_B R16, R5 ;  /* 0x00000005ff10723e */ /* 0x000fe200020006ff */
[----:B------:R-:W4:Y:S04]  /*8a520*/  LDL.LU R4, [R1+0x4e4] ;  /* 0x0004e40001047983 */ /* 0x000f280000300800 */
[----:B------:R-:W4:Y:S04]  /*8a530*/  LDL.LU R55, [R1+0x4f8] ;  /* 0x0004f80001377983 */ /* 0x000f280000300800 */
[----:B------:R-:W4:Y:S04]  /*8a540*/  LDL.LU R5, [R1+0x4f4] ;  /* 0x0004f40001057983 */ /* 0x000f280000300800 */
[----:B------:R-:W4:Y:S04]  /*8a550*/  LDL.LU R56, [R1+0x508] ;  /* 0x0005080001387983 */ /* 0x000f280000300800 */
[----:B------:R-:W4:Y:S04]  /*8a560*/  LDL.LU R6, [R1+0x504] ;  /* 0x0005040001067983 */ /* 0x000f280000300800 */
[----:B------:R-:W4:Y:S04]  /*8a570*/  LDL.LU.64 R44, [R1+0x1800] ;  /* 0x00180000012c7983 */ /* 0x000f280000300a00 */
[----:B------:R-:W4:Y:S01]  /*8a580*/  LDL.LU.64 R46, [R1+0x1808] ;  /* 0x00180800012e7983 */ /* 0x000f220000300a00 */
[----:B------:R-:W-:-:S02]  /*8a590*/  F2FP.F16.E4M3.UNPACK_B R18, R18 ;  /* 0x00000012ff12723e */ /* 0x000fc400020006ff */
[----:B------:R-:W-:Y:S01]  /*8a5a0*/  F2FP.F16.E4M3.UNPACK_B R19, R19 ;  /* 0x00000013ff13723e */ /* 0x000fe200020006ff */
[----:B---3--:R-:W-:-:S15]  /*8a5b0*/  HMMA.16816.F32 R40, R32, R14, R40 ;  /* 0x0000000e2028723c */ /* 0x008fde0000001828 */
[----:B------:R-:W-:-:S08]  /*8a5c0*/  NOP ;  /* 0x0000000000007918 */ /* 0x000fd00000000000 */
[----:B------:R0:W-:Y:S04]  /*8a5d0*/  STL.64 [R1+0x190], R40 ;  /* 0x0001902801007387 */ /* 0x0001e80000100a00 */
[----:B------:R1:W-:Y:S04]  /*8a5e0*/  STL.64 [R1+0x198], R42 ;  /* 0x0001982a01007387 */ /* 0x0003e80000100a00 */
[----:B0-----:R-:W3:Y:S04]  /*8a5f0*/  LDL.LU.64 R40, [R1+0x1810] ;  /* 0x0018100001287983 */ /* 0x001ee80000300a00 */
[----:B-1----:R-:W3:Y:S04]  /*8a600*/  LDL.LU.64 R42, [R1+0x1818] ;  /* 0x00181800012a7983 */ /* 0x002ee80000300a00 */
[----:B------:R-:W3:Y:S04]  /*8a610*/  LDL.LU R57, [R1+0x1c88] ;  /* 0x001c880001397983 */ /* 0x000ee80000300800 */
[----:B------:R-:W3:Y:S04]  /*8a620*/  LDL.LU R7, [R1+0x1c84] ;  /* 0x001c840001077983 */ /* 0x000ee80000300800 */
[----:B------:R-:W-:Y:S04]  /*8a630*/  STL.64 [R1+0x9170], R14 ;  /* 0x0091700e01007387 */ /* 0x000fe80000100a00 */
[----:B------:R0:W-:Y:S01]  /*8a640*/  STL.64 [R1+0x9168], R12 ;  /* 0x0091680c01007387 */ /* 0x0001e20000100a00 */
[C---:B--2---:R-:W-:Y:S03]  /*8a650*/  HMMA.16816.F32 R48, R32.reuse, R16, R48 ;  /* 0x000000102030723c */ /* 0x044fe60000001830 */
[----:B0-----:R-:W2:Y:S03]  /*8a660*/  LDL.LU.64 R12, [R1+0x1a00] ;  /* 0x001a0000010c7983 */ /* 0x001ea60000300a00 */
[----:B----4-:R-:W-:Y:S01]  /*8a670*/  HMMA.16816.F32 R8, R32, R18, R8 ;  /* 0x000000122008723c */ /* 0x010fe20000001808 */
[----:B------:R-:W2:-:S15]  /*8a680*/  LDL.LU.64 R14, [R1+0x1a08] ;  /* 0x001a0800010e7983 */ /* 0x000e9e0000300a00 */
[----:B------:R-:W-:-:S01]  /*8a690*/  NOP ;  /* 0x0000000000007918 */ /* 0x000fc20000000000 */
[----:B------:R-:W-:Y:S04]  /*8a6a0*/  STL.64 [R1+0x1a0], R48 ;  /* 0x0001a03001007387 */ /* 0x000fe80000100a00 */
[----:B------:R-:W-:Y:S04]  /*8a6b0*/  STL.64 [R1+0x1a8], R50 ;  /* 0x0001a83201007387 */ /* 0x000fe80000100a00 */
[----:B------:R-:W-:Y:S04]  /*8a6c0*/  STL.64 [R1+0x9180], R18 ;  /* 0x0091801201007387 */ /* 0x000fe80000100a00 */
[----:B------:R-:W-:Y:S04]  /*8a6d0*/  STL.64 [R1+0x9178], R16 ;  /* 0x0091781001007387 */ /* 0x000fe80000100a00 */
[----:B------:R0:W-:Y:S04]  /*8a6e0*/  STL.64 [R1+0x1b0], R8 ;  /* 0x0001b00801007387 */ /* 0x0001e80000100a00 */
[----:B------:R1:W-:Y:S04]  /*8a6f0*/  STL.64 [R1+0x1b8], R10 ;  /* 0x0001b80a01007387 */ /* 0x0003e80000100a00 */
[----:B0-----:R-:W4:Y:S04]  /*8a700*/  LDL.LU.64 R8, [R1+0x1a20] ;  /* 0x001a200001087983 */ /* 0x001f280000300a00 */
[----:B-1----:R-:W4:Y:S01]  /*8a710*/  LDL.LU.64 R10, [R1+0x1a28] ;  /* 0x001a2800010a7983 */ /* 0x002f220000300a00 */
[----:B------:R-:W-:-:S02]  /*8a720*/  F2FP.F16.E4M3.UNPACK_B R20, R20 ;  /* 0x00000014ff14723e */ /* 0x000fc400020006ff */
[----:B------:R-:W-:-:S07]  /*8a730*/  F2FP.F16.E4M3.UNPACK_B R21, R21 ;  /* 0x00000015ff15723e */ /* 0x000fce00020006ff */
[----:B------:R-:W-:Y:S01]  /*8a740*/  HMMA.16816.F32 R16, R32, R20, R44 ;  /* 0x000000142010723c */ /* 0x000fe2000000182c */
[----:B------:R-:W-:Y:S02]  /*8a750*/  F2FP.F16.E4M3.UNPACK_B R22, R22 ;  /* 0x00000016ff16723e */ /* 0x000fe400020006ff */
[----:B------:R-:W-:Y:S02]  /*8a760*/  F2FP.F16.E4M3.UNPACK_B R23, R23 ;  /* 0x00000017ff17723e */ /* 0x000fe400020006ff */
[----:B------:R-:W-:Y:S02]  /*8a770*/  F2FP.F16.E4M3.UNPACK_B R24, R24 ;  /* 0x00000018ff18723e */ /* 0x000fe400020006ff */
[----:B------:R-:W-:-:S15]  /*8a780*/  F2FP.F16.E4M3.UNPACK_B R25, R25 ;  /* 0x00000019ff19723e */ /* 0x000fde00020006ff */
[----:B------:R-:W-:-:S01]  /*8a790*/  NOP ;  /* 0x0000000000007918 */ /* 0x000fc20000000000 */
[----:B------:R-:W-:Y:S04]  /*8a7a0*/  STL.64 [R1+0x1c0], R16 ;  /* 0x0001c01001007387 */ /* 0x000fe80000100a00 */
[----:B------:R3:W-:Y:S01]  /*8a7b0*/  STL.64 [R1+0x1c8], R18 ;  /* 0x0001c81201007387 */ /* 0x0007e20000100a00 */
[----:B------:R-:W-:Y:S02]  /*8a7c0*/  F2FP.F16.E4M3.UNPACK_B R26, R26 ;  /* 0x0000001aff1a723e */ /* 0x000fe400020006ff */
[----:B------:R-:W-:Y:S01]  /*8a7d0*/  F2FP.F16.E4M3.UNPACK_B R27, R27 ;  /* 0x0000001bff1b723e */ /* 0x000fe200020006ff */
[----:B------:R-:W-:Y:S04]  /*8a7e0*/  STL.64 [R1+0x9190], R22 ;  /* 0x0091901601007387 */ /* 0x000fe80000100a00 */
[----:B------:R-:W-:Y:S01]  /*8a7f0*/  STL.64 [R1+0x9188], R20 ;  /* 0x0091881401007387 */ /* 0x000fe20000100a00 */
[C---:B---3--:R-:W-:Y:S06]  /*8a800*/  HMMA.16816.F32 R16, R32.reuse, R22, R40 ;  /* 0x000000162010723c */ /* 0x048fec0000001828 */
[----:B--2---:R-:W-:-:S15]  /*8a810*/  HMMA.16816.F32 R12, R32, R24, R12 ;  /* 0x00000018200c723c */ /* 0x004fde000000180c */
[----:B------:R-:W-:-:S02]  /*8a820*/  NOP ;  /* 0x0000000000007918 */ /* 0x000fc40000000000 */
[----:B------:R-:W-:Y:S04]  /*8a830*/  STL.64 [R1+0x1d0], R16 ;  /* 0x0001d01001007387 */ /* 0x000fe80000100a00 */
[----:B------:R-:W-:Y:S04]  /*8a840*/  STL.64 [R1+0x1d8], R18 ;  /* 0x0001d81201007387 */ /* 0x000fe80000100a00 */
[----:B------:R-:W2:Y:S04]  /*8a850*/  LDL R58, [R1+0x1790] ;  /* 0x00179000013a7983 */ /* 0x000ea80000100800 */
[----:B------:R-:W3:Y:S04]  /*8a860*/  LDL R59, [R1+0x1794] ;  /* 0x00179400013b7983 */ /* 0x000ee80000100800 */
[----:B------:R-:W-:Y:S04]  /*8a870*/  STL.64 [R1+0x1e0], R12 ;  /* 0x0001e00c01007387 */ /* 0x000fe80000100a00 */
[----:B------:R4:W-:Y:S02]  /*8a880*/  STL.64 [R1+0x1e8], R14 ;  /* 0x0001e80e01007387 */ /* 0x0009e40000100a00 */
[----:B----4-:R-:W-:Y:S02]  /*8a890*/  HMMA.16816.F32 R12, R32, R26, R8 ;  /* 0x0000001a200c723c */ /* 0x010fe40000001808 */
[----:B------:R-:W4:Y:S04]  /*8a8a0*/  LDL.LU.64 R8, [R1+0x1a40] ;  /* 0x001a400001087983 */ /* 0x000f280000300a00 */
[----:B------:R-:W4:Y:S01]  /*8a8b0*/  LDL.LU.64 R10, [R1+0x1a48] ;  /* 0x001a4800010a7983 */ /* 0x000f220000300a00 */
[----:B------:R-:W-:-:S02]  /*8a8c0*/  IMAD.MOV.U32 R18, RZ, RZ, R30 ;  /* 0x000000ffff127224 */ /* 0x000fc400078e001e */
[----:B------:R-:W-:-:S14]  /*8a8d0*/  IMAD.MOV.U32 R19, RZ, RZ, R31 ;  /* 0x000000ffff137224 */ /* 0x000fdc00078e001f */
[----:B------:R0:W-:Y:S04]  /*8a8e0*/  STL.64 [R1+0x1f0], R12 ;  /* 0x0001f00c01007387 */ /* 0x0001e80000100a00 */
[----:B------:R1:W-:Y:S04]  /*8a8f0*/  STL.64 [R1+0x1f8], R14 ;  /* 0x0001f80e01007387 */ /* 0x0003e80000100a00 */
[----:B------:R-:W-:Y:S04]  /*8a900*/  STL [R1+0x9104], R27 ;  /* 0x0091041b01007387 */ /* 0x000fe80000100800 */
[----:B0-----:R-:W2:Y:S04]  /*8a910*/  LDL.LU.64 R12, [R1+0x1a30] ;  /* 0x001a3000010c7983 */ /* 0x001ea80000300a00 */
[----:B-1----:R-:W2:Y:S04]  /*8a920*/  LDL.LU.64 R14, [R1+0x1a38] ;  /* 0x001a3800010e7983 */ /* 0x002ea80000300a00 */
[----:B------:R-:W3:Y:S04]  /*8a930*/  LDL R48, [R1+0x10] ;  /* 0x0000100001307983 */ /* 0x000ee80000100800 */
[----:B------:R-:W3:Y:S04]  /*8a940*/  LDL R49, [R1+0x14] ;  /* 0x0000140001317983 */ /* 0x000ee80000100800 */
[----:B------:R-:W2:Y:S04]  /*8a950*/  LDL.LU R30, [R1+0x91bc] ;  /* 0x0091bc00011e7983 */ /* 0x000ea80000300800 */
[----:B------:R-:W3:Y:S01]  /*8a960*/  LDL.LU R31, [R1+0x91b8] ;  /* 0x0091b800011f7983 */ /* 0x000ee20000300800 */
[----:B------:R-:W-:-:S02]  /*8a970*/  IMAD.MOV.U32 R16, RZ, RZ, R36 ;  /* 0x000000ffff107224 */ /* 0x000fc400078e0024 */
[----:B------:R-:W-:Y:S01]  /*8a980*/  IMAD.MOV.U32 R17, RZ, RZ, R37 ;  /* 0x000000ffff117224 */ /* 0x000fe200078e0025 */
[----:B------:R-:W3:Y:S04]  /*8a990*/  LDL.LU R36, [R1+0x91b4] ;  /* 0x0091b40001247983 */ /* 0x000ee80000300800 */
[----:B------:R-:W3:Y:S04]  /*8a9a0*/  LDL.LU R37, [R1+0x91b0] ;  /* 0x0091b00001257983 */ /* 0x000ee80000300800 */
[----:B------:R-:W-:Y:S04]  /*8a9b0*/  STL.64 [R1+0x9198], R18 ;  /* 0x0091981201007387 */ /* 0x000fe80000100a00 */
[----:B------:R-:W3:Y:S01]  /*8a9c0*/  LDL.64 R50, [R1+0x8] ;  /* 0x0000080001327983 */ /* 0x000ee20000100a00 */
[----:B------:R-:W-:-:S02]  /*8a9d0*/  F2FP.F16.E4M3.UNPACK_B R28, R28 ;  /* 0x0000001cff1c723e */ /* 0x000fc400020006ff */
[----:B------:R-:W-:Y:S01]  /*8a9e0*/  F2FP.F16.E4M3.UNPACK_B R29, R29 ;  /* 0x0000001dff1d723e */ /* 0x000fe200020006ff */
[----:B------:R-:W-:Y:S02]  /*8a9f0*/  IMAD R6, R6, 0x100, R56 ;  /* 0x0000010006067824 */ /* 0x000fe400078e0238 */
[----:B------:R-:W-:Y:S02]  /*8aa00*/  IMAD R7, R7, 0x100, R57 ;  /* 0x0000010007077824 */ /* 0x000fe400078e0239 */
[----:B------:R-:W-:Y:S02]  /*8aa10*/  IMAD R4, R4, 0x100, R54 ;  /* 0x0000010004047824 */ /* 0x000fe400078e0236 */
[----:B------:R-:W-:Y:S01]  /*8aa20*/  IMAD R5, R5, 0x100, R55 ;  /* 0x0000010005057824 */ /* 0x000fe200078e0237 */
[----:B----4-:R-:W-:Y:S01]  /*8aa30*/  HMMA.16816.F32 R8, R32, R28, R8 ;  /* 0x0000001c2008723c */ /* 0x010fe20000001808 */
[----:B--2---:R-:W-:Y:S02]  /*8aa40*/  F2FP.F16.E4M3.UNPACK_B R30, R30 ;  /* 0x0000001eff1e723e */ /* 0x004fe400020006ff */
[----:B---3--:R-:W-:-:S07]  /*8aa50*/  F2FP.F16.E4M3.UNPACK_B R31, R31 ;  /* 0x0000001fff1f723e */ /* 0x008fce00020006ff */
[----:B------:R-:W-:Y:S01]  /*8aa60*/  HMMA.16816.F32 R12, R32, R30, R12 ;  /* 0x0000001e200c723c */ /* 0x000fe2000000180c */
[----:B------:R-:W-:Y:S04]  /*8aa70*/  STL.64 [R1+0x91a8], R50 ;  /* 0x0091a83201007387 */ /* 0x000fe80000100a00 */
[----:B------:R-:W-:Y:S04]  /*8aa80*/  STL.64 [R1+0x91a0], R48 ;  /* 0x0091a03001007387 */ /* 0x000fe80000100a00 */
[----:B------:R-:W-:Y:S04]  /*8aa90*/  STL [R1+0x9100], R29 ;  /* 0x0091001d01007387 */ /* 0x000fe80000100800 */
[----:B------:R0:W-:Y:S04]  /*8aaa0*/  STL.64 [R1+0x200], R8 ;  /* 0x0002000801007387 */ /* 0x0001e80000100a00 */
[----:B------:R-:W-:Y:S04]  /*8aab0*/  STL.64 [R1+0x208], R10 ;  /* 0x0002080a01007387 */ /* 0x000fe80000100a00 */
[----:B------:R-:W2:Y:S01]  /*8aac0*/  LDL.LU.64 R56, [R1+0x1a10] ;  /* 0x001a100001387983 */ /* 0x000ea20000300a00 */
[----:B0-----:R-:W-:-:S02]  /*8aad0*/  F2FP.F16.E4M3.UNPACK_B R8, R58 ;  /* 0x0000003aff08723e */ /* 0x001fc400020006ff */
[----:B------:R-:W-:Y:S02]  /*8aae0*/  F2FP.F16.E4M3.UNPACK_B R9, R59 ;  /* 0x0000003bff09723e */ /* 0x000fe400020006ff */
[----:B------:R-:W2:Y:S04]  /*8aaf0*/  LDL.LU.64 R58, [R1+0x1a18] ;  /* 0x001a1800013a7983 */ /* 0x000ea80000300a00 */
[----:B------:R-:W3:Y:S04]  /*8ab00*/  LDL.LU.64 R52, [R1+0x19f0] ;  /* 0x0019f00001347983 */ /* 0x000ee80000300a00 */
[----:B------:R-:W3:Y:S04]  /*8ab10*/  LDL.LU.64 R54, [R1+0x19f8] ;  /* 0x0019f80001367983 */ /* 0x000ee80000300a00 */
[----:B------:R0:W-:Y:S04]  /*8ab20*/  STL.64 [R1+0x5b0], R12 ;  /* 0x0005b00c01007387 */ /* 0x0001e80000100a00 */
[----:B------:R1:W-:Y:S04]  /*8ab30*/  STL.64 [R1+0x5b8], R14 ;  /* 0x0005b80e01007387 */ /* 0x0003e80000100a00 */
[----:B------:R-:W4:Y:S04]  /*8ab40*/  LDL.LU.64 R48, [R1+0x19e0] ;  /* 0x0019e00001307983 */ /* 0x000f280000300a00 */
[----:B------:R-:W-:Y:S04]  /*8ab50*/  STL [R1+0x28], R8 ;  /* 0x0000280801007387 */ /* 0x000fe80000100800 */
[----:B------:R-:W4:Y:S01]  /*8ab60*/  LDL.LU.64 R50, [R1+0x19e8] ;  /* 0x0019e80001327983 */ /* 0x000f220000300a00 */
[----:B------:R-:W-:-:S02]  /*8ab70*/  F2FP.F16.E4M3.UNPACK_B R36, R36 ;  /* 0x00000024ff24723e */ /* 0x000fc400020006ff */
[----:B------:R-:W-:Y:S02]  /*8ab80*/  F2FP.F16.E4M3.UNPACK_B R37, R37 ;  /* 0x00000025ff25723e */ /* 0x000fe400020006ff */
[----:B------:R-:W-:Y:S02]  /*8ab90*/  F2FP.F16.E4M3.UNPACK_B R4, R4 ;  /* 0x00000004ff04723e */ /* 0x000fe400020006ff */
[----:B------:R-:W-:Y:S02]  /*8aba0*/  F2FP.F16.E4M3.UNPACK_B R5, R5 ;  /* 0x00000005ff05723e */ /* 0x000fe400020006ff */
[----:B------:R-:W-:Y:S02]  /*8abb0*/  F2FP.F16.E4M3.UNPACK_B R6, R6 ;  /* 0x00000006ff06723e */ /* 0x000fe400020006ff */
[----:B------:R-:W-:Y:S01]  /*8abc0*/  F2FP.F16.E4M3.UNPACK_B R7, R7 ;  /* 0x00000007ff07723e */ /* 0x000fe200020006ff */
[----:B------:R-:W-:Y:S04]  /*8abd0*/  STL [R1+0x2c], R9 ;  /* 0x00002c0901007387 */ /* 0x000fe80000100800 */
[----:B------:R-:W4:Y:S04]  /*8abe0*/  LDL.LU.64 R20, [R1+0x19d0] ;  /* 0x0019d00001147983 */ /* 0x000f280000300a00 */
[----:B------:R-:W4:Y:S04]  /*8abf0*/  LDL.LU.64 R22, [R1+0x19d8] ;  /* 0x0019d80001167983 */ /* 0x000f280000300a00 */
[----:B0-----:R-:W4:Y:S04]  /*8ac00*/  LDL.LU.64 R12, [R1+0x19c0] ;  /* 0x0019c000010c7983 */ /* 0x001f280000300a00 */
[----:B-1----:R-:W4:Y:S04]  /*8ac10*/  LDL.LU.64 R14, [R1+0x19c8] ;  /* 0x0019c800010e7983 */ /* 0x002f280000300a00 */
[----:B------:R-:W4:Y:S04]  /*8ac20*/  LDL.LU.64 R40, [R1+0x19b0] ;  /* 0x0019b00001287983 */ /* 0x000f280000300a00 */
[----:B------:R-:W4:Y:S04]  /*8ac30*/  LDL.LU.64 R42, [R1+0x19b8] ;  /* 0x0019b800012a7983 */ /* 0x000f280000300a00 */
[----:B------:R-:W4:Y:S04]  /*8ac40*/  LDL.LU.64 R44, [R1+0x1990] ;  /* 0x00199000012c7983 */ /* 0x000f280000300a00 */
[----:B------:R-:W4:Y:S01]  /*8ac50*/  LDL.LU.64 R46, [R1+0x1998] ;  /* 0x00199800012e7983 */ /* 0x000f220000300a00 */
[----:B------:R-:W-:-:S02]  /*8ac60*/  IMAD.MOV.U32 R27, RZ, RZ, R8 ;  /* 0x000000ffff1b7224 */ /* 0x000fc400078e0008 */
[----:B------:R-:W-:Y:S01]  /*8ac70*/  IMAD.MOV.U32 R29, RZ, RZ, R9 ;  /* 0x000000ffff1d7224 */ /* 0x000fe200078e0009 */
[C---:B--2---:R-:W-:Y:S06]  /*8ac80*/  HMMA.16816.F32 R56, R32.reuse, R36, R56 ;  /* 0x000000242038723c */ /* 0x044fec0000001838 */
[----:B---3--:R-:W-:Y:S06]  /*8ac90*/  HMMA.16816.F32 R32, R32, R8, R52 ;  /* 0x000000082020723c */ /* 0x008fec0000001834 */
[C---:B----4-:R-:W-:Y:S11]  /*8aca0*/  HMMA.16816.F32 R16, R4.reuse, R16, R48 ;  /* 0x000000100410723c */ /* 0x050ff60000001830 */
[----:B------:R0:W-:Y:S04]  /*8acb0*/  STL.64 [R1+0x5a0], R56 ;  /* 0x0005a03801007387 */ /* 0x0001e80000100a00 */
[----:B------:R1:W-:Y:S04]  /*8acc0*/  STL.64 [R1+0x5a8], R58 ;  /* 0x0005a83a01007387 */ /* 0x0003e80000100a00 */
[----:B0-----:R-:W2:Y:S04]  /*8acd0*/  LDL.LU.64 R56, [R1+0x19a0] ;  /* 0x0019a00001387983 */ /* 0x001ea80000300a00 */
[----:B-1----:R-:W2:Y:S04]  /*8ace0*/  LDL.LU.64 R58, [R1+0x19a8] ;  /* 0x0019a800013a7983 */ /* 0x002ea80000300a00 */
[----:B------:R-:W-:Y:S04]  /*8acf0*/  STL.64 [R1+0x570], R32 ;  /* 0x0005702001007387 */ /* 0x000fe80000100a00 */
[----:B------:R0:W-:Y:S04]  /*8ad00*/  STL.64 [R1+0x578], R34 ;  /* 0x0005782201007387 */ /* 0x0001e80000100a00 */
[----:B0-----:R-:W2:Y:S04]  /*8ad10*/  LDL R34, [R1] ;  /* 0x0000000001227983 */ /* 0x001ea80000100800 */
[----:B------:R-:W3:Y:S04]  /*8ad20*/  LDL.LU.64 R52, [R1+0x1980] ;  /* 0x0019800001347983 */ /* 0x000ee80000300a00 */
[----:B------:R-:W3:Y:S04]  /*8ad30*/  LDL.LU.64 R54, [R1+0x1988] ;  /* 0x0019880001367983 */ /* 0x000ee80000300a00 */
[----:B------:R-:W4:Y:S04]  /*8ad40*/  LDL.LU.64 R8, [R1+0x1970] ;  /* 0x0019700001087983 */ /* 0x000f280000300a00 */
[----:B------:R-:W4:Y:S04]  /*8ad50*/  LDL.LU.64 R10, [R1+0x1978] ;  /* 0x00197800010a7983 */ /* 0x000f280000300a00 */
[----:B------:R-:W2:Y:S04]  /*8ad60*/  LDL.LU.64 R50, [R1+0x91a8] ;  /* 0x0091a80001327983 */ /* 0x000ea80000300a00 */
[----:B------:R-:W3:Y:S04]  /*8ad70*/  LDL.LU.64 R48, [R1+0x91a0] ;  /* 0x0091a00001307983 */ /* 0x000ee80000300a00 */
[----:B------:R-:W-:Y:S04]  /*8ad80*/  STL.64 [R1+0x560], R16 ;  /* 0x0005601001007387 */ /* 0x000fe80000100a00 */
[----:B------:R0:W-:Y:S04]  /*8ad90*/  STL.64 [R1+0x568], R18 ;  /* 0x0005681201007387 */ /* 0x0001e80000100a00 */
[----:B0-----:R-:W4:Y:S01]  /*8ada0*/  LDL.LU.64 R18, [R1+0x9198] ;  /* 0x0091980001127983 */ /* 0x001f220000300a00 */
[----:B------:R-:W-:Y:S01]  /*8adb0*/  IMAD.MOV.U32 R35, RZ, RZ, R0 ;  /* 0x000000ffff237224 */ /* 0x000fe200078e0000 */
[C---:B--2---:R-:W-:Y:S06]  /*8adc0*/  HMMA.16816.F32 R40, R4.reuse, R50, R40 ;  /* 0x000000320428723c */ /* 0x044fec0000001828 */
[C---:B---3--:R-:W-:Y:S06]  /*8add0*/  HMMA.16816.F32 R12, R4.reuse, R48, R12 ;  /* 0x00000030040c723c */ /* 0x048fec000000180c */
[C---:B----4-:R-:W-:Y:S01]  /*8ade0*/  HMMA.16816.F32 R16, R4.reuse, R18, R20 ;  /* 0x000000120410723c */ /* 0x050fe20000001814 */
[----:B------:R-:W2:Y:S04]  /*8adf0*/  LDL.LU.64 R22, [R1+0x9190] ;  /* 0x0091900001167983 */ /* 0x000ea80000300a00 */
[----:B------:R-:W3:Y:S01]  /*8ae00*/  LDL.LU.64 R20, [R1+0x9188] ;  /* 0x0091880001147983 */ /* 0x000ee20000300a00 */
[----:B------:R-:W-:Y:S01]  /*8ae10*/  IMAD.MOV.U32 R0, RZ, RZ, R51 ;  /* 0x000000ffff007224 */ /* 0x000fe200078e0033 */
[----:B------:R-:W-:-:S15]  /*8ae20*/  HMMA.16816.F32 R32, R4, R34, R56 ;  /* 0x000000220420723c */ /* 0x000fde0000001838 */
[----:B------:R-:W-:-:S01]  /*8ae30*/  NOP ;  /* 0x0000000000007918 */ /* 0x000fc20000000000 */
[----:B------:R-:W-:Y:S04]  /*8ae40*/  STL.64 [R1+0x550], R16 ;  /* 0x0005501001007387 */ /* 0x000fe80000100a00 */
[----:B------:R0:W-:Y:S04]  /*8ae50*/  STL.64 [R1+0x558], R18 ;  /* 0x0005581201007387 */ /* 0x0001e80000100a00 */
[----:B0-----:R-:W4:Y:S04]  /*8ae60*/  LDL.LU.64 R18, [R1+0x9180] ;  /* 0x0091800001127983 */ /* 0x001f280000300a00 */
[----:B------:R-:W2:Y:S04]  /*8ae70*/  LDL.LU.64 R16, [R1+0x9178] ;  /* 0x0091780001107983 */ /* 0x000ea80000300a00 */
[----:B------:R-:W-:Y:S04]  /*8ae80*/  STL.64 [R1+0x540], R12 ;  /* 0x0005400c01007387 */ /* 0x000fe80000100a00 */
[----:B------:R0:W-:Y:S04]  /*8ae90*/  STL.64 [R1+0x548], R14 ;  /* 0x0005480e01007387 */ /* 0x0001e80000100a00 */
[----:B0-----:R-:W3:Y:S04]  /*8aea0*/  LDL.LU.64 R14, [R1+0x9170] ;  /* 0x00917000010e7983 */ /* 0x001ee80000300a00 */
[----:B------:R-:W4:Y:S04]  /*8aeb0*/  LDL.LU.64 R12, [R1+0x9168] ;  /* 0x00916800010c7983 */ /* 0x000f280000300a00 */
[----:B------:R-:W-:Y:S04]  /*8aec0*/  STL.64 [R1+0x530], R40 ;  /* 0x0005302801007387 */ /* 0x000fe80000100a00 */
[----:B------:R0:W-:Y:S04]  /*8aed0*/  STL.64 [R1+0x538], R42 ;  /* 0x0005382a01007387 */ /* 0x0001e80000100a00 */
[----:B0-----:R-:W2:Y:S04]  /*8aee0*/  LDL.LU.64 R42, [R1+0x9160] ;  /* 0x00916000012a7983 */ /* 0x001ea80000300a00 */
[----:B------:R-:W3:Y:S04]  /*8aef0*/  LDL.LU.64 R40, [R1+0x9158] ;  /* 0x0091580001287983 */ /* 0x000ee80000300a00 */
[----:B------:R-:W4:Y:S04]  /*8af00*/  LDL.LU.64 R48, [R1+0x1950] ;  /* 0x0019500001307983 */ /* 0x000f280000300a00 */
[----:B------:R-:W4:Y:S04]  /*8af10*/  LDL.LU.64 R50, [R1+0x1958] ;  /* 0x0019580001327983 */ /* 0x000f280000300a00 */
[----:B------:R-:W2:Y:S04]  /*8af20*/  LDL.LU.64 R58, [R1+0x9150] ;  /* 0x00915000013a7983 */ /* 0x000ea80000300a00 */
[----:B------:R-:W3:Y:S04]  /*8af30*/  LDL.LU.64 R56, [R1+0x9148] ;  /* 0x0091480001387983 */ /* 0x000ee80000300a00 */
[----:B------:R-:W-:Y:S04]  /*8af40*/  STL.64 [R1+0x520], R32 ;  /* 0x0005202001007387 */ /* 0x000fe80000100a00 */
[----:B------:R0:W-:Y:S02]  /*8af50*/  STL.64 [R1+0x528], R34 ;  /* 0x0005282201007387 */ /* 0x0001e40000100a00 */
[----:B0-----:R-:W-:Y:S02]  /*8af60*/  HMMA.16816.F32 R32, R4, R60, R44 ;  /* 0x0000003c0420723c */ /* 0x001fe4000000182c */
[----:B------:R-:W4:Y:S04]  /*8af70*/  LDL.LU.64 R44, [R1+0x1940] ;  /* 0x00194000012c7983 */ /* 0x000f280000300a00 */
[----:B------:R-:W4:-:S15]  /*8af80*/  LDL.LU.64 R46, [R1+0x1948] ;  /* 0x00194800012e7983 */ /* 0x000f1e0000300a00 */
[----:B------:R-:W-:-:S02]  /*8af90*/  NOP ;  /* 0x0000000000007918 */ /* 0x000fc40000000000 */
[----:B------:R0:W-:Y:S04]  /*8afa0*/  STL.64 [R1+0x510], R32 ;  /* 0x0005102001007387 */ /* 0x0001e80000100a00 */
[----:B------:R1:W-:Y:S04]  /*8afb0*/  STL.64 [R1+0x518], R34 ;  /* 0x0005182201007387 */ /* 0x0003e80000100a00 */
[----:B0-----:R-:W4:Y:S04]  /*8afc0*/  LDL.LU.64 R32, [R1+0x1930] ;  /* 0x0019300001207983 */ /* 0x001f280000300a00 */
[----:B-1----:R-:W4:Y:S04]  /*8afd0*/  LDL.LU.64 R34, [R1+0x1938] ;  /* 0x0019380001227983 */ /* 0x002f280000300a00 */
[----:B------:R-:W-:Y:S01]  /*8afe0*/  STL.64 [R1+0x90c8], R60 ;  /* 0x0090c83c01007387 */ /* 0x000fe20000100a00 */
[C---:B--2---:R-:W-:Y:S06]  /*8aff0*/  HMMA.16816.F32 R52, R4.reuse, R58, R52 ;  /* 0x0000003a0434723c */ /* 0x044fec0000001834 */
[----:B---3--:R-:W-:-:S15]  /*8b000*/  HMMA.16816.F32 R8, R4, R56, R8 ;  /* 0x000000380408723c */ /* 0x008fde0000001808 */
[----:B------:R-:W-:-:S02]  /*8b010*/  NOP ;  /* 0x0000000000007918 */ /* 0x000fc40000000000 */
[----:B------:R-:W-:Y:S04]  /*8b020*/  STL.64 [R1+0x500], R52 ;  /* 0x0005003401007387 */ /* 0x000fe80000100a00 */
[----:B------:R0:W-:Y:S04]  /*8b030*/  STL.64 [R1+0x508], R54 ;  /* 0x0005083601007387 */ /* 0x0001e80000100a00 */
[----:B0-----:R-:W2:Y:S04]  /*8b040*/  LDL.LU.64 R54, [R1+0x9140] ;  /* 0x0091400001367983 */ /* 0x001ea80000300a00 */
[----:B------:R-:W4:Y:S04]  /*8b050*/  LDL.LU.64 R52, [R1+0x9138] ;  /* 0x0091380001347983 */ /* 0x000f280000300a00 */
[----:B------:R0:W-:Y:S04]  /*8b060*/  STL.64 [R1+0x4f0], R8 ;  /* 0x0004f00801007387 */ /* 0x0001e80000100a00 */
[----:B------:R1:W-:Y:S04]  /*8b070*/  STL.64 [R1+0x4f8], R10 ;  /* 0x0004f80a01007387 */ /* 0x0003e80000100a00 */
[----:B0-----:R-:W3:Y:S04]  /*8b080*/  LDL.LU.64 R8, [R1+0x1900] ;  /* 0x0019000001087983 */ /* 0x001ee80000300a00 */
[----:B-1----:R-:W3:Y:S04]  /*8b090*/  LDL.LU.64 R10, [R1+0x1908] ;  /* 0x00190800010a7983 */ /* 0x002ee80000300a00 */
[----:B------:R-:W-:Y:S04]  /*8b0a0*/  STL.64 [R1+0x90c0], R58 ;  /* 0x0090c03a01007387 */ /* 0x000fe80000100a00 */
[----:B------:R0:W-:Y:S04]  /*8b0b0*/  STL.64 [R1+0x90b8], R56 ;  /* 0x0090b83801007387 */ /* 0x0001e80000100a00 */
[----:B0-----:R-:W2:Y:S04]  /*8b0c0*/  LDL.LU.64 R56, [R1+0x1960] ;  /* 0x0019600001387983 */ /* 0x001ea80000300a00 */
[----:B------:R-:W2:Y:S01]  /*8b0d0*/  LDL.LU.64 R58, [R1+0x1968] ;  /* 0x00196800013a7983 */ /* 0x000ea20000300a00 */
[C---:B----4-:R-:W-:Y:S06]  /*8b0e0*/  HMMA.16816.F32 R48, R4.reuse, R52, R48 ;  /* 0x000000340430723c */ /* 0x050fec0000001830 */
[----:B--2---:R-:W-:-:S15]  /*8b0f0*/  HMMA.16816.F32 R56, R4, R54, R56 ;  /* 0x000000360438723c */ /* 0x004fde0000001838 */
[----:B------:R-:W-:-:S08]  /*8b100*/  NOP ;  /* 0x0000000000007918 */ /* 0x000fd00000000000 */
[----:B------:R0:W-:Y:S04]  /*8b110*/  STL.64 [R1+0x4e0], R56 ;  /* 0x0004e03801007387 */ /* 0x0001e80000100a00 */
[----:B------:R1:W-:Y:S04]  /*8b120*/  STL.64 [R1+0x4e8], R58 ;  /* 0x0004e83a01007387 */ /* 0x0003e80000100a00 */
[----:B0-----:R-:W2:Y:S04]  /*8b130*/  LDL.LU.64 R56, [R1+0x18f0] ;  /* 0x0018f00001387983 */ /* 0x001ea80000300a00 */
[----:B-1----:R-:W2:Y:S04]  /*8b140*/  LDL.LU.64 R58, [R1+0x18f8] ;  /* 0x0018f800013a7983 */ /* 0x002ea80000300a00 */
[----:B------:R-:W-:Y:S04]  /*8b150*/  STL.64 [R1+0x4d0], R48 ;  /* 0x0004d03001007387 */ /* 0x000fe80000100a00 */
[----:B------:R0:W-:Y:S04]  /*8b160*/  STL.64 [R1+0x4d8], R50 ;  /* 0x0004d83201007387 */ /* 0x0001e80000100a00 */
[----:B0-----:R-:W4:Y:S04]  /*8b170*/  LDL.LU.64 R50, [R1+0x9130] ;  /* 0x0091300001327983 */ /* 0x001f280000300a00 */
[----:B------:R-:W3:Y:S04]  /*8b180*/  LDL.LU.64 R48, [R1+0x9128] ;  /* 0x0091280001307983 */ /* 0x000ee80000300a00 */
[----:B------:R-:W-:Y:S04]  /*8b190*/  STL.64 [R1+0x90b0], R54 ;  /* 0x0090b03601007387 */ /* 0x000fe80000100a00 */
[----:B------:R0:W-:Y:S04]  /*8b1a0*/  STL.64 [R1+0x90a8], R52 ;  /* 0x0090a83401007387 */ /* 0x0001e80000100a00 */
[----:B0-----:R-:W2:Y:S04]  /*8b1b0*/  LDL.LU.64 R52, [R1+0x1910] ;  /* 0x0019100001347983 */ /* 0x001ea80000300a00 */
[----:B------:R-:W2:Y:S01]  /*8b1c0*/  LDL.LU.64 R54, [R1+0x1918] ;  /* 0x0019180001367983 */ /* 0x000ea20000300a00 */
[C---:B----4-:R-:W-:Y:S06]  /*8b1d0*/  HMMA.16816.F32 R44, R4.reuse, R50, R44 ;  /* 0x00000032042c723c */ /* 0x050fec000000182c */
[----:B---3--:R-:W-:-:S15]  /*8b1e0*/  HMMA.16816.F32 R32, R4, R48, R32 ;  /* 0x000000300420723c */ /* 0x008fde0000001820 */
[----:B------:R-:W-:-:S02]  /*8b1f0*/  NOP ;  /* 0x0000000000007918 */ /* 0x000fc40000000000 */
[----:B------:R-:W-:Y:S04]  /*8b200*/  STL.64 [R1+0x4c0], R44 ;  /* 0x0004c02c01007387 */ /* 0x000fe80000100a00 */
[----:B------:R0:W-:Y:S04]  /*8b210*/  STL.64 [R1+0x4c8], R46 ;  /* 0x0004c82e01007387 */ /* 0x0001e80000100a00 */
[----:B0-----:R-:W3:Y:S04]  /*8b220*/  LDL.LU.64 R46, [R1+0x9120] ;  /* 0x00912000012e7983 */ /* 0x001ee80000300a00 */
[----:B------:R-:W2:Y:S04]  /*8b230*/  LDL.LU.64 R44, [R1+0x9118] ;  /* 0x00911800012c7983 */ /* 0x000ea80000300a00 */
[----:B------:R0:W-:Y:S04]  /*8b240*/  STL.64 [R1+0x4b0], R32 ;  /* 0x0004b02001007387 */ /* 0x0001e80000100a00 */
[----:B------:R1:W-:Y:S04]  /*8b250*/  STL.64 [R1+0x4b8], R34 ;  /* 0x0004b82201007387 */ /* 0x0003e80000100a00 */
[----:B0-----:R-:W4:Y:S04]  /*8b260*/  LDL.LU.64 R32, [R1+0x18e0] ;  /* 0x0018e00001207983 */ /* 0x001f280000300a00 */
[----:B-1----:R-:W4:Y:S04]  /*8b270*/  LDL.LU.64 R34, [R1+0x18e8] ;  /* 0x0018e80001227983 */ /* 0x002f280000300a00 */
[----:B------:R-:W-:Y:S04]  /*8b280*/  STL.64 [R1+0x90d8], R50 ;  /* 0x0090d83201007387 */ /* 0x000fe80000100a00 */
[----:B------:R0:W-:Y:S04]  /*8b290*/  STL.64 [R1+0x90d0], R48 ;  /* 0x0090d03001007387 */ /* 0x0001e80000100a00 */
[----:B0-----:R-:W3:Y:S04]  /*8b2a0*/  LDL.LU.64 R48, [R1+0x1920] ;  /* 0x0019200001307983 */ /* 0x001ee80000300a00 */
[----:B------:R-:W3:Y:S02]  /*8b2b0*/  LDL.LU.64 R50, [R1+0x1928] ;  /* 0x0019280001327983 */ /* 0x000ee40000300a00 */
[----:B---3--:R-:W-:-:S15]  /*8b2c0*/  HMMA.16816.F32 R48, R4, R46, R48 ;  /* 0x0000002e0430723c */ /* 0x008fde0000001830 */
[----:B------:R-:W-:-:S08]  /*8b2d0*/  NOP ;  /* 0x0000000000007918 */ /* 0x000fd00000000000 */
[----:B------:R-:W-:Y:S04]  /*8b2e0*/  STL.64 [R1+0x4a0], R48 ;  /* 0x0004a03001007387 */ /* 0x000fe80000100a00 */
[----:B------:R2:W-:Y:S02]  /*8b2f0*/  STL.64 [R1+0x4a8], R50 ;  /* 0x0004a83201007387 */ /* 0x0005e40000100a00 */
[C---:B--2---:R-:W-:Y:S02]  /*8b300*/  HMMA.16816.F32 R48, R4.reuse, R44, R52 ;  /* 0x0000002c0430723c */ /* 0x044fe40000001834 */
[----:B------:R-:W-:Y:S04]  /*8b310*/  STL.64 [R1+0x90e8], R46 ;  /* 0x0090e82e01007387 */ /* 0x000fe80000100a00 */
[----:B------:R0:W-:Y:S02]  /*8b320*/  STL.64 [R1+0x90e0], R44 ;  /* 0x0090e02c01007387 */ /* 0x0001e40000100a00 */
[----:B0-----:R-:W-:-:S15]  /*8b330*/  HMMA.16816.F32 R44, R4, R42, R8 ;  /* 0x0000002a042c723c */ /* 0x001fde0000001808 */
[----:B------:R-:W-:Y:S04]  /*8b340*/  STL.64 [R1+0x490], R48 ;  /* 0x0004903001007387 */ /* 0x000fe80000100a00 */
[----:B------:R-:W-:Y:S04]  /*8b350*/  STL.64 [R1+0x498], R50 ;  /* 0x0004983201007387 */ /* 0x000fe80000100a00 */
[----:B------:R-:W2:Y:S04]  /*8b360*/  LDL.LU.64 R8, [R1+0x18d0] ;  /* 0x0018d00001087983 */ /* 0x000ea80000300a00 */
[----:B------:R-:W2:Y:S04]  /*8b370*/  LDL.LU.64 R10, [R1+0x18d8] ;  /* 0x0018d800010a7983 */ /* 0x000ea80000300a00 */
[----:B------:R-:W-:Y:S04]  /*8b380*/  STL.64 [R1+0x480], R44 ;  /* 0x0004802c01007387 */ /* 0x000fe80000100a00 */
[----:B------:R0:W-:Y:S01]  /*8b390*/  STL.64 [R1+0x488], R46 ;  /* 0x0004882e01007387 */ /* 0x0001e20000100a00 */
[C---:B----4-:R-:W-:Y:S06]  /*8b3a0*/  HMMA.16816.F32 R32, R4.reuse, R38, R32 ;  /* 0x000000260420723c */ /* 0x050fec0000001820 */
[----:B0-----:R-:W-:Y:S01]  /*8b3b0*/  HMMA.16816.F32 R44, R4, R40, R56 ;  /* 0x00000028042c723c */ /* 0x001fe20000001838 */
[----:B------:R-:W3:Y:S04]  /*8b3c0*/  LDL.LU.64 R56, [R1+0x18c0] ;  /* 0x0018c00001387983 */ /* 0x000ee80000300a00 */
[----:B------:R-:W3:-:S15]  /*8b3d0*/  LDL.LU.64 R58, [R1+0x18c8] ;  /* 0x0018c800013a7983 */ /* 0x000ede0000300a00 */
[----:B------:R-:W-:-:S03]  /*8b3e0*/  NOP ;  /* 0x0000000000007918 */ /* 0x000fc60000000000 */
[----:B------:R0:W-:Y:S04]  /*8b3f0*/  STL.64 [R1+0x470], R44 ;  /* 0x0004702c01007387 */ /* 0x0001e80000100a00 */
[----:B------:R1:W-:Y:S04]  /*8b400*/  STL.64 [R1+0x478], R46 ;  /* 0x0004782e01007387 */ /* 0x0003e80000100a00 */
[----:B------:R-:W4:Y:S04]  /*8b410*/  LDL.LU.64 R48, [R1+0x18b0] ;  /* 0x0018b00001307983 */ /* 0x000f280000300a00 */
[----:B------:R-:W4:Y:S04]  /*8b420*/  LDL.LU.64 R50, [R1+0x18b8] ;  /* 0x0018b80001327983 */ /* 0x000f280000300a00 */
[----:B------:R-:W-:Y:S04]  /*8b430*/  STL.64 [R1+0x90a0], R42 ;  /* 0x0090a02a01007387 */ /* 0x000fe80000100a00 */
[----:B------:R1:W-:Y:S04]  /*8b440*/  STL.64 [R1+0x9098], R40 ;  /* 0x0090982801007387 */ /* 0x0003e80000100a00 */
[----:B0-----:R-:W3:Y:S04]  /*8b450*/  LDL.LU.64 R44, [R1+0x18a0] ;  /* 0x0018a000012c7983 */ /* 0x001ee80000300a00 */
[----:B-1----:R-:W3:Y:S04]  /*8b460*/  LDL.LU.64 R46, [R1+0x18a8] ;  /* 0x0018a800012e7983 */ /* 0x002ee80000300a00 */
[----:B------:R0:W-:Y:S04]  /*8b470*/  STL.64 [R1+0x460], R32 ;  /* 0x0004602001007387 */ /* 0x0001e80000100a00 */
[----:B------:R-:W-:Y:S04]  /*8b480*/  STL.64 [R1+0x468], R34 ;  /* 0x0004682201007387 */ /* 0x000fe80000100a00 */
[----:B------:R-:W4:Y:S04]  /*8b490*/  LDL.LU.64 R40, [R1+0x1890] ;  /* 0x0018900001287983 */ /* 0x000f280000300a00 */
[----:B------:R-:W4:Y:S04]  /*8b4a0*/  LDL.LU.64 R42, [R1+0x1898] ;  /* 0x00189800012a7983 */ /* 0x000f280000300a00 */
[----:B------:R-:W4:Y:S04]  /*8b4b0*/  LDL.LU R52, [R1+0x1dd0] ;  /* 0x001dd00001347983 */ /* 0x000f280000300800 */
[----:B0-----:R-:W4:Y:S04]  /*8b4c0*/  LDL.LU R32, [R1+0x1dc8] ;  /* 0x001dc80001207983 */ /* 0x001f280000300800 */
[----:B------:R-:W4:Y:S04]  /*8b4d0*/  LDL.LU R53, [R1+0x1ddc] ;  /* 0x001ddc0001357983 */ /* 0x000f280000300800 */
[----:B------:R-:W4:Y:S01]  /*8b4e0*/  LDL.LU R33, [R1+0x1dd8] ;  /* 0x001dd80001217983 */ /* 0x000f220000300800 */
[----:B--2---:R-:W-:-:S15]  /*8b4f0*/  HMMA.16816.F32 R8, R4, R2, R8 ;  /* 0x000000020408723c */ /* 0x004fde0000001808 */
[----:B------:R-:W-:-:S08]  /*8b500*/  NOP ;  /* 0x0000000000007918 */ /* 0x000fd00000000000 */
[----:B------:R-:W-:Y:S04]  /*8b510*/  STL.64 [R1+0x450], R8 ;  /* 0x0004500801007387 */ /* 0x000fe80000100a00 */
[----:B------:R0:W-:Y:S04]  /*8b520*/  STL.64 [R1+0x458], R10 ;  /* 0x0004580a01007387 */ /* 0x0001e80000100a00 */
[----:B0-----:R-:W2:Y:S04]  /*8b530*/  LDL.LU.64 R10, [R1+0x9110] ;  /* 0x00911000010a7983 */ /* 0x001ea80000300a00 */
[----:B------:R-:W2:Y:S04]  /*8b540*/  LDL.LU.64 R8, [R1+0x9108] ;  /* 0x0091080001087983 */ /* 0x000ea80000300a00 */
[----:B------:R-:W2:Y:S04]  /*8b550*/  LDL.LU R60, [R1+0x1e28] ;  /* 0x001e2800013c7983 */ /* 0x000ea80000300800 */
[----:B------:R-:W2:Y:S04]  /*8b560*/  LDL.LU R34, [R1+0x1e20] ;  /* 0x001e200001227983 */ /* 0x000ea80000300800 */
[----:B------:R-:W2:Y:S04]  /*8b570*/  LDL.LU R61, [R1+0x1e34] ;  /* 0x001e3400013d7983 */ /* 0x000ea80000300800 */
[----:B------:R-:W2:Y:S01]  /*8b580*/  LDL.LU R35, [R1+0x1e30] ;  /* 0x001e300001237983 */ /* 0x000ea20000300800 */
[C---:B---3--:R-:W-:Y:S06]  /*8b590*/  HMMA.16816.F32 R44, R4.reuse, R12, R44 ;  /* 0x0000000c042c723c */ /* 0x048fec000000182c */
[C---:B----4-:R-:W-:Y:S06]  /*8b5a0*/  HMMA.16816.F32 R40, R4.reuse, R14, R40 ;  /* 0x0000000e0428723c */ /* 0x050fec0000001828 */
[C---:B--2---:R-:W-:Y:S06]  /*8b5b0*/  HMMA.16816.F32 R48, R4.reuse, R10, R48 ;  /* 0x0000000a0430723c */ /* 0x044fec0000001830 */
[----:B------:R-:W-:-:S15]  /*8b5c0*/  HMMA.16816.F32 R56, R4, R8, R56 ;  /* 0x000000080438723c */ /* 0x000fde0000001838 */
[----:B------:R-:W-:-:S08]  /*8b5d0*/  NOP ;  /* 0x0000000000007918 */ /* 0x000fd00000000000 */
[----:B------:R0:W-:Y:S04]  /*8b5e0*/  STL.64 [R1+0x440], R56 ;  /* 0x0004403801007387 */ /* 0x0001e80000100a00 */
[----:B------:R1:W-:Y:S04]  /*8b5f0*/  STL.64 [R1+0x448], R58 ;  /* 0x0004483a01007387 */ /* 0x0003e80000100a00 */
[----:B0-----:R-:W2:Y:S04]  /*8b600*/  LDL.LU.64 R56, [R1+0x1860] ;  /* 0x0018600001387983 */ /* 0x001ea80000300a00 */
[----:B-1----:R-:W2:Y:S04]  /*8b610*/  LDL.LU.64 R58, [R1+0x1868] ;  /* 0x00186800013a7983 */ /* 0x002ea80000300a00 */
[----:B------:R-:W-:Y:S04]  /*8b620*/  STL.64 [R1+0x430], R48 ;  /* 0x0004303001007387 */ /* 0x000fe80000100a00 */
[----:B------:R-:W-:Y:S04]  /*8b630*/  STL.64 [R1+0x438], R50 ;  /* 0x0004383201007387 */ /* 0x000fe80000100a00 */
[----:B------:R-:W-:Y:S04]  /*8b640*/  STL.64 [R1+0x9080], R10 ;  /* 0x0090800a01007387 */ /* 0x000fe80000100a00 */
[----:B------:R0:W-:Y:S04]  /*8b650*/  STL.64 [R1+0x9078], R8 ;  /* 0x0090780801007387 */ /* 0x0001e80000100a00 */
[----:B0-----:R-:W3:Y:S04]  /*8b660*/  LDL.LU.64 R8, [R1+0x1870] ;  /* 0x0018700001087983 */ /* 0x001ee80000300a00 */
[----:B------:R-:W3:Y:S04]  /*8b670*/  LDL.LU.64 R10, [R1+0x1878] ;  /* 0x00187800010a7983 */ /* 0x000ee80000300a00 */
[----:B------:R-:W4:Y:S04]  /*8b680*/  LDL.LU.64 R48, [R1+0x1850] ;  /* 0x0018500001307983 */ /* 0x000f280000300a00 */
[----:B------:R0:W-:Y:S04]  /*8b690*/  STL.64 [R1+0x420], R44 ;  /* 0x0004202c01007387 */ /* 0x0001e80000100a00 */
[----:B------:R1:W-:Y:S04]  /*8b6a0*/  STL.64 [R1+0x428], R46 ;  /* 0x0004282e01007387 */ /* 0x0003e80000100a00 */
[----:B------:R-:W4:Y:S04]  /*8b6b0*/  LDL.LU.64 R50, [R1+0x1858] ;  /* 0x0018580001327983 */ /* 0x000f280000300a00 */
[----:B------:R1:W-:Y:S04]  /*8b6c0*/  STL.64 [R1+0x410], R40 ;  /* 0x0004102801007387 */ /* 0x0003e80000100a00 */
[----:B------:R1:W-:Y:S04]  /*8b6d0*/  STL.64 [R1+0x418], R42 ;  /* 0x0004182a01007387 */ /* 0x0003e80000100a00 */
[----:B0-----:R-:W4:Y:S04]  /*8b6e0*/  LDL.LU.64 R44, [R1+0x1840] ;  /* 0x00184000012c7983 */ /* 0x001f280000300a00 */
[----:B-1----:R-:W4:Y:S04]  /*8b6f0*/  LDL.LU.64 R46, [R1+0x1848] ;  /* 0x00184800012e7983 */ /* 0x002f280000300a00 */
[----:B------:R-:W4:Y:S04]  /*8b700*/  LDL.LU.64 R40, [R1+0x1830] ;  /* 0x0018300001287983 */ /* 0x000f280000300a00 */
[----:B------:R-:W4:Y:S04]  /*8b710*/  LDL.LU.64 R42, [R1+0x1838] ;  /* 0x00183800012a7983 */ /* 0x000f280000300a00 */
[----:B------:R-:W-:Y:S04]  /*8b720*/  STL.64 [R1+0x9090], R14 ;  /* 0x0090900e01007387 */ /* 0x000fe80000100a00 */
[----:B------:R0:W-:Y:S04]  /*8b730*/  STL.64 [R1+0x9088], R12 ;  /* 0x0090880c01007387 */ /* 0x0001e80000100a00 */
[----:B0-----:R-:W2:Y:S04]  /*8b740*/  LDL.LU.64 R12, [R1+0x1880] ;  /* 0x00188000010c7983 */ /* 0x001ea80000300a00 */
[----:B------:R-:W2:Y:S01]  /*8b750*/  LDL.LU.64 R14, [R1+0x1888] ;  /* 0x00188800010e7983 */ /* 0x000ea20000300a00 */
[----:B------:R-:W-:-:S02]  /*8b760*/  IMAD.MOV.U32 R54, RZ, RZ, R27 ;  /* 0x000000ffff367224 */ /* 0x000fc400078e001b */
[----:B------:R-:W-:Y:S01]  /*8b770*/  IMAD.MOV.U32 R55, RZ, RZ, R29 ;  /* 0x000000ffff377224 */ /* 0x000fe200078e001d */
[----:B--2---:R-:W-:-:S15]  /*8b780*/  HMMA.16816.F32 R12, R4, R16, R12 ;  /* 0x00000010040c723c */ /* 0x004fde000000180c */
[----:B------:R-:W-:-:S08]  /*8b790*/  NOP ;  /* 0x0000000000007918 */ /* 0x000fd00000000000 */
[----:B------:R-:W-:Y:S04]  /*8b7a0*/  STL.64 [R1+0x400], R12 ;  /* 0x0004000c01007387 */ /* 0x000fe80000100a00 */
[----:B------:R3:W-:Y:S02]  /*8b7b0*/  STL.64 [R1+0x408], R14 ;  /* 0x0004080e01007387 */ /* 0x0007e40000100a00 */
[----:B---3--:R-:W-:Y:S02]  /*8b7c0*/  HMMA.16816.F32 R12, R4, R18, R8 ;  /* 0x00000012040c723c */ /* 0x008fe40000001808 */
[----:B------:R-:W2:Y:S04]  /*8b7d0*/  LDL.LU.64 R8, [R1+0x1820] ;  /* 0x0018200001087983 */ /* 0x000ea80000300a00 */
[----:B------:R-:W2:-:S15]  /*8b7e0*/  LDL.LU.64 R10, [R1+0x1828] ;  /* 0x00182800010a7983 */ /* 0x000e9e0000300a00 */
[----:B------:R-:W-:-:S02]  /*8b7f0*/  NOP ;  /* 0x0000000000007918 */ /* 0x000fc40000000000 */
[----:B------:R-:W-:Y:S04]  /*8b800*/  STL.64 [R1+0x3f0], R12 ;  /* 0x0003f00c01007387 */ /* 0x000fe80000100a00 */
[----:B------:R0:W-:Y:S02]  /*8b810*/  STL.64 [R1+0x3f8], R14 ;  /* 0x0003f80e01007387 */ /* 0x0001e40000100a00 */
[----:B0-----:R-:W-:Y:S02]  /*8b820*/  HMMA.16816.F32 R12, R4, R20, R56 ;  /* 0x00000014040c723c */ /* 0x001fe40000001838 */
[----:B------:R-:W-:Y:S04]  /*8b830*/  STL.64 [R1+0x90f8], R18 ;  /* 0x0090f81201007387 */ /* 0x000fe80000100a00 */
[----:B------:R4:W-:Y:S04]  /*8b840*/  STL.64 [R1+0x90f0], R16 ;  /* 0x0090f01001007387 */ /* 0x0009e80000100a00 */
[----:B------:R-:W3:-:S13]  /*8b850*/  LDL.LU R27, [R1+0x9104] ;  /* 0x00910400011b7983 */ /* 0x000eda0000300800 */
[----:B------:R-:W-:Y:S04]  /*8b860*/  STL.64 [R1+0x3e0], R12 ;  /* 0x0003e00c01007387 */ /* 0x000fe80000100a00 */
[----:B------:R0:W-:Y:S04]  /*8b870*/  STL.64 [R1+0x3e8], R14 ;  /* 0x0003e80e01007387 */ /* 0x0001e80000100a00 */
[----:B------:R-:W2:Y:S01]  /*8b880*/  LDL.LU R29, [R1+0x9100] ;  /* 0x00910000011d7983 */ /* 0x000ea20000300800 */
[C---:B----4-:R-:W-:Y:S03]  /*8b890*/  HMMA.16816.F32 R16, R4.reuse, R24, R44 ;  /* 0x000000180410723c */ /* 0x050fe6000000182c */
[----:B------:R-:W4:Y:S03]  /*8b8a0*/  LDL.64 R56, [R1+0x20] ;  /* 0x0000200001387983 */ /* 0x000f260000100a00 */
[----:B0-----:R-:W-:Y:S01]  /*8b8b0*/  HMMA.16816.F32 R12, R4, R22, R48 ;  /* 0x00000016040c723c */ /* 0x001fe20000001830 */
[----:B------:R-:W4:Y:S05]  /*8b8c0*/  LDL.64 R58, [R1+0x18] ;  /* 0x00001800013a7983 */ /* 0x000f2a0000100a00 */
[----:B------:R-:W-:Y:S04]  /*8b8d0*/  STL.64 [R1+0x9070], R22 ;  /* 0x0090701601007387 */ /* 0x000fe80000100a00 */
[----:B------:R-:W-:-:S13]  /*8b8e0*/  STL.64 [R1+0x9068], R20 ;  /* 0x0090681401007387 */ /* 0x000fda0000100a00 */
[----:B------:R-:W-:Y:S04]  /*8b8f0*/  STL.64 [R1+0x3d0], R12 ;  /* 0x0003d00c01007387 */ /* 0x000fe80000100a00 */
[----:B------:R3:W-:Y:S04]  /*8b900*/  STL.64 [R1+0x3d8], R14 ;  /* 0x0003d80e01007387 */ /* 0x0007e80000100a00 */
[----:B------:R0:W-:Y:S04]  /*8b910*/  STL.64 [R1+0x3c0], R16 ;  /* 0x0003c01001007387 */ /* 0x0001e80000100a00 */
[----:B------:R1:W-:Y:S01]  /*8b920*/  STL.64 [R1+0x3c8], R18 ;  /* 0x0003c81201007387 */ /* 0x0003e20000100a00 */
[C---:B---3--:R-:W-:Y:S06]  /*8b930*/  HMMA.16816.F32 R12, R4.reuse, R26, R40 ;  /* 0x0000001a040c723c */ /* 0x048fec0000001828 */
[----:B--2---:R-:W-:-:S15]  /*8b940*/  HMMA.16816.F32 R8, R4, R28, R8 ;  /* 0x0000001c0408723c */ /* 0x004fde0000001808 */
[----:B------:R-:W-:-:S02]  /*8b950*/  NOP ;  /* 0x0000000000007918 */ /* 0x000fc40000000000 */
[----:B------:R2:W-:Y:S04]  /*8b960*/  STL.64 [R1+0x3b0], R12 ;  /* 0x0003b00c01007387 */ /* 0x0005e80000100a00 */
[----:B------:R3:W-:Y:S04]  /*8b970*/  STL.64 [R1+0x3b8], R14 ;  /* 0x0003b80e01007387 */ /* 0x0007e80000100a00 */
[----:B------:R-:W4:Y:S04]  /*8b980*/  LDL.LU.64 R40, [R1+0x17f0] ;  /* 0x0017f00001287983 */ /* 0x000f280000300a00 */
[----:B------:R-:W4:Y:S04]  /*8b990*/  LDL.LU.64 R42, [R1+0x17f8] ;  /* 0x0017f800012a7983 */ /* 0x000f280000300a00 */
[----:B------:R-:W-:Y:S04]  /*8b9a0*/  STL [R1+0x9060], R28 ;  /* 0x0090601c01007387 */ /* 0x000fe80000100800 */
[----:B------:R-:W-:Y:S04]  /*8b9b0*/  STL [R1+0x905c], R29 ;  /* 0x00905c1d01007387 */ /* 0x000fe80000100800 */
[----:B------:R3:W-:Y:S04]  /*8b9c0*/  STL.64 [R1+0x3a0], R8 ;  /* 0x0003a00801007387 */ /* 0x0007e80000100a00 */
[----:B------:R3:W-:Y:S04]  /*8b9d0*/  STL.64 [R1+0x3a8], R10 ;  /* 0x0003a80a01007387 */ /* 0x0007e80000100a00 */
[----:B------:R-:W4:Y:S04]  /*8b9e0*/  LDL.LU.64 R20, [R1+0x17d0] ;  /* 0x0017d00001147983 */ /* 0x000f280000300a00 */
[----:B------:R-:W4:Y:S04]  /*8b9f0*/  LDL.LU.64 R22, [R1+0x17d8] ;  /* 0x0017d80001167983 */ /* 0x000f280000300a00 */
[----:B0-----:R-:W4:Y:S04]  /*8ba00*/  LDL.LU.64 R16, [R1+0x17b0] ;  /* 0x0017b00001107983 */ /* 0x001f280000300a00 */
[----:B-1----:R-:W4:Y:S04]  /*8ba10*/  LDL.LU.64 R18, [R1+0x17b8] ;  /* 0x0017b80001127983 */ /* 0x002f280000300a00 */
[----:B--2---:R-:W2:Y:S04]  /*8ba20*/  LDL.LU.64 R12, [R1+0x17a0] ;  /* 0x0017a000010c7983 */ /* 0x004ea80000300a00 */
[----:B---3--:R-:W2:Y:S04]  /*8ba30*/  LDL.LU.64 R14, [R1+0x17a8] ;  /* 0x0017a800010e7983 */ /* 0x008ea80000300a00 */
[----:B------:R-:W3:Y:S04]  /*8ba40*/  LDL.LU.64 R8, [R1+0x1590] ;  /* 0x0015900001087983 */ /* 0x000ee80000300a00 */
[----:B------:R-:W3:Y:S01]  /*8ba50*/  LDL.LU.64 R10, [R1+0x1598] ;  /* 0x00159800010a7983 */ /* 0x000ee20000300a00 */
[----:B------:R-:W-:-:S02]  /*8ba60*/  IMAD R32, R32, 0x100, R52 ;  /* 0x0000010020207824 */ /* 0x000fc400078e0234 */
[----:B------:R-:W-:Y:S01]  /*8ba70*/  IMAD R33, R33, 0x100, R53 ;  /* 0x0000010021217824 */ /* 0x000fe200078e0235 */
[----:B------:R-:W3:Y:S01]  /*8ba80*/  LDL.64 R44, [R1+0x10] ;  /* 0x00001000012c7983 */ /* 0x000ee20000100a00 */
[----:B------:R-:W-:Y:S02]  /*8ba90*/  IMAD R34, R34, 0x100, R60 ;  /* 0x0000010022227824 */ /* 0x000fe400078e023c */
[----:B------:R-:W-:Y:S01]  /*8baa0*/  IMAD R35, R35, 0x100, R61 ;  /* 0x0000010023237824 */ /* 0x000fe200078e023d */
[----:B------:R-:W-:Y:S01]  /*8bab0*/  F2FP.F16.E4M3.UNPACK_B R32, R32 ;  /* 0x00000020ff20723e */ /* 0x000fe200020006ff */
[----:B------:R-:W3:Y:S01]  /*8bac0*/  LDL R46, [R1+0x8] ;  /* 0x00000800012e7983 */ /* 0x000ee20000100800 */
[----:B------:R-:W-:Y:S02]  /*8bad0*/  F2FP.F16.E4M3.UNPACK_B R33, R33 ;  /* 0x00000021ff21723e */ /* 0x000fe400020006ff */
[----:B------:R-:W-:Y:S02]  /*8bae0*/  F2FP.F16.E4M3.UNPACK_B R34, R34 ;  /* 0x00000022ff22723e */ /* 0x000fe400020006ff */
[----:B------:R-:W-:Y:S01]  /*8baf0*/  F2FP.F16.E4M3.UNPACK_B R35, R35 ;  /* 0x00000023ff23723e */ /* 0x000fe200020006ff */
[C---:B----4-:R-:W-:Y:S06]  /*8bb00*/  HMMA.16816.F32 R40, R4.reuse, R30, R40 ;  /* 0x0000001e0428723c */ /* 0x050fec0000001828 */
[C---:B------:R-:W-:Y:S06]  /*8bb10*/  HMMA.16816.F32 R20, R4.reuse, R36, R20 ;  /* 0x000000240414723c */ /* 0x040fec0000001814 */
[----:B------:R-:W-:Y:S06]  /*8bb20*/  HMMA.16816.F32 R16, R4, R54, R16 ;  /* 0x000000360410723c */ /* 0x000fec0000001810 */
[C---:B--2---:R-:W-:Y:S05]  /*8bb30*/  HMMA.16816.F32 R4, R32.reuse, R56, R12 ;  /* 0x000000382004723c */ /* 0x044fea000000180c */
[----:B------:R-:W-:Y:S04]  /*8bb40*/  STL.64 [R1+0x590], R40 ;  /* 0x0005902801007387 */ /* 0x000fe80000100a00 */
[----:B------:R-:W-:Y:S04]  /*8bb50*/  STL.64 [R1+0x598], R42 ;  /* 0x0005982a01007387 */ /* 0x000fe80000100a00 */
[----:B------:R-:W2:Y:S04]  /*8bb60*/  LDL.64 R60, [R1] ;  /* 0x00000000013c7983 */ /* 0x000ea80000100a00 */
[----:B------:R-:W-:Y:S04]  /*8bb70*/  STL [R1+0x9054], R30 ;  /* 0x0090541e01007387 */ /* 0x000fe80000100800 */
[----:B------:R-:W-:Y:S04]  /*8bb80*/  STL [R1+0x9050], R31 ;  /* 0x0090501f01007387 */ /* 0x000fe80000100800 */
[----:B------:R-:W-:Y:S04]  /*8bb90*/  STL [R1+0x9064], R36 ;  /* 0x0090642401007387 */ /* 0x000fe80000100800 */
[----:B------:R-:W-:Y:S04]  /*8bba0*/  STL [R1+0x9058], R37 ;  /* 0x0090582501007387 */ /* 0x000fe80000100800 */
[----:B------:R-:W-:Y:S04]  /*8bbb0*/  STL.64 [R1+0x580], R20 ;  /* 0x0005801401007387 */ /* 0x000fe80000100a00 */
[----:B------:R-:W-:Y:S04]  /*8bbc0*/  STL.64 [R1+0x588], R22 ;  /* 0x0005881601007387 */ /* 0x000fe80000100a00 */
[----:B------:R-:W-:Y:S04]  /*8bbd0*/  STL.64 [R1+0x390], R16 ;  /* 0x0003901001007387 */ /* 0x000fe80000100a00 */
[----:B------:R-:W-:Y:S04]  /*8bbe0*/  STL.64 [R1+0x398], R18 ;  /* 0x0003981201007387 */ /* 0x000fe80000100a00 */
[----:B------:R-:W-:Y:S04]  /*8bbf0*/  STL.64 [R1+0x380], R4 ;  /* 0x0003800401007387 */ /* 0x000fe80000100a00 */
[----:B------:R3:W-:Y:S02]  /*8bc00*/  STL.64 [R1+0x388], R6 ;  /* 0x0003880601007387 */ /* 0x0007e40000100a00 */
[----:B---3--:R-:W-:-:S15]  /*8bc10*/  HMMA.16816.F32 R4, R32, R58, R8 ;  /* 0x0000003a2004723c */ /* 0x008fde0000001808 */
[----:B------:R-:W-:-:S08]  /*8bc20*/  NOP ;  /* 0x0000000000007918 */ /* 0x000fd00000000000 */
[----:B------:R0:W-:Y:S04]  /*8bc30*/  STL.64 [R1+0x370], R4 ;  /* 0x0003700401007387 */ /* 0x0001e80000100a00 */
[----:B------:R1:W-:Y:S04]  /*8bc40*/  STL.64 [R1+0x378], R6 ;  /* 0x0003780601007387 */ /* 0x0003e80000100a00 */
[----:B0-----:R-:W3:Y:S04]  /*8bc50*/  LDL.LU.64 R4, [R1+0x1580] ;  /* 0x0015800001047983 */ /* 0x001ee80000300a00 */
[----:B-1----:R-:W3:Y:S04]  /*8bc60*/  LDL.LU.64 R6, [R1+0x1588] ;  /* 0x0015880001067983 */ /* 0x002ee80000300a00 */
[----:B------:R-:W4:Y:S04]  /*8bc70*/  LDL.LU.64 R16, [R1+0x1570] ;  /* 0x0015700001107983 */ /* 0x000f280000300a00 */
[----:B------:R-:W4:Y:S04]  /*8bc80*/  LDL.LU.64 R18, [R1+0x1578] ;  /* 0x0015780001127983 */ /* 0x000f280000300a00 */
[----:B------:R-:W4:Y:S04]  /*8bc90*/  LDL.LU.64 R48, [R1+0x1560] ;  /* 0x0015600001307983 */ /* 0x000f280000300a00 */
[----:B------:R-:W4:Y:S01]  /*8bca0*/  LDL.LU.64 R50, [R1+0x1568] ;  /* 0x0015680001327983 */ /* 0x000f220000300a00 */
[----:B------:R-:W-:-:S02]  /*8bcb0*/  IMAD.MOV.U32 R47, RZ, RZ, R0 ;  /* 0x000000ffff2f7224 */ /* 0x000fc400078e0000 */
[----:B------:R-:W-:Y:S02]  /*8bcc0*/  IMAD.MOV.U32 R36, RZ, RZ, R44 ;  /* 0x000000ffff247224 */ /* 0x000fe400078e002c */
[----:B------:R-:W-:Y:S02]  /*8bcd0*/  IMAD.MOV.U32 R28, RZ, RZ, R45 ;  /* 0x000000ffff1c7224 */ /* 0x000fe400078e002d */
[----:B------:R-:W-:Y:S02]  /*8bce0*/  IMAD.MOV.U32 R29, RZ, RZ, R56 ;  /* 0x000000ffff1d7224 */ /* 0x000fe400078e0038 */
[----:B------:R-:W-:Y:S02]  /*8bcf0*/  IMAD.MOV.U32 R37, RZ, RZ, R57 ;  /* 0x000000ffff257224 */ /* 0x000fe400078e0039 */
[----:B------:R-:W-:Y:S01]  /*8bd00*/  IMAD.MOV.U32 R30, RZ, RZ, R58 ;  /* 0x000000ffff1e7224 */ /* 0x000fe200078e003a */
[----:B------:R-:W4:Y:S01]  /*8bd10*/  LDL.LU.64 R56, [R1+0x1550] ;  /* 0x0015500001387983 */ /* 0x000f220000300a00 */
[----:B------:R-:W-:-:S03]  /*8bd20*/  IMAD.MOV.U32 R31, RZ, RZ, R59 ;  /* 0x000000ffff1f7224 */ /* 0x000fc600078e003b */
[----:B------:R-:W4:Y:S04]  /*8bd30*/  LDL.LU.64 R58, [R1+0x1558] ;  /* 0x00155800013a7983 */ /* 0x000f280000300a00 */
[----:B------:R-:W4:Y:S04]  /*8bd40*/  LDL.LU.64 R52, [R1+0x1540] ;  /* 0x0015400001347983 */ /* 0x000f280000300a00 */
[----:B------:R-:W4:Y:S04]  /*8bd50*/  LDL.LU.64 R54, [R1+0x1548] ;  /* 0x0015480001367983 */ /* 0x000f280000300a00 */
[----:B------:R-:W4:Y:S04]  /*8bd60*/  LDL.LU.64 R40, [R1+0x1530] ;  /* 0x0015300001287983 */ /* 0x000f280000300a00 */
[----:B------:R-:W4:Y:S04]  /*8bd70*/  LDL.LU.64 R42, [R1+0x1538] ;  /* 0x00153800012a7983 */ /* 0x000f280000300a00 */
[----:B------:R-:W4:Y:S04]  /*8bd80*/  LDL.LU.64 R20, [R1+0x1520] ;  /* 0x0015200001147983 */ /* 0x000f280000300a00 */
[----:B------:R-:W4:Y:S04]  /*8bd90*/  LDL.LU.64 R22, [R1+0x1528] ;  /* 0x0015280001167983 */ /* 0x000f280000300a00 */
[----:B------:R-:W4:Y:S04]  /*8bda0*/  LDL.LU.64 R12, [R1+0x1510] ;  /* 0x00151000010c7983 */ /* 0x000f280000300a00 */
[----:B------:R-:W4:Y:S01]  /*8bdb0*/  LDL.LU.64 R14, [R1+0x1518] ;  /* 0x00151800010e7983 */ /* 0x000f220000300a00 */
[----:B--2---:R-:W-:Y:S01]  /*8bdc0*/  IMAD.MOV.U32 R0, RZ, RZ, R61 ;  /* 0x000000ffff007224 */ /* 0x004fe200078e003d */
[C---:B---3--:R-:W-:Y:S06]  /*8bdd0*/  HMMA.16816.F32 R4, R32.reuse, R44, R4 ;  /* 0x0000002c2004723c */ /* 0x048fec0000001804 */
[C---:B----4-:R-:W-:Y:S06]  /*8bde0*/  HMMA.16816.F32 R44, R32.reuse, R46, R16 ;  /* 0x0000002e202c723c */ /* 0x050fec0000001810 */
[C---:B------:R-:W-:Y:S11]  /*8bdf0*/  HMMA.16816.F32 R48, R32.reuse, R60, R48 ;  /* 0x0000003c2030723c */ /* 0x040ff60000001830 */
[----:B------:R0:W-:Y:S04]  /*8be00*/  STL.64 [R1+0x360], R4 ;  /* 0x0003600401007387 */ /* 0x0001e80000100a00 */
[----:B------:R1:W-:Y:S04]  /*8be10*/  STL.64 [R1+0x368], R6 ;  /* 0x0003680601007387 */ /* 0x0003e80000100a00 */
[----:B------:R-:W2:Y:S04]  /*8be20*/  LDL.LU.64 R8, [R1+0x1500] ;  /* 0x0015000001087983 */ /* 0x000ea80000300a00 */
[----:B------:R-:W2:Y:S04]  /*8be30*/  LDL.LU.64 R10, [R1+0x1508] ;  /* 0x00150800010a7983 */ /* 0x000ea80000300a00 */
[----:B0-----:R-:W3:Y:S04]  /*8be40*/  LDL.LU.64 R4, [R1+0x14f0] ;  /* 0x0014f00001047983 */ /* 0x001ee80000300a00 */
[----:B-1----:R-:W3:Y:S04]  /*8be50*/  LDL.LU.64 R6, [R1+0x14f8] ;  /* 0x0014f80001067983 */ /* 0x002ee80000300a00 */
[----:B------:R-:W4:Y:S04]  /*8be60*/  LDL.LU.64 R18, [R1+0x90f8] ;  /* 0x0090f80001127983 */ /* 0x000f280000300a00 */
[----:B------:R-:W4:Y:S04]  /*8be70*/  LDL.LU.64 R16, [R1+0x90f0] ;  /* 0x0090f00001107983 */ /* 0x000f280000300a00 */
[----:B------:R-:W-:Y:S04]  /*8be80*/  STL.64 [R1+0x350], R44 ;  /* 0x0003502c01007387 */ /* 0x000fe80000100a00 */
[----:B------:R0:W-:Y:S04]  /*8be90*/  STL.64 [R1+0x358], R46 ;  /* 0x0003582e01007387 */ /* 0x0001e80000100a00 */
[----:B0-----:R-:W4:Y:S04]  /*8bea0*/  LDL.LU.64 R46, [R1+0x90e8] ;  /* 0x0090e800012e7983 */ /* 0x001f280000300a00 */
[----:B------:R-:W4:Y:S04]  /*8beb0*/  LDL.LU.64 R44, [R1+0x90e0] ;  /* 0x0090e000012c7983 */ /* 0x000f280000300a00 */
[----:B------:R-:W-:Y:S04]  /*8bec0*/  STL.64 [R1+0x340], R48 ;  /* 0x0003403001007387 */ /* 0x000fe80000100a00 */
[----:B------:R0:W-:Y:S04]  /*8bed0*/  STL.64 [R1+0x348], R50 ;  /* 0x0003483201007387 */ /* 0x0001e80000100a00 */
[----:B0-----:R-:W2:Y:S04]  /*8bee0*/  LDL.LU.64 R50, [R1+0x90d8] ;  /* 0x0090d80001327983 */ /* 0x001ea80000300a00 */
[----:B------:R-:W3:Y:S04]  /*8bef0*/  LDL.LU.64 R48, [R1+0x90d0] ;  /* 0x0090d00001307983 */ /* 0x000ee80000300a00 */
[----:B------:R-:W4:Y:S02]  /*8bf00*/  LDL.LU.64 R60, [R1+0x90c8] ;  /* 0x0090c800013c7983 */ /* 0x000f240000300a00 */
[----:B----4-:R-:W-:-:S15]  /*8bf10*/  HMMA.16816.F32 R56, R32, R60, R56 ;  /* 0x0000003c2038723c */ /* 0x010fde0000001838 */
[----:B------:R-:W-:-:S08]  /*8bf20*/  NOP ;  /* 0x0000000000007918 */ /* 0x000fd00000000000 */
[----:B------:R-:W-:Y:S04]  /*8bf30*/  STL.64 [R1+0x330], R56 ;  /* 0x0003303801007387 */ /* 0x000fe80000100a00 */
[----:B------:R0:W-:Y:S04]  /*8bf40*/  STL.64 [R1+0x338], R58 ;  /* 0x0003383a01007387 */ /* 0x0001e80000100a00 */
[----:B0-----:R-:W4:Y:S04]  /*8bf50*/  LDL.LU.64 R58, [R1+0x90c0] ;  /* 0x0090c000013a7983 */ /* 0x001f280000300a00 */
[----:B------:R-:W2:Y:S01]  /*8bf60*/  LDL.LU.64 R56, [R1+0x90b8] ;  /* 0x0090b80001387983 */ /* 0x000ea20000300a00 */
[----:B----4-:R-:W-:-:S15]  /*8bf70*/  HMMA.16816.F32 R52, R32, R58, R52 ;  /* 0x0000003a2034723c */ /* 0x010fde0000001834 */
[----:B------:R-:W-:-:S08]  /*8bf80*/  NOP ;  /* 0x0000000000007918 */ /* 0x000fd00000000000 */
[----:B------:R-:W-:Y:S04]  /*8bf90*/  STL.64 [R1+0x320], R52 ;  /* 0x0003203401007387 */ /* 0x000fe80000100a00 */
[----:B------:R0:W-:Y:S04]  /*8bfa0*/  STL.64 [R1+0x328], R54 ;  /* 0x0003283601007387 */ /* 0x0001e80000100a00 */
[----:B0-----:R-:W4:Y:S04]  /*8bfb0*/  LDL.LU.64 R54, [R1+0x90b0] ;  /* 0x0090b00001367983 */ /* 0x001f280000300a00 */
[----:B------:R-:W3:Y:S01]  /*8bfc0*/  LDL.LU.64 R52, [R1+0x90a8] ;  /* 0x0090a80001347983 */ /* 0x000ee20000300a00 */
[C---:B--2---:R-:W-:Y:S03]  /*8bfd0*/  HMMA.16816.F32 R40, R32.reuse, R56, R40 ;  /* 0x000000382028723c */ /* 0x044fe60000001828 */
[----:B------:R-:W-:Y:S04]  /*8bfe0*/  STL.64 [R1+0x9018], R58 ;  /* 0x0090183a01007387 */ /* 0x000fe80000100a00 */
[----:B------:R-:W-:Y:S01]  /*8bff0*/  STL.64 [R1+0x9010], R56 ;  /* 0x0090103801007387 */ /* 0x000fe20000100a00 */
[----:B------:R-:W-:-:S15]  /*8c000*/  HMMA.16816.F32 R8, R32, R50, R8 ;  /* 0x000000322008723c */ /* 0x000fde0000001808 */
[----:B------:R-:W-:Y:S04]  /*8c010*/  STL.64 [R1+0x310], R40 ;  /* 0x0003102801007387 */ /* 0x000fe80000100a00 */
[----:B------:R4:W-:Y:S02]  /*8c020*/  STL.64 [R1+0x318], R42 ;  /* 0x0003182a01007387 */ /* 0x0009e40000100a00 */
[C---:B----4-:R-:W-:Y:S02]  /*8c030*/  HMMA.16816.F32 R40, R32.reuse, R54, R20 ;  /* 0x000000362028723c */ /* 0x050fe40000001814 */
[----:B------:R-:W2:Y:S04]  /*8c040*/  LDL.LU.64 R20, [R1+0x14e0] ;  /* 0x0014e00001147983 */ /* 0x000ea80000300a00 */
[----:B---3--:R-:W-:-:S15]  /*8c050*/  HMMA.16816.F32 R12, R32, R52, R12 ;  /* 0x00000034200c723c */ /* 0x008fde000000180c */
[----:B------:R-:W-:-:S02]  /*8c060*/  NOP ;  /* 0x0000000000007918 */ /* 0x000fc40000000000 */
[----:B------:R0:W-:Y:S04]  /*8c070*/  STL.64 [R1+0x300], R40 ;  /* 0x0003002801007387 */ /* 0x0001e80000100a00 */
[----:B------:R1:W-:Y:S04]  /*8c080*/  STL.64 [R1+0x308], R42 ;  /* 0x0003082a01007387 */ /* 0x0003e80000100a00 */
[----:B------:R-:W2:Y:S04]  /*8c090*/  LDL.LU.64 R22, [R1+0x14e8] ;  /* 0x0014e80001167983 */ /* 0x000ea80000300a00 */
[----:B------:R3:W-:Y:S04]  /*8c0a0*/  STL.64 [R1+0x2f0], R12 ;  /* 0x0002f00c01007387 */ /* 0x0007e80000100a00 */
[----:B------:R4:W-:Y:S04]  /*8c0b0*/  STL.64 [R1+0x2f8], R14 ;  /* 0x0002f80e01007387 */ /* 0x0009e80000100a00 */
[----:B------:R-:W-:Y:S04]  /*8c0c0*/  STL.64 [R1+0x9008], R54 ;  /* 0x0090083601007387 */ /* 0x000fe80000100a00 */
[----:B------:R-:W-:Y:S04]  /*8c0d0*/  STL.64 [R1+0x9000], R52 ;  /* 0x0090003401007387 */ /* 0x000fe80000100a00 */
[----:B0-----:R-:W2:Y:S04]  /*8c0e0*/  LDL.LU.64 R40, [R1+0x14d0] ;  /* 0x0014d00001287983 */ /* 0x001ea80000300a00 */
[----:B------:R0:W-:Y:S04]  /*8c0f0*/  STL.64 [R1+0x2e0], R8 ;  /* 0x0002e00801007387 */ /* 0x0001e80000100a00 */
[----:B------:R0:W-:Y:S04]  /*8c100*/  STL.64 [R1+0x2e8], R10 ;  /* 0x0002e80a01007387 */ /* 0x0001e80000100a00 */
[----:B-1----:R-:W2:Y:S01]  /*8c110*/  LDL.LU.64 R42, [R1+0x14d8] ;  /* 0x0014d800012a7983 */ /* 0x002ea20000300a00 */
[----:B------:R-:W-:-:S15]  /*8c120*/  HMMA.16816.F32 R4, R32, R48, R4 ;  /* 0x000000302004723c */ /* 0x000fde0000001804 */
[----:B------:R-:W-:-:S08]  /*8c130*/  NOP ;  /* 0x0000000000007918 */ /* 0x000fd00000000000 */
[----:B------:R1:W-:Y:S04]  /*8c140*/  STL.64 [R1+0x2d0], R4 ;  /* 0x0002d00401007387 */ /* 0x0003e80000100a00 */
[----:B------:R1:W-:Y:S04]  /*8c150*/  STL.64 [R1+0x2d8], R6 ;  /* 0x0002d80601007387 */ /* 0x0003e80000100a00 */
[----:B---3--:R-:W3:Y:S04]  /*8c160*/  LDL.LU.64 R12, [R1+0x14c0] ;  /* 0x0014c000010c7983 */ /* 0x008ee80000300a00 */
[----:B----4-:R-:W3:Y:S04]  /*8c170*/  LDL.LU.64 R14, [R1+0x14c8] ;  /* 0x0014c800010e7983 */ /* 0x010ee80000300a00 */
[----:B0-----:R-:W4:Y:S04]  /*8c180*/  LDL.LU.64 R8, [R1+0x14b0] ;  /* 0x0014b00001087983 */ /* 0x001f280000300a00 */
[----:B------:R-:W4:Y:S04]  /*8c190*/  LDL.LU.64 R10, [R1+0x14b8] ;  /* 0x0014b800010a7983 */ /* 0x000f280000300a00 */
[----:B------:R-:W4:Y:S04]  /*8c1a0*/  LDL.LU.64 R56, [R1+0x1490] ;  /* 0x0014900001387983 */ /* 0x000f280000300a00 */
[----:B------:R-:W4:Y:S04]  /*8c1b0*/  LDL.LU.64 R58, [R1+0x1498] ;  /* 0x00149800013a7983 */ /* 0x000f280000300a00 */
[----:B------:R-:W4:Y:S04]  /*8c1c0*/  LDL.LU.64 R52, [R1+0x1480] ;  /* 0x0014800001347983 */ /* 0x000f280000300a00 */
[----:B------:R-:W4:Y:S04]  /*8c1d0*/  LDL.LU.64 R54, [R1+0x1488] ;  /* 0x0014880001367983 */ /* 0x000f280000300a00 */
[----:B-1----:R-:W4:Y:S04]  /*8c1e0*/  LDL.LU.64 R4, [R1+0x1470] ;  /* 0x0014700001047983 */ /* 0x002f280000300a00 */
[----:B------:R-:W4:Y:S04]  /*8c1f0*/  LDL.LU.64 R6, [R1+0x1478] ;  /* 0x0014780001067983 */ /* 0x000f280000300a00 */
[----:B------:R-:W-:Y:S04]  /*8c200*/  STL.64 [R1+0x8fe8], R50 ;  /* 0x008fe83201007387 */ /* 0x000fe80000100a00 */
[----:B------:R0:W-:Y:S04]  /*8c210*/  STL.64 [R1+0x8fe0], R48 ;  /* 0x008fe03001007387 */ /* 0x0001e80000100a00 */
[----:B0-----:R-:W4:Y:S04]  /*8c220*/  LDL.LU.64 R48, [R1+0x1460] ;  /* 0x0014600001307983 */ /* 0x001f280000300a00 */
[----:B------:R-:W4:Y:S01]  /*8c230*/  LDL.LU.64 R50, [R1+0x1468] ;  /* 0x0014680001327983 */ /* 0x000f220000300a00 */
[C---:B--2---:R-:W-:Y:S06]  /*8c240*/  HMMA.16816.F32 R20, R32.reuse, R46, R20 ;  /* 0x0000002e2014723c */ /* 0x044fec0000001814 */
[----:B------:R-:W-:-:S15]  /*8c250*/  HMMA.16816.F32 R40, R32, R44, R40 ;  /* 0x0000002c2028723c */ /* 0x000fde0000001828 */
        /* <DEDUP_REMOVED lines=8> */
[----:B------:R-:W4:Y:S04]  /*8c2e0*/  LDL.LU.64 R40, [R1+0x9098] ;  /* 0x0090980001287983 */ /* 0x000f280000300a00 */
[----:B------:R-:W-:Y:S04]  /*8c2f0*/  STL.64 [R1+0x8fd8], R46 ;  /* 0x008fd82e01007387 */ /* 0x000fe80000100a00 */
[----:B------:R0:W-:Y:S04]  /*8c300*/  STL.64 [R1+0x8fd0], R44 ;  /* 0x008fd02c01007387 */ /* 0x0001e80000100a00 */
[----:B0-----:R-:W2:Y:S04]  /*8c310*/  LDL.LU.64 R44, [R1+0x14a0] ;  /* 0x0014a000012c7983 */ /* 0x001ea80000300a00 */
[----:B------:R-:W2:Y:S01]  /*8c320*/  LDL.LU.64 R46, [R1+0x14a8] ;  /* 0x0014a800012e7983 */ /* 0x000ea20000300a00 */
[C---:B---3--:R-:W-:Y:S06]  /*8c330*/  HMMA.16816.F32 R12, R32.reuse, R42, R12 ;  /* 0x0000002a200c723c */ /* 0x048fec000000180c */
[----:B----4-:R-:W-:-:S15]  /*8c340*/  HMMA.16816.F32 R8, R32, R40, R8 ;  /* 0x000000282008723c */ /* 0x010fde0000001808 */
[----:B------:R-:W-:-:S02]  /*8c350*/  NOP ;  /* 0x0000000000007918 */ /* 0x000fc40000000000 */
[----:B------:R-:W-:Y:S04]  /*8c360*/  STL.64 [R1+0x2a0], R12 ;  /* 0x0002a00c01007387 */ /* 0x000fe80000100a00 */
[----:B------:R0:W-:Y:S04]  /*8c370*/  STL.64 [R1+0x2a8], R14 ;  /* 0x0002a80e01007387 */ /* 0x0001e80000100a00 */
[----:B0-----:R-:W3:Y:S04]  /*8c380*/  LDL.LU.64 R14, [R1+0x9090] ;  /* 0x00909000010e7983 */ /* 0x001ee80000300a00 */
[----:B------:R-:W4:Y:S04]  /*8c390*/  LDL.LU.64 R12, [R1+0x9088] ;  /* 0x00908800010c7983 */ /* 0x000f280000300a00 */
[----:B------:R-:W-:Y:S04]  /*8c3a0*/  STL.64 [R1+0x290], R8 ;  /* 0x0002900801007387 */ /* 0x000fe80000100a00 */
[----:B------:R0:W-:Y:S04]  /*8c3b0*/  STL.64 [R1+0x298], R10 ;  /* 0x0002980a01007387 */ /* 0x0001e80000100a00 */
[----:B0-----:R-:W3:Y:S04]  /*8c3c0*/  LDL.LU.64 R10, [R1+0x9080] ;  /* 0x00908000010a7983 */ /* 0x001ee80000300a00 */
[----:B------:R-:W4:Y:S04]  /*8c3d0*/  LDL.LU.64 R8, [R1+0x9078] ;  /* 0x0090780001087983 */ /* 0x000f280000300a00 */
[----:B------:R-:W-:Y:S04]  /*8c3e0*/  STL.64 [R1+0x8fc8], R42 ;  /* 0x008fc82a01007387 */ /* 0x000fe80000100a00 */
[----:B------:R2:W-:Y:S02]  /*8c3f0*/  STL.64 [R1+0x8fc0], R40 ;  /* 0x008fc02801007387 */ /* 0x0005e40000100a00 */
[C---:B--2---:R-:W-:Y:S06]  /*8c400*/  HMMA.16816.F32 R40, R32.reuse, R38, R44 ;  /* 0x000000262028723c */ /* 0x044fec000000182c */
[----:B------:R-:W-:-:S15]  /*8c410*/  HMMA.16816.F32 R56, R32, R2, R56 ;  /* 0x000000022038723c */ /* 0x000fde0000001838 */
[----:B------:R-:W-:-:S02]  /*8c420*/  NOP ;  /* 0x0000000000007918 */ /* 0x000fc40000000000 */
[----:B------:R-:W-:Y:S04]  /*8c430*/  STL.64 [R1+0x280], R40 ;  /* 0x0002802801007387 */ /* 0x000fe80000100a00 */
[----:B------:R3:W-:Y:S04]  /*8c440*/  STL.64 [R1+0x288], R42 ;  /* 0x0002882a01007387 */ /* 0x0007e80000100a00 */
[----:B------:R-:W-:Y:S04]  /*8c450*/  STL.64 [R1+0x270], R56 ;  /* 0x0002703801007387 */ /* 0x000fe80000100a00 */
[----:B------:R-:W-:Y:S01]  /*8c460*/  STL.64 [R1+0x278], R58 ;  /* 0x0002783a01007387 */ /* 0x000fe20000100a00 */
[C---:B---3--:R-:W-:Y:S06]  /*8c470*/  HMMA.16816.F32 R40, R32.reuse, R10, R4 ;  /* 0x0000000a2028723c */ /* 0x048fec0000001804 */
[----:B----4-:R-:W-:Y:S01]  /*8c480*/  HMMA.16816.F32 R44, R32, R8, R52 ;  /* 0x00000008202c723c */ /* 0x010fe20000001834 */
[----:B------:R-:W2:-:S15]  /*8c490*/  LDL.LU R52, [R1+0x1fc0] ;  /* 0x001fc00001347983 */ /* 0x000e9e0000300800 */
[----:B------:R-:W-:-:S07]  /*8c4a0*/  NOP ;  /* 0x0000000000007918 */ /* 0x000fce0000000000 */
[----:B------:R-:W-:Y:S04]  /*8c4b0*/  STL.64 [R1+0x260], R44 ;  /* 0x0002602c01007387 */ /* 0x000fe80000100a00 */
[----:B------:R-:W-:Y:S04]  /*8c4c0*/  STL.64 [R1+0x268], R46 ;  /* 0x0002682e01007387 */ /* 0x000fe80000100a00 */
[----:B------:R-:W2:Y:S04]  /*8c4d0*/  LDL.LU R4, [R1+0x1fbc] ;  /* 0x001fbc0001047983 */ /* 0x000ea80000300800 */
[----:B------:R-:W-:Y:S04]  /*8c4e0*/  STL.64 [R1+0x250], R40 ;  /* 0x0002502801007387 */ /* 0x000fe80000100a00 */
[----:B------:R0:W-:Y:S02]  /*8c4f0*/  STL.64 [R1+0x258], R42 ;  /* 0x0002582a01007387 */ /* 0x0001e40000100a00 */
[C---:B0-----:R-:W-:Y:S02]  /*8c500*/  HMMA.16816.F32 R40, R32.reuse, R12, R48 ;  /* 0x0000000c2028723c */ /* 0x041fe40000001830 */
[----:B------:R-:W-:Y:S04]  /*8c510*/  STL.64 [R1+0x8ff8], R10 ;  /* 0x008ff80a01007387 */ /* 0x000fe80000100a00 */
[----:B------:R0:W-:Y:S02]  /*8c520*/  STL.64 [R1+0x8ff0], R8 ;  /* 0x008ff00801007387 */ /* 0x0001e40000100a00 */
[----:B0-----:R-:W-:Y:S02]  /*8c530*/  HMMA.16816.F32 R8, R32, R14, R20 ;  /* 0x0000000e2008723c */ /* 0x001fe40000001814 */
[----:B------:R-:W3:-:S13]  /*8c540*/  LDL.LU.64 R20, [R1+0x1440] ;  /* 0x0014400001147983 */ /* 0x000eda0000300a00 */
[----:B------:R0:W-:Y:S04]  /*8c550*/  STL.64 [R1+0x240], R40 ;  /* 0x0002402801007387 */ /* 0x0001e80000100a00 */
[----:B------:R1:W-:Y:S04]  /*8c560*/  STL.64 [R1+0x248], R42 ;  /* 0x0002482a01007387 */ /* 0x0003e80000100a00 */
[----:B------:R-:W3:Y:S04]  /*8c570*/  LDL.LU.64 R22, [R1+0x1448] ;  /* 0x0014480001167983 */ /* 0x000ee80000300a00 */
[----:B------:R4:W-:Y:S04]  /*8c580*/  STL.64 [R1+0x230], R8 ;  /* 0x0002300801007387 */ /* 0x0009e80000100a00 */
[----:B------:R4:W-:Y:S04]  /*8c590*/  STL.64 [R1+0x238], R10 ;  /* 0x0002380a01007387 */ /* 0x0009e80000100a00 */
[----:B------:R-:W2:Y:S04]  /*8c5a0*/  LDL.LU.64 R48, [R1+0x1420] ;  /* 0x0014200001307983 */ /* 0x000ea80000300a00 */
[----:B------:R-:W2:Y:S04]  /*8c5b0*/  LDL.LU.64 R50, [R1+0x1428] ;  /* 0x0014280001327983 */ /* 0x000ea80000300a00 */
[----:B0-----:R-:W2:Y:S04]  /*8c5c0*/  LDL.LU.64 R40, [R1+0x1410] ;  /* 0x0014100001287983 */ /* 0x001ea80000300a00 */
[----:B-1----:R-:W2:Y:S04]  /*8c5d0*/  LDL.LU.64 R42, [R1+0x1418] ;  /* 0x00141800012a7983 */ /* 0x002ea80000300a00 */
[----:B------:R-:W2:Y:S04]  /*8c5e0*/  LDL.LU.64 R44, [R1+0x1400] ;  /* 0x00140000012c7983 */ /* 0x000ea80000300a00 */
[----:B------:R-:W2:Y:S04]  /*8c5f0*/  LDL.LU.64 R46, [R1+0x1408] ;  /* 0x00140800012e7983 */ /* 0x000ea80000300a00 */
[----:B----4-:R-:W4:Y:S04]  /*8c600*/  LDL.LU.64 R8, [R1+0x13f0] ;  /* 0x0013f00001087983 */ /* 0x010f280000300a00 */
[----:B------:R-:W4:Y:S04]  /*8c610*/  LDL.LU.64 R10, [R1+0x13f8] ;  /* 0x0013f800010a7983 */ /* 0x000f280000300a00 */
[----:B------:R-:W2:Y:S04]  /*8c620*/  LDL.LU R53, [R1+0x1fc8] ;  /* 0x001fc80001357983 */ /* 0x000ea80000300800 */
[----:B------:R-:W2:Y:S04]  /*8c630*/  LDL.LU R5, [R1+0x1fc4] ;  /* 0x001fc40001057983 */ /* 0x000ea80000300800 */
[----:B------:R-:W2:Y:S04]  /*8c640*/  LDL.LU R56, [R1+0x1fd0] ;  /* 0x001fd00001387983 */ /* 0x000ea80000300800 */
[----:B------:R-:W2:Y:S04]  /*8c650*/  LDL.LU R6, [R1+0x1fcc] ;  /* 0x001fcc0001067983 */ /* 0x000ea80000300800 */
[----:B------:R-:W2:Y:S04]  /*8c660*/  LDL.LU R57, [R1+0x1fd8] ;  /* 0x001fd80001397983 */ /* 0x000ea80000300800 */
[----:B------:R-:W2:Y:S04]  /*8c670*/  LDL.LU R7, [R1+0x1fd4] ;  /* 0x001fd40001077983 */ /* 0x000ea80000300800 */
[----:B------:R-:W-:Y:S04]  /*8c680*/  STL.64 [R1+0x9028], R14 ;  /* 0x0090280e01007387 */ /* 0x000fe80000100a00 */
[----:B------:R0:W-:Y:S04]  /*8c690*/  STL.64 [R1+0x9020], R12 ;  /* 0x0090200c01007387 */ /* 0x0001e80000100a00 */
[----:B0-----:R-:W4:Y:S04]  /*8c6a0*/  LDL.LU.64 R12, [R1+0x1430] ;  /* 0x00143000010c7983 */ /* 0x001f280000300a00 */
[----:B------:R-:W4:Y:S01]  /*8c6b0*/  LDL.LU.64 R14, [R1+0x1438] ;  /* 0x00143800010e7983 */ /* 0x000f220000300a00 */
[----:B---3--:R-:W-:-:S15]  /*8c6c0*/  HMMA.16816.F32 R20, R32, R16, R20 ;  /* 0x000000102014723c */ /* 0x008fde0000001814 */
[----:B------:R-:W-:-:S08]  /*8c6d0*/  NOP ;  /* 0x0000000000007918 */ /* 0x000fd00000000000 */
[----:B------:R-:W-:Y:S04]  /*8c6e0*/  STL.64 [R1+0x220], R20 ;  /* 0x0002201401007387 */ /* 0x000fe80000100a00 */
[----:B------:R0:W-:Y:S04]  /*8c6f0*/  STL.64 [R1+0x228], R22 ;  /* 0x0002281601007387 */ /* 0x0001e80000100a00 */
[----:B0-----:R-:W2:Y:S04]  /*8c700*/  LDL.LU.64 R22, [R1+0x9070] ;  /* 0x0090700001167983 */ /* 0x001ea80000300a00 */
[----:B------:R-:W3:Y:S04]  /*8c710*/  LDL.LU.64 R20, [R1+0x9068] ;  /* 0x0090680001147983 */ /* 0x000ee80000300a00 */
[----:B------:R-:W-:Y:S04]  /*8c720*/  STL.64 [R1+0x9038], R18 ;  /* 0x0090381201007387 */ /* 0x000fe80000100a00 */
[----:B------:R-:W-:Y:S01]  /*8c730*/  STL.64 [R1+0x9030], R16 ;  /* 0x0090301001007387 */ /* 0x000fe20000100a00 */
[----:B----4-:R-:W-:-:S15]  /*8c740*/  HMMA.16816.F32 R12, R32, R18, R12 ;  /* 0x00000012200c723c */ /* 0x010fde000000180c */
[----:B------:R-:W-:-:S08]  /*8c750*/  NOP ;  /* 0x0000000000007918 */ /* 0x000fd00000000000 */
[----:B------:R-:W-:Y:S04]  /*8c760*/  STL.64 [R1+0x210], R12 ;  /* 0x0002100c01007387 */ /* 0x000fe80000100a00 */
[----:B------:R2:W-:Y:S01]  /*8c770*/  STL.64 [R1+0x218], R14 ;  /* 0x0002180e01007387 */ /* 0x0005e20000100a00 */
[----:B------:R-:W-:Y:S01]  /*8c780*/  HMMA.16816.F32 R8, R32, R26, R8 ;  /* 0x0000001a2008723c */ /* 0x000fe20000001808 */
[----:B------:R-:W-:Y:S02]  /*8c790*/  IMAD.MOV.U32 R54, RZ, RZ, R29 ;  /* 0x000000ffff367224 */ /* 0x000fe400078e001d */
[----:B------:R-:W-:-:S03]  /*8c7a0*/  IMAD.MOV.U32 R55, RZ, RZ, R37 ;  /* 0x000000ffff377224 */ /* 0x000fc600078e0025 */
[C---:B--2---:R-:W-:Y:S01]  /*8c7b0*/  HMMA.16816.F32 R12, R32.reuse, R22, R40 ;  /* 0x00000016200c723c */ /* 0x044fe20000001828 */
[----:B------:R-:W2:Y:S05]  /*8c7c0*/  LDL.LU.64 R40, [R1+0x13e0] ;  /* 0x0013e00001287983 */ /* 0x000eaa0000300a00 */
[----:B---3--:R-:W-:-:S15]  /*8c7d0*/  HMMA.16816.F32 R16, R32, R20, R48 ;  /* 0x000000142010723c */ /* 0x008fde0000001830 */
[----:B------:R-:W-:-:S08]  /*8c7e0*/  NOP ;  /* 0x0000000000007918 */ /* 0x000fd00000000000 */
[----:B------:R-:W-:Y:S04]  /*8c7f0*/  STL.64 [R1+0x5c0], R16 ;  /* 0x0005c01001007387 */ /* 0x000fe80000100a00 */
[----:B------:R-:W-:Y:S04]  /*8c800*/  STL.64 [R1+0x5c8], R18 ;  /* 0x0005c81201007387 */ /* 0x000fe80000100a00 */
[----:B------:R-:W2:Y:S04]  /*8c810*/  LDL.LU.64 R42, [R1+0x13e8] ;  /* 0x0013e800012a7983 */ /* 0x000ea80000300a00 */
[----:B------:R-:W-:Y:S04]  /*8c820*/  STL.64 [R1+0x5d0], R12 ;  /* 0x0005d00c01007387 */ /* 0x000fe80000100a00 */
[----:B------:R0:W-:Y:S04]  /*8c830*/  STL.64 [R1+0x5d8], R14 ;  /* 0x0005d80e01007387 */ /* 0x0001e80000100a00 */
[----:B------:R-:W3:Y:S01]  /*8c840*/  LDL.64 R58, [R1+0x28] ;  /* 0x00002800013a7983 */ /* 0x000ee20000100a00 */
[----:B0-----:R-:W-:Y:S03]  /*8c850*/  HMMA.16816.F32 R12, R32, R24, R44 ;  /* 0x00000018200c723c */ /* 0x001fe6000000182c */
[----:B------:R-:W-:Y:S01]  /*8c860*/  STL.64 [R1+0x9048], R22 ;  /* 0x0090481601007387 */ /* 0x000fe20000100a00 */
[----:B------:R-:W-:-:S03]  /*8c870*/  IMAD.MOV.U32 R48, RZ, RZ, R36 ;  /* 0x000000ffff307224 */ /* 0x000fc600078e0024 */
[----:B------:R-:W-:Y:S04]  /*8c880*/  STL.64 [R1+0x9040], R20 ;  /* 0x0090401401007387 */ /* 0x000fe80000100a00 */
[----:B------:R-:W4:Y:S01]  /*8c890*/  LDL.64 R50, [R1+0x8] ;  /* 0x0000080001327983 */ /* 0x000f220000100a00 */
[----:B------:R-:W-:-:S11]  /*8c8a0*/  IMAD.MOV.U32 R49, RZ, RZ, R28 ;  /* 0x000000ffff317224 */ /* 0x000fd600078e001c */
[----:B------:R0:W-:Y:S04]  /*8c8b0*/  STL.64 [R1+0x5e0], R12 ;  /* 0x0005e00c01007387 */ /* 0x0001e80000100a00 */
[----:B------:R1:W-:Y:S04]  /*8c8c0*/  STL.64 [R1+0x5e8], R14 ;  /* 0x0005e80e01007387 */ /* 0x0003e80000100a00 */
[----:B------:R-:W3:Y:S04]  /*8c8d0*/  LDL.LU R36, [R1+0x9064] ;  /* 0x0090640001247983 */ /* 0x000ee80000300800 */
[----:B------:R1:W-:Y:S04]  /*8c8e0*/  STL.64 [R1+0x5f0], R8 ;  /* 0x0005f00801007387 */ /* 0x0003e80000100a00 */
[----:B------:R1:W-:Y:S04]  /*8c8f0*/  STL.64 [R1+0x5f8], R10 ;  /* 0x0005f80a01007387 */ /* 0x0003e80000100a00 */
[----:B------:R-:W2:Y:S04]  /*8c900*/  LDL.LU R28, [R1+0x9060] ;  /* 0x00906000011c7983 */ /* 0x000ea80000300800 */
[----:B0-----:R-:W4:Y:S04]  /*8c910*/  LDL.LU.64 R12, [R1+0x13b0] ;  /* 0x0013b000010c7983 */ /* 0x001f280000300a00 */
[----:B-1----:R-:W4:Y:S04]  /*8c920*/  LDL.LU.64 R14, [R1+0x13b8] ;  /* 0x0013b800010e7983 */ /* 0x002f280000300a00 */
[----:B------:R-:W2:Y:S01]  /*8c930*/  LDL.LU R29, [R1+0x905c] ;  /* 0x00905c00011d7983 */ /* 0x000ea20000300800 */
[----:B------:R-:W-:-:S03]  /*8c940*/  IMAD.MOV.U32 R18, RZ, RZ, R30 ;  /* 0x000000ffff127224 */ /* 0x000fc600078e001e */
[----:B------:R-:W3:Y:S01]  /*8c950*/  LDL.LU R37, [R1+0x9058] ;  /* 0x0090580001257983 */ /* 0x000ee20000300800 */
[----:B------:R-:W-:-:S03]  /*8c960*/  IMAD.MOV.U32 R19, RZ, RZ, R31 ;  /* 0x000000ffff137224 */ /* 0x000fc600078e001f */
[----:B------:R-:W3:Y:S04]  /*8c970*/  LDL.LU.64 R8, [R1+0x1390] ;  /* 0x0013900001087983 */ /* 0x000ee80000300a00 */
[----:B------:R-:W3:Y:S04]  /*8c980*/  LDL.LU.64 R10, [R1+0x1398] ;  /* 0x00139800010a7983 */ /* 0x000ee80000300a00 */
[----:B------:R-:W4:Y:S04]  /*8c990*/  LDL.LU R30, [R1+0x9054] ;  /* 0x00905400011e7983 */ /* 0x000f280000300800 */
[----:B------:R-:W4:Y:S04]  /*8c9a0*/  LDL.LU R31, [R1+0x9050] ;  /* 0x00905000011f7983 */ /* 0x000f280000300800 */
[----:B------:R-:W4:Y:S04]  /*8c9b0*/  LDL.LU.64 R44, [R1+0x1370] ;  /* 0x00137000012c7983 */ /* 0x000f280000300a00 */
[----:B------:R-:W4:Y:S01]  /*8c9c0*/  LDL.LU.64 R46, [R1+0x1378] ;  /* 0x00137800012e7983 */ /* 0x000f220000300a00 */
[----:B------:R-:W-:-:S02]  /*8c9d0*/  IMAD R6, R6, 0x100, R56 ;  /* 0x0000010006067824 */ /* 0x000fc400078e0238 */
[----:B------:R-:W-:Y:S01]  /*8c9e0*/  IMAD R7, R7, 0x100, R57 ;  /* 0x0000010007077824 */ /* 0x000fe200078e0239 */
[C---:B--2---:R-:W-:Y:S06]  /*8c9f0*/  HMMA.16816.F32 R20, R32.reuse, R28, R40 ;  /* 0x0000001c2014723c */ /* 0x044fec0000001828 */
[C---:B---3--:R-:W-:Y:S06]  /*8ca00*/  HMMA.16816.F32 R8, R32.reuse, R36, R8 ;  /* 0x000000242008723c */ /* 0x048fec0000001808 */
[C---:B----4-:R-:W-:Y:S11]  /*8ca10*/  HMMA.16816.F32 R12, R32.reuse, R30, R12 ;  /* 0x0000001e200c723c */ /* 0x050ff6000000180c */
[----:B------:R0:W-:Y:S04]  /*8ca20*/  STL.64 [R1+0x600], R20 ;  /* 0x0006001401007387 */ /* 0x0001e80000100a00 */
[----:B------:R1:W-:Y:S04]  /*8ca30*/  STL.64 [R1+0x608], R22 ;  /* 0x0006081601007387 */ /* 0x0003e80000100a00 */
[----:B------:R-:W-:Y:S04]  /*8ca40*/  STL [R1+0x8fbc], R28 ;  /* 0x008fbc1c01007387 */ /* 0x000fe80000100800 */
[----:B------:R-:W-:Y:S04]  /*8ca50*/  STL [R1+0x8fb8], R29 ;  /* 0x008fb81d01007387 */ /* 0x000fe80000100800 */
[----:B------:R-:W2:Y:S04]  /*8ca60*/  LDL.LU.64 R40, [R1+0x1360] ;  /* 0x0013600001287983 */ /* 0x000ea80000300a00 */
[----:B------:R-:W2:Y:S04]  /*8ca70*/  LDL.LU.64 R42, [R1+0x1368] ;  /* 0x00136800012a7983 */ /* 0x000ea80000300a00 */
[----:B------:R3:W-:Y:S04]  /*8ca80*/  STL.64 [R1+0x610], R12 ;  /* 0x0006100c01007387 */ /* 0x0007e80000100a00 */
[----:B------:R4:W-:Y:S04]  /*8ca90*/  STL.64 [R1+0x618], R14 ;  /* 0x0006180e01007387 */ /* 0x0009e80000100a00 */
[----:B0-----:R-:W2:Y:S04]  /*8caa0*/  LDL.LU.64 R20, [R1+0x1350] ;  /* 0x0013500001147983 */ /* 0x001ea80000300a00 */
[----:B-1----:R-:W2:Y:S04]  /*8cab0*/  LDL.LU.64 R22, [R1+0x1358] ;  /* 0x0013580001167983 */ /* 0x002ea80000300a00 */
[----:B------:R0:W-:Y:S04]  /*8cac0*/  STL.64 [R1+0x630], R8 ;  /* 0x0006300801007387 */ /* 0x0001e80000100a00 */
[----:B------:R1:W-:Y:S04]  /*8cad0*/  STL.64 [R1+0x638], R10 ;  /* 0x0006380a01007387 */ /* 0x0003e80000100a00 */
[----:B---3--:R-:W3:Y:S04]  /*8cae0*/  LDL.LU.64 R12, [R1+0x1340] ;  /* 0x00134000010c7983 */ /* 0x008ee80000300a00 */
[----:B----4-:R-:W3:Y:S01]  /*8caf0*/  LDL.LU.64 R14, [R1+0x1348] ;  /* 0x00134800010e7983 */ /* 0x010ee20000300a00 */
[----:B------:R-:W-:Y:S03]  /*8cb00*/  HMMA.16816.F32 R32, R32, R58, R44 ;  /* 0x0000003a2020723c */ /* 0x000fe6000000182c */
[----:B0-----:R-:W4:Y:S04]  /*8cb10*/  LDL.LU.64 R8, [R1+0x1330] ;  /* 0x0013300001087983 */ /* 0x001f280000300a00 */
[----:B-1----:R-:W4:Y:S01]  /*8cb20*/  LDL.LU.64 R10, [R1+0x1338] ;  /* 0x00133800010a7983 */ /* 0x002f220000300a00 */
[----:B------:R-:W-:-:S02]  /*8cb30*/  IMAD.MOV.U32 R28, RZ, RZ, R58 ;  /* 0x000000ffff1c7224 */ /* 0x000fc400078e003a */
[----:B------:R-:W-:-:S13]  /*8cb40*/  IMAD.MOV.U32 R29, RZ, RZ, R59 ;  /* 0x000000ffff1d7224 */ /* 0x000fda00078e003b */
[----:B------:R-:W-:Y:S04]  /*8cb50*/  STL.64 [R1+0x620], R32 ;  /* 0x0006202001007387 */ /* 0x000fe80000100a00 */
[----:B------:R0:W-:Y:S04]  /*8cb60*/  STL.64 [R1+0x628], R34 ;  /* 0x0006282201007387 */ /* 0x0001e80000100a00 */
[----:B------:R-:W4:Y:S04]  /*8cb70*/  LDL.LU.64 R56, [R1+0x1320] ;  /* 0x0013200001387983 */ /* 0x000f280000300a00 */
[----:B------:R-:W4:Y:S04]  /*8cb80*/  LDL.LU.64 R58, [R1+0x1328] ;  /* 0x00132800013a7983 */ /* 0x000f280000300a00 */
[----:B0-----:R-:W4:Y:S01]  /*8cb90*/  LDL R34, [R1] ;  /* 0x0000000001227983 */ /* 0x001f220000100800 */
[----:B------:R-:W-:-:S02]  /*8cba0*/  IMAD R4, R4, 0x100, R52 ;  /* 0x0000010004047824 */ /* 0x000fc400078e0234 */
[----:B------:R-:W-:Y:S01]  /*8cbb0*/  IMAD R5, R5, 0x100, R53 ;  /* 0x0000010005057824 */ /* 0x000fe200078e0235 */
[----:B------:R-:W-:Y:S01]  /*8cbc0*/  F2FP.F16.E4M3.UNPACK_B R6, R6 ;  /* 0x00000006ff06723e */ /* 0x000fe200020006ff */
[----:B------:R-:W4:Y:S01]  /*8cbd0*/  LDL.LU.64 R44, [R1+0x1310] ;  /* 0x00131000012c7983 */ /* 0x000f220000300a00 */
[----:B------:R-:W-:Y:S02]  /*8cbe0*/  F2FP.F16.E4M3.UNPACK_B R4, R4 ;  /* 0x00000004ff04723e */ /* 0x000fe400020006ff */
[----:B------:R-:W-:Y:S01]  /*8cbf0*/  F2FP.F16.E4M3.UNPACK_B R5, R5 ;  /* 0x00000005ff05723e */ /* 0x000fe200020006ff */
[----:B------:R-:W4:Y:S01]  /*8cc00*/  LDL.LU.64 R46, [R1+0x1318] ;  /* 0x00131800012e7983 */ /* 0x000f220000300a00 */
[----:B------:R-:W-:-:S03]  /*8cc10*/  F2FP.F16.E4M3.UNPACK_B R7, R7 ;  /* 0x00000007ff07723e */ /* 0x000fc600020006ff */
[----:B------:R-:W4:Y:S01]  /*8cc20*/  LDL.LU.64 R52, [R1+0x1300] ;  /* 0x0013000001347983 */ /* 0x000f220000300a00 */
[----:B------:R-:W-:Y:S02]  /*8cc30*/  IMAD.MOV.U32 R35, RZ, RZ, R0 ;  /* 0x000000ffff237224 */ /* 0x000fe400078e0000 */
[----:B------:R-:W-:Y:S01]  /*8cc40*/  IMAD.MOV.U32 R0, RZ, RZ, R51 ;  /* 0x000000ffff007224 */ /* 0x000fe200078e0033 */
[C---:B--2---:R-:W-:Y:S01]  /*8cc50*/  HMMA.16816.F32 R40, R4.reuse, R54, R40 ;  /* 0x000000360428723c */ /* 0x044fe20000001828 */
[----:B------:R-:W2:Y:S05]  /*8cc60*/  LDL.LU.64 R54, [R1+0x1308] ;  /* 0x0013080001367983 */ /* 0x000eaa0000300a00 */
[C---:B------:R-:W-:Y:S06]  /*8cc70*/  HMMA.16816.F32 R16, R4.reuse, R18, R20 ;  /* 0x000000120410723c */ /* 0x040fec0000001814 */
[C---:B---3--:R-:W-:Y:S06]  /*8cc80*/  HMMA.16816.F32 R12, R4.reuse, R48, R12 ;  /* 0x00000030040c723c */ /* 0x048fec000000180c */
[C---:B----4-:R-:W-:Y:S05]  /*8cc90*/  HMMA.16816.F32 R8, R4.reuse, R50, R8 ;  /* 0x000000320408723c */ /* 0x050fea0000001808 */
[----:B------:R0:W-:Y:S04]  /*8cca0*/  STL.64 [R1+0x640], R40 ;  /* 0x0006402801007387 */ /* 0x0001e80000100a00 */
[----:B------:R1:W-:Y:S04]  /*8ccb0*/  STL.64 [R1+0x648], R42 ;  /* 0x0006482a01007387 */ /* 0x0003e80000100a00 */
[----:B0-----:R-:W3:Y:S04]  /*8ccc0*/  LDL.LU.64 R40, [R1+0x12f0] ;  /* 0x0012f00001287983 */ /* 0x001ee80000300a00 */
[----:B-1----:R-:W3:Y:S04]  /*8ccd0*/  LDL.LU.64 R42, [R1+0x12f8] ;  /* 0x0012f800012a7983 */ /* 0x002ee80000300a00 */
[----:B------:R-:W4:Y:S04]  /*8cce0*/  LDL.LU.64 R22, [R1+0x9048] ;  /* 0x0090480001167983 */ /* 0x000f280000300a00 */
[----:B------:R-:W4:Y:S04]  /*8ccf0*/  LDL.LU.64 R20, [R1+0x9040] ;  /* 0x0090400001147983 */ /* 0x000f280000300a00 */
[----:B------:R-:W-:Y:S04]  /*8cd00*/  STL.64 [R1+0x650], R16 ;  /* 0x0006501001007387 */ /* 0x000fe80000100a00 */
[----:B------:R0:W-:Y:S01]  /*8cd10*/  STL.64 [R1+0x658], R18 ;  /* 0x0006581201007387 */ /* 0x0001e20000100a00 */
[C---:B------:R-:W-:Y:S03]  /*8cd20*/  HMMA.16816.F32 R32, R4.reuse, R34, R56 ;  /* 0x000000220420723c */ /* 0x040fe60000001838 */
[----:B0-----:R-:W4:Y:S04]  /*8cd30*/  LDL.LU.64 R18, [R1+0x9038] ;  /* 0x0090380001127983 */ /* 0x001f280000300a00 */
[----:B------:R-:W4:Y:S04]  /*8cd40*/  LDL.LU.64 R16, [R1+0x9030] ;  /* 0x0090300001107983 */ /* 0x000f280000300a00 */
[----:B------:R-:W-:Y:S04]  /*8cd50*/  STL.64 [R1+0x660], R12 ;  /* 0x0006600c01007387 */ /* 0x000fe80000100a00 */
[----:B------:R0:W-:Y:S04]  /*8cd60*/  STL.64 [R1+0x668], R14 ;  /* 0x0006680e01007387 */ /* 0x0001e80000100a00 */
[----:B0-----:R-:W4:Y:S04]  /*8cd70*/  LDL.LU.64 R14, [R1+0x9028] ;  /* 0x00902800010e7983 */ /* 0x001f280000300a00 */
[----:B------:R-:W4:Y:S04]  /*8cd80*/  LDL.LU.64 R12, [R1+0x9020] ;  /* 0x00902000010c7983 */ /* 0x000f280000300a00 */
[----:B------:R0:W-:Y:S04]  /*8cd90*/  STL.64 [R1+0x670], R8 ;  /* 0x0006700801007387 */ /* 0x0001e80000100a00 */
[----:B------:R1:W-:Y:S04]  /*8cda0*/  STL.64 [R1+0x678], R10 ;  /* 0x0006780a01007387 */ /* 0x0003e80000100a00 */
[----:B0-----:R-:W4:Y:S04]  /*8cdb0*/  LDL.LU.64 R8, [R1+0x12e0] ;  /* 0x0012e00001087983 */ /* 0x001f280000300a00 */
[----:B-1----:R-:W4:Y:S04]  /*8cdc0*/  LDL.LU.64 R10, [R1+0x12e8] ;  /* 0x0012e800010a7983 */ /* 0x002f280000300a00 */
        /* <DEDUP_REMOVED lines=15> */
[----:B--2---:R-:W-:-:S15]  /*8cec0*/  HMMA.16816.F32 R52, R4, R58, R52 ;  /* 0x0000003a0434723c */ /* 0x004fde0000001834 */
[----:B------:R-:W-:-:S08]  /*8ced0*/  NOP ;  /* 0x0000000000007918 */ /* 0x000fd00000000000 */
[----:B------:R-:W-:Y:S04]  /*8cee0*/  STL.64 [R1+0x6a0], R52 ;  /* 0x0006a03401007387 */ /* 0x000fe80000100a00 */
[----:B------:R0:W-:Y:S04]  /*8cef0*/  STL.64 [R1+0x6a8], R54 ;  /* 0x0006a83601007387 */ /* 0x0001e80000100a00 */
[----:B0-----:R-:W4:Y:S04]  /*8cf00*/  LDL.LU.64 R54, [R1+0x9008] ;  /* 0x0090080001367983 */ /* 0x001f280000300a00 */
[----:B------:R-:W2:Y:S01]  /*8cf10*/  LDL.LU.64 R52, [R1+0x9000] ;  /* 0x0090000001347983 */ /* 0x000ea20000300a00 */
        /* <DEDUP_REMOVED lines=8> */
[----:B0-----:R-:W3:Y:S04]  /*8cfa0*/  LDL.LU.64 R56, [R1+0x1270] ;  /* 0x0012700001387983 */ /* 0x001ee80000300a00 */
[----:B------:R-:W3:Y:S01]  /*8cfb0*/  LDL.LU.64 R58, [R1+0x1278] ;  /* 0x00127800013a7983 */ /* 0x000ee20000300a00 */
[C---:B----4-:R-:W-:Y:S06]  /*8cfc0*/  HMMA.16816.F32 R8, R4.reuse, R54, R8 ;  /* 0x000000360408723c */ /* 0x050fec0000001808 */
[----:B--2---:R-:W-:-:S15]  /*8cfd0*/  HMMA.16816.F32 R48, R4, R52, R48 ;  /* 0x000000340430723c */ /* 0x004fde0000001830 */
[----:B------:R-:W-:-:S02]  /*8cfe0*/  NOP ;  /* 0x0000000000007918 */ /* 0x000fc40000000000 */
[----:B------:R-:W-:Y:S04]  /*8cff0*/  STL.64 [R1+0x6c0], R8 ;  /* 0x0006c00801007387 */ /* 0x000fe80000100a00 */
[----:B------:R0:W-:Y:S04]  /*8d000*/  STL.64 [R1+0x6c8], R10 ;  /* 0x0006c80a01007387 */ /* 0x0001e80000100a00 */
[----:B0-----:R-:W2:Y:S04]  /*8d010*/  LDL.LU.64 R10, [R1+0x8ff8] ;  /* 0x008ff800010a7983 */ /* 0x001ea80000300a00 */
[----:B------:R-:W4:Y:S04]  /*8d020*/  LDL.LU.64 R8, [R1+0x8ff0] ;  /* 0x008ff00001087983 */ /* 0x000f280000300a00 */
[----:B------:R-:W-:Y:S04]  /*8d030*/  STL.64 [R1+0x6d0], R48 ;  /* 0x0006d03001007387 */ /* 0x000fe80000100a00 */
[----:B------:R0:W-:Y:S04]  /*8d040*/  STL.64 [R1+0x6d8], R50 ;  /* 0x0006d83201007387 */ /* 0x0001e80000100a00 */
[----:B0-----:R-:W3:Y:S04]  /*8d050*/  LDL.LU.64 R50, [R1+0x8fe8] ;  /* 0x008fe80001327983 */ /* 0x001ee80000300a00 */
[----:B------:R-:W2:Y:S04]  /*8d060*/  LDL.LU.64 R48, [R1+0x8fe0] ;  /* 0x008fe00001307983 */ /* 0x000ea80000300a00 */
        /* <DEDUP_REMOVED lines=8> */
[----:B0-----:R-:W3:Y:S01]  /*8d0f0*/  LDL.LU.64 R46, [R1+0x8fd8] ;  /* 0x008fd800012e7983 */ /* 0x001ee20000300a00 */
[----:B--2---:R-:W-:Y:S03]  /*8d100*/  HMMA.16816.F32 R32, R4, R48, R32 ;  /* 0x000000300420723c */ /* 0x004fe60000001820 */
[----:B------:R-:W2:-:S15]  /*8d110*/  LDL.LU.64 R44, [R1+0x8fd0] ;  /* 0x008fd000012c7983 */ /* 0x000e9e0000300a00 */
[----:B------:R-:W-:-:S05]  /*8d120*/  NOP ;  /* 0x0000000000007918 */ /* 0x000fca0000000000 */
[----:B------:R0:W-:Y:S04]  /*8d130*/  STL.64 [R1+0x6f0], R32 ;  /* 0x0006f02001007387 */ /* 0x0001e80000100a00 */
[----:B------:R1:W-:Y:S04]  /*8d140*/  STL.64 [R1+0x6f8], R34 ;  /* 0x0006f82201007387 */ /* 0x0003e80000100a00 */
[----:B0-----:R-:W4:Y:S04]  /*8d150*/  LDL.LU.64 R32, [R1+0x1260] ;  /* 0x0012600001207983 */ /* 0x001f280000300a00 */
[----:B-1----:R-:W4:Y:S04]  /*8d160*/  LDL.LU.64 R34, [R1+0x1268] ;  /* 0x0012680001227983 */ /* 0x002f280000300a00 */
[----:B------:R-:W-:Y:S04]  /*8d170*/  STL.64 [R1+0x8f48], R50 ;  /* 0x008f483201007387 */ /* 0x000fe80000100a00 */
[----:B------:R0:W-:Y:S04]  /*8d180*/  STL.64 [R1+0x8f40], R48 ;  /* 0x008f403001007387 */ /* 0x0001e80000100a00 */
[----:B0-----:R-:W2:Y:S04]  /*8d190*/  LDL.LU.64 R48, [R1+0x1290] ;  /* 0x0012900001307983 */ /* 0x001ea80000300a00 */
[----:B------:R-:W2:Y:S01]  /*8d1a0*/  LDL.LU.64 R50, [R1+0x1298] ;  /* 0x0012980001327983 */ /* 0x000ea20000300a00 */
[----:B---3--:R-:W-:-:S15]  /*8d1b0*/  HMMA.16816.F32 R40, R4, R46, R40 ;  /* 0x0000002e0428723c */ /* 0x008fde0000001828 */
[----:B------:R-:W-:-:S08]  /*8d1c0*/  NOP ;  /* 0x0000000000007918 */ /* 0x000fd00000000000 */
[----:B------:R-:W-:Y:S04]  /*8d1d0*/  STL.64 [R1+0x700], R40 ;  /* 0x0007002801007387 */ /* 0x000fe80000100a00 */
[----:B------:R0:W-:Y:S04]  /*8d1e0*/  STL.64 [R1+0x708], R42 ;  /* 0x0007082a01007387 */ /* 0x0001e80000100a00 */
[----:B0-----:R-:W4:Y:S04]  /*8d1f0*/  LDL.LU.64 R42, [R1+0x8fc8] ;  /* 0x008fc800012a7983 */ /* 0x001f280000300a00 */
[----:B------:R-:W3:Y:S01]  /*8d200*/  LDL.LU.64 R40, [R1+0x8fc0] ;  /* 0x008fc00001287983 */ /* 0x000ee20000300a00 */
[----:B--2---:R-:W-:Y:S03]  /*8d210*/  HMMA.16816.F32 R48, R4, R44, R48 ;  /* 0x0000002c0430723c */ /* 0x004fe60000001830 */
[----:B------:R-:W-:Y:S04]  /*8d220*/  STL.64 [R1+0x8f80], R46 ;  /* 0x008f802e01007387 */ /* 0x000fe80000100a00 */
[----:B------:R-:W-:-:S15]  /*8d230*/  STL.64 [R1+0x8f78], R44 ;  /* 0x008f782c01007387 */ /* 0x000fde0000100a00 */
[----:B------:R-:W-:-:S01]  /*8d240*/  NOP ;  /* 0x0000000000007918 */ /* 0x000fc20000000000 */
[----:B------:R-:W-:Y:S04]  /*8d250*/  STL.64 [R1+0x710], R48 ;  /* 0x0007103001007387 */ /* 0x000fe80000100a00 */
[----:B------:R4:W-:Y:S02]  /*8d260*/  STL.64 [R1+0x718], R50 ;  /* 0x0007183201007387 */ /* 0x0009e40000100a00 */
[C---:B----4-:R-:W-:Y:S06]  /*8d270*/  HMMA.16816.F32 R48, R4.reuse, R42, R52 ;  /* 0x0000002a0430723c */ /* 0x050fec0000001834 */
[----:B---3--:R-:W-:Y:S01]  /*8d280*/  HMMA.16816.F32 R44, R4, R40, R56 ;  /* 0x00000028042c723c */ /* 0x008fe20000001838 */
[----:B------:R-:W2:-:S15]  /*8d290*/  LDL.LU.64 R56, [R1+0x1250] ;  /* 0x0012500001387983 */ /* 0x000e9e0000300a00 */
[----:B------:R-:W-:-:S01]  /*8d2a0*/  NOP ;  /* 0x0000000000007918 */ /* 0x000fc20000000000 */
[----:B------:R0:W-:Y:S04]  /*8d2b0*/  STL.64 [R1+0x720], R48 ;  /* 0x0007203001007387 */ /* 0x0001e80000100a00 */
[----:B------:R1:W-:Y:S04]  /*8d2c0*/  STL.64 [R1+0x728], R50 ;  /* 0x0007283201007387 */ /* 0x0003e80000100a00 */
[----:B------:R-:W2:Y:S04]  /*8d2d0*/  LDL.LU.64 R58, [R1+0x1258] ;  /* 0x00125800013a7983 */ /* 0x000ea80000300a00 */
[----:B------:R3:W-:Y:S04]  /*8d2e0*/  STL.64 [R1+0x730], R44 ;  /* 0x0007302c01007387 */ /* 0x0007e80000100a00 */
[----:B------:R4:W-:Y:S04]  /*8d2f0*/  STL.64 [R1+0x738], R46 ;  /* 0x0007382e01007387 */ /* 0x0009e80000100a00 */
[----:B0-----:R-:W2:Y:S04]  /*8d300*/  LDL.LU.64 R48, [R1+0x1240] ;  /* 0x0012400001307983 */ /* 0x001ea80000300a00 */
[----:B-1----:R-:W2:Y:S04]  /*8d310*/  LDL.LU.64 R50, [R1+0x1248] ;  /* 0x0012480001327983 */ /* 0x002ea80000300a00 */
[----:B---3--:R-:W3:Y:S04]  /*8d320*/  LDL.LU.64 R44, [R1+0x1230] ;  /* 0x00123000012c7983 */ /* 0x008ee80000300a00 */
[----:B----4-:R-:W3:Y:S01]  /*8d330*/  LDL.LU.64 R46, [R1+0x1238] ;  /* 0x00123800012e7983 */ /* 0x010ee20000300a00 */
[C---:B------:R-:W-:Y:S03]  /*8d340*/  HMMA.16816.F32 R32, R4.reuse, R38, R32 ;  /* 0x000000260420723c */ /* 0x040fe60000001820 */
[----:B------:R-:W-:Y:S04]  /*8d350*/  STL.64 [R1+0x8f90], R42 ;  /* 0x008f902a01007387 */ /* 0x000fe80000100a00 */
[----:B------:R0:W-:Y:S04]  /*8d360*/  STL.64 [R1+0x8f88], R40 ;  /* 0x008f882801007387 */ /* 0x0001e80000100a00 */
[----:B0-----:R-:W4:Y:S04]  /*8d370*/  LDL.LU.64 R40, [R1+0x1220] ;  /* 0x0012200001287983 */ /* 0x001f280000300a00 */
[----:B------:R-:W4:Y:S08]  /*8d380*/  LDL.LU.64 R42, [R1+0x1228] ;  /* 0x00122800012a7983 */ /* 0x000f300000300a00 */
[----:B------:R0:W-:Y:S04]  /*8d390*/  STL.64 [R1+0x740], R32 ;  /* 0x0007402001007387 */ /* 0x0001e80000100a00 */
[----:B------:R1:W-:Y:S04]  /*8d3a0*/  STL.64 [R1+0x748], R34 ;  /* 0x0007482201007387 */ /* 0x0003e80000100a00 */
[----:B------:R-:W4:Y:S04]  /*8d3b0*/  LDL.LU R52, [R1+0x1fe0] ;  /* 0x001fe00001347983 */ /* 0x000f280000300800 */
[----:B0-----:R-:W4:Y:S04]  /*8d3c0*/  LDL.LU R32, [R1+0x1fdc] ;  /* 0x001fdc0001207983 */ /* 0x001f280000300800 */
[----:B------:R-:W4:Y:S04]  /*8d3d0*/  LDL.LU R53, [R1+0x1fe8] ;  /* 0x001fe80001357983 */ /* 0x000f280000300800 */
[----:B------:R-:W4:Y:S04]  /*8d3e0*/  LDL.LU R33, [R1+0x1fe4] ;  /* 0x001fe40001217983 */ /* 0x000f280000300800 */
[----:B------:R-:W4:Y:S04]  /*8d3f0*/  LDL.LU R60, [R1+0x1ff0] ;  /* 0x001ff000013c7983 */ /* 0x000f280000300800 */
[----:B-1----:R-:W4:Y:S04]  /*8d400*/  LDL.LU R34, [R1+0x1fec] ;  /* 0x001fec0001227983 */ /* 0x002f280000300800 */
[----:B------:R-:W4:Y:S04]  /*8d410*/  LDL.LU R61, [R1+0x1ff8] ;  /* 0x001ff800013d7983 */ /* 0x000f280000300800 */
[----:B------:R-:W4:Y:S04]  /*8d420*/  LDL.LU R35, [R1+0x1ff4] ;  /* 0x001ff40001237983 */ /* 0x000f280000300800 */
[----:B------:R-:W-:Y:S04]  /*8d430*/  STL.64 [R1+0x8fb0], R38 ;  /* 0x008fb02601007387 */ /* 0x000fe80000100a00 */
[----:B------:R3:W-:Y:S01]  /*8d440*/  STL.64 [R1+0x8fa8], R36 ;  /* 0x008fa82401007387 */ /* 0x0007e20000100a00 */
[C---:B--2---:R-:W-:Y:S06]  /*8d450*/  HMMA.16816.F32 R56, R4.reuse, R2, R56 ;  /* 0x000000020438723c */ /* 0x044fec0000001838 */
[C---:B------:R-:W-:Y:S06]  /*8d460*/  HMMA.16816.F32 R48, R4.reuse, R8, R48 ;  /* 0x000000080430723c */ /* 0x040fec0000001830 */
[C---:B---3--:R-:W-:Y:S11]  /*8d470*/  HMMA.16816.F32 R36, R4.reuse, R10, R44 ;  /* 0x0000000a0424723c */ /* 0x048ff6000000182c */
[----:B------:R0:W-:Y:S04]  /*8d480*/  STL.64 [R1+0x750], R56 ;  /* 0x0007503801007387 */ /* 0x0001e80000100a00 */
[----:B------:R1:W-:Y:S04]  /*8d490*/  STL.64 [R1+0x758], R58 ;  /* 0x0007583a01007387 */ /* 0x0003e80000100a00 */
[----:B0-----:R-:W2:Y:S04]  /*8d4a0*/  LDL.LU.64 R56, [R1+0x11f0] ;  /* 0x0011f00001387983 */ /* 0x001ea80000300a00 */
[----:B------:R0:W-:Y:S04]  /*8d4b0*/  STL.64 [R1+0x760], R48 ;  /* 0x0007603001007387 */ /* 0x0001e80000100a00 */
[----:B------:R3:W-:Y:S04]  /*8d4c0*/  STL.64 [R1+0x768], R50 ;  /* 0x0007683201007387 */ /* 0x0007e80000100a00 */
[----:B-1----:R-:W2:Y:S04]  /*8d4d0*/  LDL.LU.64 R58, [R1+0x11f8] ;  /* 0x0011f800013a7983 */ /* 0x002ea80000300a00 */
[----:B------:R-:W-:Y:S04]  /*8d4e0*/  STL.64 [R1+0x770], R36 ;  /* 0x0007702401007387 */ /* 0x000fe80000100a00 */
[----:B------:R-:W-:Y:S04]  /*8d4f0*/  STL.64 [R1+0x778], R38 ;  /* 0x0007782601007387 */ /* 0x000fe80000100a00 */
[----:B0-----:R-:W2:Y:S04]  /*8d500*/  LDL.LU.64 R48, [R1+0x11e0] ;  /* 0x0011e00001307983 */ /* 0x001ea80000300a00 */
[----:B---3--:R-:W3:Y:S04]  /*8d510*/  LDL.LU.64 R50, [R1+0x11e8] ;  /* 0x0011e80001327983 */ /* 0x008ee80000300a00 */
[----:B------:R-:W-:Y:S04]  /*8d520*/  STL.64 [R1+0x8f28], R10 ;  /* 0x008f280a01007387 */ /* 0x000fe80000100a00 */
[----:B------:R0:W-:Y:S04]  /*8d530*/  STL.64 [R1+0x8f20], R8 ;  /* 0x008f200801007387 */ /* 0x0001e80000100a00 */
[----:B0-----:R-:W2:Y:S04]  /*8d540*/  LDL.LU.64 R8, [R1+0x1210] ;  /* 0x0012100001087983 */ /* 0x001ea80000300a00 */
[----:B------:R-:W2:Y:S01]  /*8d550*/  LDL.LU.64 R10, [R1+0x1218] ;  /* 0x00121800010a7983 */ /* 0x000ea20000300a00 */
[----:B----4-:R-:W-:Y:S03]  /*8d560*/  HMMA.16816.F32 R36, R4, R12, R40 ;  /* 0x0000000c0424723c */ /* 0x010fe60000001828 */
[----:B------:R-:W4:Y:S04]  /*8d570*/  LDL.LU.64 R44, [R1+0x11d0] ;  /* 0x0011d000012c7983 */ /* 0x000f280000300a00 */
[----:B------:R-:W4:-:S15]  /*8d580*/  LDL.LU.64 R46, [R1+0x11d8] ;  /* 0x0011d800012e7983 */ /* 0x000f1e0000300a00 */
[----:B------:R-:W-:-:S01]  /*8d590*/  NOP ;  /* 0x0000000000007918 */ /* 0x000fc20000000000 */
[----:B------:R0:W-:Y:S04]  /*8d5a0*/  STL.64 [R1+0x780], R36 ;  /* 0x0007802401007387 */ /* 0x0001e80000100a00 */
[----:B------:R1:W-:Y:S04]  /*8d5b0*/  STL.64 [R1+0x788], R38 ;  /* 0x0007882601007387 */ /* 0x0003e80000100a00 */
[----:B------:R-:W3:Y:S04]  /*8d5c0*/  LDL.LU.64 R40, [R1+0x11c0] ;  /* 0x0011c00001287983 */ /* 0x000ee80000300a00 */
[----:B------:R-:W3:Y:S04]  /*8d5d0*/  LDL.LU.64 R42, [R1+0x11c8] ;  /* 0x0011c800012a7983 */ /* 0x000ee80000300a00 */
[----:B0-----:R-:W3:Y:S04]  /*8d5e0*/  LDL.LU.64 R36, [R1+0x11b0] ;  /* 0x0011b00001247983 */ /* 0x001ee80000300a00 */
[----:B-1----:R-:W3:Y:S01]  /*8d5f0*/  LDL.LU.64 R38, [R1+0x11b8] ;  /* 0x0011b80001267983 */ /* 0x002ee20000300a00 */
        /* <DEDUP_REMOVED lines=10> */
[----:B------:R-:W-:Y:S01]  /*8d6a0*/  IMAD.MOV.U32 R54, RZ, RZ, R28 ;  /* 0x000000ffff367224 */ /* 0x000fe200078e001c */
[----:B----4-:R-:W-:Y:S01]  /*8d6b0*/  HMMA.16816.F32 R44, R4, R22, R44 ;  /* 0x00000016042c723c */ /* 0x010fe2000000182c */
[----:B------:R-:W-:-:S05]  /*8d6c0*/  IMAD.MOV.U32 R55, RZ, RZ, R29 ;  /* 0x000000ffff377224 */ /* 0x000fca00078e001d */
[----:B---3--:R-:W-:-:S15]  /*8d6d0*/  HMMA.16816.F32 R12, R4, R16, R12 ;  /* 0x00000010040c723c */ /* 0x008fde000000180c */
[----:B------:R-:W-:-:S08]  /*8d6e0*/  NOP ;  /* 0x0000000000007918 */ /* 0x000fd00000000000 */
[----:B------:R-:W-:Y:S04]  /*8d6f0*/  STL.64 [R1+0x7a0], R12 ;  /* 0x0007a00c01007387 */ /* 0x000fe80000100a00 */
[----:B------:R0:W-:Y:S02]  /*8d700*/  STL.64 [R1+0x7a8], R14 ;  /* 0x0007a80e01007387 */ /* 0x0001e40000100a00 */
[----:B0-----:R-:W-:Y:S06]  /*8d710*/  HMMA.16816.F32 R12, R4, R18, R56 ;  /* 0x00000012040c723c */ /* 0x001fec0000001838 */
[----:B------:R-:W-:Y:S04]  /*8d720*/  STL.64 [R1+0x8fa0], R18 ;  /* 0x008fa01201007387 */ /* 0x000fe80000100a00 */
[----:B------:R0:W-:-:S13]  /*8d730*/  STL.64 [R1+0x8f98], R16 ;  /* 0x008f981001007387 */ /* 0x0001da0000100a00 */
[----:B------:R-:W-:Y:S04]  /*8d740*/  STL.64 [R1+0x7b0], R12 ;  /* 0x0007b00c01007387 */ /* 0x000fe80000100a00 */
[----:B------:R1:W-:Y:S01]  /*8d750*/  STL.64 [R1+0x7b8], R14 ;  /* 0x0007b80e01007387 */ /* 0x0003e20000100a00 */
[C---:B0-----:R-:W-:Y:S03]  /*8d760*/  HMMA.16816.F32 R16, R4.reuse, R24, R40 ;  /* 0x000000180410723c */ /* 0x041fe60000001828 */
[----:B------:R-:W2:Y:S03]  /*8d770*/  LDL.LU R28, [R1+0x8fbc] ;  /* 0x008fbc00011c7983 */ /* 0x000ea60000300800 */
[----:B-1----:R-:W-:-:S15]  /*8d780*/  HMMA.16816.F32 R12, R4, R20, R48 ;  /* 0x00000014040c723c */ /* 0x002fde0000001830 */
[----:B------:R-:W-:-:S08]  /*8d790*/  NOP ;  /* 0x0000000000007918 */ /* 0x000fd00000000000 */
[----:B------:R-:W-:Y:S04]  /*8d7a0*/  STL.64 [R1+0x7c0], R12 ;  /* 0x0007c00c01007387 */ /* 0x000fe80000100a00 */
[----:B------:R0:W-:Y:S04]  /*8d7b0*/  STL.64 [R1+0x7c8], R14 ;  /* 0x0007c80e01007387 */ /* 0x0001e80000100a00 */
[----:B------:R-:W2:Y:S04]  /*8d7c0*/  LDL.LU R29, [R1+0x8fb8] ;  /* 0x008fb800011d7983 */ /* 0x000ea80000300800 */
[----:B------:R-:W3:Y:S01]  /*8d7d0*/  LDL.64 R56, [R1+0x20] ;  /* 0x0000200001387983 */ /* 0x000ee20000100a00 */
[----:B0-----:R-:W-:Y:S03]  /*8d7e0*/  HMMA.16816.F32 R12, R4, R26, R36 ;  /* 0x0000001a040c723c */ /* 0x001fe60000001824 */
[----:B------:R-:W4:Y:S04]  /*8d7f0*/  LDL.64 R58, [R1+0x18] ;  /* 0x00001800013a7983 */ /* 0x000f280000100a00 */
[----:B------:R0:W-:Y:S04]  /*8d800*/  STL.64 [R1+0x7d0], R44 ;  /* 0x0007d02c01007387 */ /* 0x0001e80000100a00 */
[----:B------:R1:W-:Y:S04]  /*8d810*/  STL.64 [R1+0x7d8], R46 ;  /* 0x0007d82e01007387 */ /* 0x0003e80000100a00 */
[----:B------:R-:W-:Y:S04]  /*8d820*/  STL.64 [R1+0x7e0], R16 ;  /* 0x0007e01001007387 */ /* 0x000fe80000100a00 */
[----:B------:R-:W-:Y:S04]  /*8d830*/  STL.64 [R1+0x7e8], R18 ;  /* 0x0007e81201007387 */ /* 0x000fe80000100a00 */
[----:B------:R1:W-:Y:S04]  /*8d840*/  STL.64 [R1+0x7f0], R12 ;  /* 0x0007f00c01007387 */ /* 0x0003e80000100a00 */
[----:B------:R1:W-:Y:S04]  /*8d850*/  STL.64 [R1+0x7f8], R14 ;  /* 0x0007f80e01007387 */ /* 0x0003e80000100a00 */
[----:B------:R-:W3:Y:S04]  /*8d860*/  LDL.LU.64 R36, [R1+0x810] ;  /* 0x0008100001247983 */ /* 0x000ee80000300a00 */
[----:B------:R-:W3:Y:S01]  /*8d870*/  LDL.LU.64 R38, [R1+0x818] ;  /* 0x0008180001267983 */ /* 0x000ee20000300a00 */
[----:B------:R-:W-:-:S02]  /*8d880*/  IMAD R34, R34, 0x100, R60 ;  /* 0x0000010022227824 */ /* 0x000fc400078e023c */
[----:B------:R-:W-:Y:S01]  /*8d890*/  IMAD R35, R35, 0x100, R61 ;  /* 0x0000010023237824 */ /* 0x000fe200078e023d */
[----:B--2---:R-:W-:-:S15]  /*8d8a0*/  HMMA.16816.F32 R8, R4, R28, R8 ;  /* 0x0000001c0408723c */ /* 0x004fde0000001808 */
[----:B------:R-:W-:-:S08]  /*8d8b0*/  NOP ;  /* 0x0000000000007918 */ /* 0x000fd00000000000 */
[----:B------:R2:W-:Y:S04]  /*8d8c0*/  STL.64 [R1+0x800], R8 ;  /* 0x0008000801007387 */ /* 0x0005e80000100a00 */
[----:B------:R4:W-:Y:S04]  /*8d8d0*/  STL.64 [R1+0x808], R10 ;  /* 0x0008080a01007387 */ /* 0x0009e80000100a00 */
[----:B------:R-:W-:Y:S01]  /*8d8e0*/  STL [R1+0x8f18], R28 ;  /* 0x008f181c01007387 */ /* 0x000fe20000100800 */
[----:B---3--:R-:W-:Y:S03]  /*8d8f0*/  HMMA.16816.F32 R36, R4, R30, R36 ;  /* 0x0000001e0424723c */ /* 0x008fe60000001824 */
[----:B------:R-:W-:Y:S04]  /*8d900*/  STL [R1+0x8f14], R29 ;  /* 0x008f141d01007387 */ /* 0x000fe80000100800 */
[----:B0-----:R-:W3:Y:S04]  /*8d910*/  LDL.LU.64 R44, [R1+0x830] ;  /* 0x00083000012c7983 */ /* 0x001ee80000300a00 */
[----:B-1----:R-:W3:Y:S04]  /*8d920*/  LDL.LU.64 R46, [R1+0x838] ;  /* 0x00083800012e7983 */ /* 0x002ee80000300a00 */
[----:B------:R-:W3:Y:S04]  /*8d930*/  LDL.LU.64 R12, [R1+0x820] ;  /* 0x00082000010c7983 */ /* 0x000ee80000300a00 */
[----:B------:R-:W3:Y:S04]  /*8d940*/  LDL.LU.64 R14, [R1+0x828] ;  /* 0x00082800010e7983 */ /* 0x000ee80000300a00 */
[----:B------:R-:W3:Y:S04]  /*8d950*/  LDL.64 R50, [R1+0x10] ;  /* 0x0000100001327983 */ /* 0x000ee80000100a00 */
[----:B------:R-:W3:Y:S04]  /*8d960*/  LDL R42, [R1+0x8] ;  /* 0x00000800012a7983 */ /* 0x000ee80000100800 */
[----:B------:R-:W3:Y:S04]  /*8d970*/  LDL.LU.64 R16, [R1+0x840] ;  /* 0x0008400001107983 */ /* 0x000ee80000300a00 */
[----:B------:R-:W3:Y:S04]  /*8d980*/  LDL.LU.64 R18, [R1+0x848] ;  /* 0x0008480001127983 */ /* 0x000ee80000300a00 */
[----:B--2---:R-:W2:Y:S04]  /*8d990*/  LDL.LU.64 R8, [R1+0x850] ;  /* 0x0008500001087983 */ /* 0x004ea80000300a00 */
[----:B----4-:R-:W2:Y:S04]  /*8d9a0*/  LDL.LU.64 R10, [R1+0x858] ;  /* 0x00085800010a7983 */ /* 0x010ea80000300a00 */
[----:B------:R-:W4:Y:S04]  /*8d9b0*/  LDL.64 R60, [R1] ;  /* 0x00000000013c7983 */ /* 0x000f280000100a00 */
[----:B------:R-:W-:Y:S04]  /*8d9c0*/  STL.64 [R1+0x810], R36 ;  /* 0x0008102401007387 */ /* 0x000fe80000100a00 */
[----:B------:R0:W-:Y:S04]  /*8d9d0*/  STL.64 [R1+0x818], R38 ;  /* 0x0008182601007387 */ /* 0x0001e80000100a00 */
[----:B0-----:R-:W4:Y:S04]  /*8d9e0*/  LDL.LU.64 R38, [R1+0x8fb0] ;  /* 0x008fb00001267983 */ /* 0x001f280000300a00 */
[----:B------:R-:W3:Y:S04]  /*8d9f0*/  LDL.LU.64 R36, [R1+0x8fa8] ;  /* 0x008fa80001247983 */ /* 0x000ee80000300a00 */
[----:B------:R-:W-:Y:S04]  /*8da00*/  STL [R1+0x8f0c], R30 ;  /* 0x008f0c1e01007387 */ /* 0x000fe80000100800 */
[----:B------:R3:W-:Y:S01]  /*8da10*/  STL [R1+0x8f08], R31 ;  /* 0x008f081f01007387 */ /* 0x0007e20000100800 */
[----:B------:R-:W-:-:S02]  /*8da20*/  IMAD R32, R32, 0x100, R52 ;  /* 0x0000010020207824 */ /* 0x000fc400078e0234 */
[----:B------:R-:W-:Y:S01]  /*8da30*/  IMAD R33, R33, 0x100, R53 ;  /* 0x0000010021217824 */ /* 0x000fe200078e0235 */
[----:B------:R-:W-:Y:S02]  /*8da40*/  F2FP.F16.E4M3.UNPACK_B R34, R34 ;  /* 0x00000022ff22723e */ /* 0x000fe400020006ff */
[----:B------:R-:W-:Y:S02]  /*8da50*/  F2FP.F16.E4M3.UNPACK_B R32, R32 ;  /* 0x00000020ff20723e */ /* 0x000fe400020006ff */
[----:B------:R-:W-:Y:S02]  /*8da60*/  F2FP.F16.E4M3.UNPACK_B R33, R33 ;  /* 0x00000021ff21723e */ /* 0x000fe400020006ff */
[----:B------:R-:W-:Y:S01]  /*8da70*/  F2FP.F16.E4M3.UNPACK_B R35, R35 ;  /* 0x00000023ff23723e */ /* 0x000fe200020006ff */
[C---:B---3--:R-:W-:Y:S06]  /*8da80*/  HMMA.16816.F32 R28, R4.reuse, R36, R44 ;  /* 0x00000024041c723c */ /* 0x048fec000000182c */
[----:B------:R-:W-:Y:S01]  /*8da90*/  HMMA.16816.F32 R4, R4, R54, R12 ;  /* 0x000000360404723c */ /* 0x000fe2000000180c */
[----:B------:R-:W-:Y:S04]  /*8daa0*/  STL [R1+0x8f10], R36 ;  /* 0x008f102401007387 */ /* 0x000fe80000100800 */
[----:B------:R-:W-:-:S12]  /*8dab0*/  STL [R1+0x8f04], R37 ;  /* 0x008f042501007387 */ /* 0x000fd80000100800 */
[----:B------:R-:W-:Y:S04]  /*8dac0*/  STL.64 [R1+0x830], R28 ;  /* 0x0008301c01007387 */ /* 0x000fe80000100a00 */
[----:B------:R-:W-:Y:S04]  /*8dad0*/  STL.64 [R1+0x838], R30 ;  /* 0x0008381e01007387 */ /* 0x000fe80000100a00 */
[----:B------:R-:W3:Y:S04]  /*8dae0*/  LDL.LU.64 R12, [R1+0x860] ;  /* 0x00086000010c7983 */ /* 0x000ee80000300a00 */
[----:B------:R-:W3:Y:S04]  /*8daf0*/  LDL.LU.64 R14, [R1+0x868] ;  /* 0x00086800010e7983 */ /* 0x000ee80000300a00 */
[----:B------:R-:W-:Y:S04]  /*8db00*/  STL.64 [R1+0x820], R4 ;  /* 0x0008200401007387 */ /* 0x000fe80000100a00 */
[----:B------:R0:W-:Y:S02]  /*8db10*/  STL.64 [R1+0x828], R6 ;  /* 0x0008280601007387 */ /* 0x0001e40000100a00 */
[----:B0-----:R-:W-:-:S15]  /*8db20*/  HMMA.16816.F32 R4, R32, R56, R16 ;  /* 0x000000382004723c */ /* 0x001fde0000001810 */
[----:B------:R-:W-:-:S08]  /*8db30*/  NOP ;  /* 0x0000000000007918 */ /* 0x000fd00000000000 */
[----:B------:R-:W-:Y:S04]  /*8db40*/  STL.64 [R1+0x840], R4 ;  /* 0x0008400401007387 */ /* 0x000fe80000100a00 */
[----:B------:R2:W-:Y:S02]  /*8db50*/  STL.64 [R1+0x848], R6 ;  /* 0x0008480601007387 */ /* 0x0005e40000100a00 */
[----:B--2---:R-:W-:-:S15]  /*8db60*/  HMMA.16816.F32 R4, R32, R58, R8 ;  /* 0x0000003a2004723c */ /* 0x004fde0000001808 */
[----:B------:R-:W-:-:S08]  /*8db70*/  NOP ;  /* 0x0000000000007918 */ /* 0x000fd00000000000 */
[----:B------:R-:W-:Y:S04]  /*8db80*/  STL.64 [R1+0x850], R4 ;  /* 0x0008500401007387 */ /* 0x000fe80000100a00 */
[----:B------:R3:W-:Y:S04]  /*8db90*/  STL.64 [R1+0x858], R6 ;  /* 0x0008580601007387 */ /* 0x0007e80000100a00 */
[----:B------:R-:W2:Y:S04]  /*8dba0*/  LDL.LU.64 R16, [R1+0x870] ;  /* 0x0008700001107983 */ /* 0x000ea80000300a00 */
[----:B------:R-:W2:Y:S04]  /*8dbb0*/  LDL.LU.64 R18, [R1+0x878] ;  /* 0x0008780001127983 */ /* 0x000ea80000300a00 */
[----:B------:R-:W2:Y:S04]  /*8dbc0*/  LDL.LU.64 R44, [R1+0x880] ;  /* 0x00088000012c7983 */ /* 0x000ea80000300a00 */
[----:B------:R-:W2:Y:S01]  /*8dbd0*/  LDL.LU.64 R46, [R1+0x888] ;  /* 0x00088800012e7983 */ /* 0x000ea20000300a00 */
[----:B------:R-:W-:-:S02]  /*8dbe0*/  IMAD.MOV.U32 R43, RZ, RZ, R0 ;  /* 0x000000ffff2b7224 */ /* 0x000fc400078e0000 */
[----:B------:R-:W-:Y:S02]  /*8dbf0*/  IMAD.MOV.U32 R36, RZ, RZ, R56 ;  /* 0x000000ffff247224 */ /* 0x000fe400078e0038 */
[----:B------:R-:W-:Y:S02]  /*8dc00*/  IMAD.MOV.U32 R30, RZ, RZ, R57 ;  /* 0x000000ffff1e7224 */ /* 0x000fe400078e0039 */
[----:B------:R-:W-:Y:S01]  /*8dc10*/  IMAD.MOV.U32 R31, RZ, RZ, R58 ;  /* 0x000000ffff1f7224 */ /* 0x000fe200078e003a */
[----:B------:R-:W2:Y:S01]  /*8dc20*/  LDL.LU.64 R56, [R1+0x890] ;  /* 0x0008900001387983 */ /* 0x000ea20000300a00 */
[----:B------:R-:W-:-:S03]  /*8dc30*/  IMAD.MOV.U32 R37, RZ, RZ, R59 ;  /* 0x000000ffff257224 */ /* 0x000fc600078e003b */
[----:B------:R-:W2:Y:S04]  /*8dc40*/  LDL.LU.64 R58, [R1+0x898] ;  /* 0x00089800013a7983 */ /* 0x000ea80000300a00 */
[----:B------:R-:W2:Y:S04]  /*8dc50*/  LDL.LU.64 R52, [R1+0x8a0] ;  /* 0x0008a00001347983 */ /* 0x000ea80000300a00 */
[----:B------:R-:W2:Y:S04]  /*8dc60*/  LDL.LU.64 R54, [R1+0x8a8] ;  /* 0x0008a80001367983 */ /* 0x000ea80000300a00 */
[----:B------:R-:W2:Y:S01]  /*8dc70*/  LDL.LU.64 R8, [R1+0x8b0] ;  /* 0x0008b00001087983 */ /* 0x000ea20000300a00 */
[----:B------:R-:W-:-:S03]  /*8dc80*/  IMAD.MOV.U32 R0, RZ, RZ, R51 ;  /* 0x000000ffff007224 */ /* 0x000fc600078e0033 */
[----:B------:R-:W2:Y:S04]  /*8dc90*/  LDL.LU.64 R10, [R1+0x8b8] ;  /* 0x0008b800010a7983 */ /* 0x000ea80000300a00 */
[----:B------:R-:W2:Y:S01]  /*8dca0*/  LDL.LU.64 R48, [R1+0x8c0] ;  /* 0x0008c00001307983 */ /* 0x000ea20000300a00 */
[----:B----4-:R-:W-:Y:S02]  /*8dcb0*/  IMAD.MOV.U32 R28, RZ, RZ, R60 ;  /* 0x000000ffff1c7224 */ /* 0x010fe400078e003c */
[----:B------:R-:W-:Y:S01]  /*8dcc0*/  IMAD.MOV.U32 R29, RZ, RZ, R61 ;  /* 0x000000ffff1d7224 */ /* 0x000fe200078e003d */
[----:B---3--:R-:W-:-:S15]  /*8dcd0*/  HMMA.16816.F32 R4, R32, R50, R12 ;  /* 0x000000322004723c */ /* 0x008fde000000180c */
[----:B------:R-:W-:-:S08]  /*8dce0*/  NOP ;  /* 0x0000000000007918 */ /* 0x000fd00000000000 */
[----:B------:R0:W-:Y:S04]  /*8dcf0*/  STL.64 [R1+0x860], R4 ;  /* 0x0008600401007387 */ /* 0x0001e80000100a00 */
[----:B------:R1:W-:Y:S04]  /*8dd00*/  STL.64 [R1+0x868], R6 ;  /* 0x0008680601007387 */ /* 0x0003e80000100a00 */
[----:B------:R-:W3:Y:S04]  /*8dd10*/  LDL.LU.64 R50, [R1+0x8c8] ;  /* 0x0008c80001327983 */ /* 0x000ee80000300a00 */
[----:B------:R-:W4:Y:S04]  /*8dd20*/  LDL.LU.64 R12, [R1+0x8e0] ;  /* 0x0008e000010c7983 */ /* 0x000f280000300a00 */
[----:B------:R-:W4:Y:S04]  /*8dd30*/  LDL.LU.64 R14, [R1+0x8e8] ;  /* 0x0008e800010e7983 */ /* 0x000f280000300a00 */
[----:B0-----:R-:W4:Y:S04]  /*8dd40*/  LDL.LU.64 R4, [R1+0x8f0] ;  /* 0x0008f00001047983 */ /* 0x001f280000300a00 */
[----:B-1----:R-:W4:Y:S01]  /*8dd50*/  LDL.LU.64 R6, [R1+0x8f8] ;  /* 0x0008f80001067983 */ /* 0x002f220000300a00 */
[C---:B--2---:R-:W-:Y:S03]  /*8dd60*/  HMMA.16816.F32 R40, R32.reuse, R42, R16 ;  /* 0x0000002a2028723c */ /* 0x044fe60000001810 */
[----:B------:R-:W2:Y:S04]  /*8dd70*/  LDL.LU.64 R18, [R1+0x8fa0] ;  /* 0x008fa00001127983 */ /* 0x000ea80000300a00 */
[----:B------:R-:W2:Y:S01]  /*8dd80*/  LDL.LU.64 R16, [R1+0x8f98] ;  /* 0x008f980001107983 */ /* 0x000ea20000300a00 */
[----:B------:R-:W-:-:S15]  /*8dd90*/  HMMA.16816.F32 R44, R32, R60, R44 ;  /* 0x0000003c202c723c */ /* 0x000fde000000182c */
[----:B------:R-:W-:Y:S04]  /*8dda0*/  STL.64 [R1+0x870], R40 ;  /* 0x0008702801007387 */ /* 0x000fe80000100a00 */
[----:B------:R0:W-:Y:S04]  /*8ddb0*/  STL.64 [R1+0x878], R42 ;  /* 0x0008782a01007387 */ /* 0x0001e80000100a00 */
[----:B0-----:R-:W2:Y:S04]  /*8ddc0*/  LDL.LU.64 R42, [R1+0x8f90] ;  /* 0x008f9000012a7983 */ /* 0x001ea80000300a00 */
[----:B------:R-:W2:Y:S04]  /*8ddd0*/  LDL.LU.64 R40, [R1+0x8f88] ;  /* 0x008f880001287983 */ /* 0x000ea80000300a00 */
[----:B------:R-:W-:Y:S04]  /*8dde0*/  STL.64 [R1+0x880], R44 ;  /* 0x0008802c01007387 */ /* 0x000fe80000100a00 */
[----:B------:R0:W-:Y:S04]  /*8ddf0*/  STL.64 [R1+0x888], R46 ;  /* 0x0008882e01007387 */ /* 0x0001e80000100a00 */
[----:B0-----:R-:W4:Y:S04]  /*8de00*/  LDL.LU.64 R46, [R1+0x8f80] ;  /* 0x008f8000012e7983 */ /* 0x001f280000300a00 */
[----:B------:R-:W2:Y:S04]  /*8de10*/  LDL.LU.64 R44, [R1+0x8f78] ;  /* 0x008f7800012c7983 */ /* 0x000ea80000300a00 */
[----:B------:R-:W3:Y:S02]  /*8de20*/  LDL.LU.64 R60, [R1+0x8f70] ;  /* 0x008f7000013c7983 */ /* 0x000ee40000300a00 */
[----:B---3--:R-:W-:-:S15]  /*8de30*/  HMMA.16816.F32 R56, R32, R60, R56 ;  /* 0x0000003c2038723c */ /* 0x008fde0000001838 */
[----:B------:R-:W-:-:S08]  /*8de40*/  NOP ;  /* 0x0000000000007918 */ /* 0x000fd00000000000 */
[----:B------:R-:W-:Y:S04]  /*8de50*/  STL.64 [R1+0x890], R56 ;  /* 0x0008903801007387 */ /* 0x000fe80000100a00 */
[----:B------:R0:W-:Y:S04]  /*8de60*/  STL.64 [R1+0x898], R58 ;  /* 0x0008983a01007387 */ /* 0x0001e80000100a00 */
[----:B0-----:R-:W3:Y:S04]  /*8de70*/  LDL.LU.64 R58, [R1+0x8f68] ;  /* 0x008f6800013a7983 */ /* 0x001ee80000300a00 */
[----:B------:R-:W4:Y:S01]  /*8de80*/  LDL.LU.64 R56, [R1+0x8f60] ;  /* 0x008f600001387983 */ /* 0x000f220000300a00 */
[----:B---3--:R-:W-:-:S15]  /*8de90*/  HMMA.16816.F32 R52, R32, R58, R52 ;  /* 0x0000003a2034723c */ /* 0x008fde0000001834 */
[----:B------:R-:W-:-:S08]  /*8dea0*/  NOP ;  /* 0x0000000000007918 */ /* 0x000fd00000000000 */
[----:B------:R-:W-:Y:S04]  /*8deb0*/  STL.64 [R1+0x8a0], R52 ;  /* 0x0008a03401007387 */ /* 0x000fe80000100a00 */
[----:B------:R0:W-:Y:S04]  /*8dec0*/  STL.64 [R1+0x8a8], R54 ;  /* 0x0008a83601007387 */ /* 0x0001e80000100a00 */
[----:B0-----:R-:W3:Y:S01]  /*8ded0*/  LDL.LU.64 R54, [R1+0x8f58] ;  /* 0x008f580001367983 */ /* 0x001ee20000300a00 */
[----:B----4-:R-:W-:Y:S03]  /*8dee0*/  HMMA.16816.F32 R8, R32, R56, R8 ;  /* 0x000000382008723c */ /* 0x010fe60000001808 */
[----:B------:R-:W4:-:S15]  /*8def0*/  LDL.LU.64 R52, [R1+0x8f50] ;  /* 0x008f500001347983 */ /* 0x000f1e0000300a00 */
[----:B------:R-:W-:-:S05]  /*8df00*/  NOP ;  /* 0x0000000000007918 */ /* 0x000fca0000000000 */
[----:B------:R0:W-:Y:S04]  /*8df10*/  STL.64 [R1+0x8b0], R8 ;  /* 0x0008b00801007387 */ /* 0x0001e80000100a00 */
[----:B------:R1:W-:Y:S04]  /*8df20*/  STL.64 [R1+0x8b8], R10 ;  /* 0x0008b80a01007387 */ /* 0x0003e80000100a00 */
[----:B0-----:R-:W2:Y:S04]  /*8df30*/  LDL.LU.64 R8, [R1+0x900] ;  /* 0x0009000001087983 */ /* 0x001ea80000300a00 */
[----:B-1----:R-:W2:Y:S04]  /*8df40*/  LDL.LU.64 R10, [R1+0x908] ;  /* 0x00090800010a7983 */ /* 0x002ea80000300a00 */
        /* <DEDUP_REMOVED lines=8> */
[----:B0-----:R-:W3:Y:S04]  /*8dfd0*/  LDL.LU.64 R50, [R1+0x8f48] ;  /* 0x008f480001327983 */ /* 0x001ee80000300a00 */
[----:B------:R-:W3:Y:S01]  /*8dfe0*/  LDL.LU.64 R48, [R1+0x8f40] ;  /* 0x008f400001307983 */ /* 0x000ee20000300a00 */
[C---:B----4-:R-:W-:Y:S03]  /*8dff0*/  HMMA.16816.F32 R56, R32.reuse, R52, R56 ;  /* 0x000000342038723c */ /* 0x050fe60000001838 */
[----:B------:R-:W-:Y:S04]  /*8e000*/  STL.64 [R1+0x8e90], R54 ;  /* 0x008e903601007387 */ /* 0x000fe80000100a00 */
[----:B------:R-:W-:Y:S01]  /*8e010*/  STL.64 [R1+0x8e88], R52 ;  /* 0x008e883401007387 */ /* 0x000fe20000100a00 */
[----:B--2---:R-:W-:-:S15]  /*8e020*/  HMMA.16816.F32 R8, R32, R46, R8 ;  /* 0x0000002e2008723c */ /* 0x004fde0000001808 */
[----:B------:R0:W-:Y:S04]  /*8e030*/  STL.64 [R1+0x8d0], R56 ;  /* 0x0008d03801007387 */ /* 0x0001e80000100a00 */
[----:B------:R1:W-:Y:S04]  /*8e040*/  STL.64 [R1+0x8d8], R58 ;  /* 0x0008d83a01007387 */ /* 0x0003e80000100a00 */
[----:B0-----:R-:W2:Y:S01]  /*8e050*/  LDL.LU.64 R56, [R1+0x920] ;  /* 0x0009200001387983 */ /* 0x001ea20000300a00 */
[C---:B---3--:R-:W-:Y:S06]  /*8e060*/  HMMA.16816.F32 R12, R32.reuse, R50, R12 ;  /* 0x00000032200c723c */ /* 0x048fec000000180c */
[----:B------:R-:W-:-:S15]  /*8e070*/  HMMA.16816.F32 R4, R32, R48, R4 ;  /* 0x000000302004723c */ /* 0x000fde0000001804 */
[----:B------:R-:W-:-:S02]  /*8e080*/  NOP ;  /* 0x0000000000007918 */ /* 0x000fc40000000000 */
[----:B------:R-:W-:Y:S04]  /*8e090*/  STL.64 [R1+0x8e0], R12 ;  /* 0x0008e00c01007387 */ /* 0x000fe80000100a00 */
[----:B------:R-:W-:Y:S04]  /*8e0a0*/  STL.64 [R1+0x8e8], R14 ;  /* 0x0008e80e01007387 */ /* 0x000fe80000100a00 */
[----:B-1----:R-:W2:Y:S04]  /*8e0b0*/  LDL.LU.64 R58, [R1+0x928] ;  /* 0x00092800013a7983 */ /* 0x002ea80000300a00 */
        /* <DEDUP_REMOVED lines=8> */
[----:B------:R-:W4:Y:S04]  /*8e140*/  LDL.LU.64 R12, [R1+0x940] ;  /* 0x00094000010c7983 */ /* 0x000f280000300a00 */
[----:B------:R-:W4:Y:S04]  /*8e150*/  LDL.LU.64 R14, [R1+0x948] ;  /* 0x00094800010e7983 */ /* 0x000f280000300a00 */
[----:B------:R0:W-:Y:S04]  /*8e160*/  STL.64 [R1+0x900], R8 ;  /* 0x0009000801007387 */ /* 0x0001e80000100a00 */
[----:B------:R1:W-:Y:S04]  /*8e170*/  STL.64 [R1+0x908], R10 ;  /* 0x0009080a01007387 */ /* 0x0003e80000100a00 */
[----:B0-----:R-:W4:Y:S04]  /*8e180*/  LDL.LU.64 R8, [R1+0x950] ;  /* 0x0009500001087983 */ /* 0x001f280000300a00 */
[----:B-1----:R-:W4:Y:S04]  /*8e190*/  LDL.LU.64 R10, [R1+0x958] ;  /* 0x00095800010a7983 */ /* 0x002f280000300a00 */
[----:B------:R-:W4:Y:S04]  /*8e1a0*/  LDL.LU.64 R52, [R1+0x970] ;  /* 0x0009700001347983 */ /* 0x000f280000300a00 */
[----:B------:R-:W4:Y:S01]  /*8e1b0*/  LDL.LU.64 R54, [R1+0x978] ;  /* 0x0009780001367983 */ /* 0x000f220000300a00 */
[C---:B--2---:R-:W-:Y:S06]  /*8e1c0*/  HMMA.16816.F32 R56, R32.reuse, R42, R56 ;  /* 0x0000002a2038723c */ /* 0x044fec0000001838 */
[C---:B---3--:R-:W-:Y:S06]  /*8e1d0*/  HMMA.16816.F32 R4, R32.reuse, R40, R4 ;  /* 0x000000282004723c */ /* 0x048fec0000001804 */
[C---:B----4-:R-:W-:Y:S06]  /*8e1e0*/  HMMA.16816.F32 R48, R32.reuse, R44, R48 ;  /* 0x0000002c2030723c */ /* 0x050fec0000001830 */
[----:B------:R-:W-:-:S15]  /*8e1f0*/  HMMA.16816.F32 R12, R32, R38, R12 ;  /* 0x00000026200c723c */ /* 0x000fde000000180c */
[----:B------:R-:W-:-:S02]  /*8e200*/  NOP ;  /* 0x0000000000007918 */ /* 0x000fc40000000000 */
[----:B------:R0:W-:Y:S01]  /*8e210*/  STL.64 [R1+0x910], R48 ;  /* 0x0009103001007387 */ /* 0x0001e20000100a00 */
[C---:B------:R-:W-:Y:S03]  /*8e220*/  HMMA.16816.F32 R8, R32.reuse, R2, R8 ;  /* 0x000000022008723c */ /* 0x040fe60000001808 */
[----:B------:R1:W-:Y:S04]  /*8e230*/  STL.64 [R1+0x918], R50 ;  /* 0x0009183201007387 */ /* 0x0003e80000100a00 */
[----:B0-----:R-:W2:Y:S04]  /*8e240*/  LDL.LU.64 R48, [R1+0x980] ;  /* 0x0009800001307983 */ /* 0x001ea80000300a00 */
[----:B-1----:R-:W2:Y:S04]  /*8e250*/  LDL.LU.64 R50, [R1+0x988] ;  /* 0x0009880001327983 */ /* 0x002ea80000300a00 */
[----:B------:R-:W-:Y:S04]  /*8e260*/  STL.64 [R1+0x8e80], R46 ;  /* 0x008e802e01007387 */ /* 0x000fe80000100a00 */
[----:B------:R0:W-:Y:S04]  /*8e270*/  STL.64 [R1+0x8e78], R44 ;  /* 0x008e782c01007387 */ /* 0x0001e80000100a00 */
[----:B0-----:R-:W3:Y:S04]  /*8e280*/  LDL.LU.64 R44, [R1+0x960] ;  /* 0x00096000012c7983 */ /* 0x001ee80000300a00 */
[----:B------:R-:W3:Y:S04]  /*8e290*/  LDL.LU.64 R46, [R1+0x968] ;  /* 0x00096800012e7983 */ /* 0x000ee80000300a00 */
[----:B------:R0:W-:Y:S04]  /*8e2a0*/  STL.64 [R1+0x920], R56 ;  /* 0x0009203801007387 */ /* 0x0001e80000100a00 */
[----:B------:R-:W-:Y:S04]  /*8e2b0*/  STL.64 [R1+0x928], R58 ;  /* 0x0009283a01007387 */ /* 0x000fe80000100a00 */
[----:B0-----:R-:W4:Y:S04]  /*8e2c0*/  LDL.LU R56, [R1+0x2000] ;  /* 0x0020000001387983 */ /* 0x001f280000300800 */
[----:B------:R0:W-:Y:S04]  /*8e2d0*/  STL.64 [R1+0x930], R4 ;  /* 0x0009300401007387 */ /* 0x0001e80000100a00 */
[----:B------:R-:W-:Y:S04]  /*8e2e0*/  STL.64 [R1+0x938], R6 ;  /* 0x0009380601007387 */ /* 0x000fe80000100a00 */
[----:B0-----:R-:W4:Y:S04]  /*8e2f0*/  LDL.LU R4, [R1+0x1ffc] ;  /* 0x001ffc0001047983 */ /* 0x001f280000300800 */
[----:B------:R-:W-:Y:S04]  /*8e300*/  STL.64 [R1+0x8ec0], R42 ;  /* 0x008ec02a01007387 */ /* 0x000fe80000100a00 */
[----:B------:R0:W-:Y:S04]  /*8e310*/  STL.64 [R1+0x8eb8], R40 ;  /* 0x008eb82801007387 */ /* 0x0001e80000100a00 */
[----:B0-----:R-:W4:Y:S04]  /*8e320*/  LDL.LU.64 R40, [R1+0x990] ;  /* 0x0009900001287983 */ /* 0x001f280000300a00 */
[----:B------:R-:W4:Y:S04]  /*8e330*/  LDL.LU.64 R42, [R1+0x998] ;  /* 0x00099800012a7983 */ /* 0x000f280000300a00 */
[----:B------:R-:W-:Y:S04]  /*8e340*/  STL.64 [R1+0x940], R12 ;  /* 0x0009400c01007387 */ /* 0x000fe80000100a00 */
[----:B------:R0:W-:Y:S04]  /*8e350*/  STL.64 [R1+0x948], R14 ;  /* 0x0009480e01007387 */ /* 0x0001e80000100a00 */
[----:B0-----:R-:W4:Y:S04]  /*8e360*/  LDL.LU.64 R14, [R1+0x8f38] ;  /* 0x008f3800010e7983 */ /* 0x001f280000300a00 */
[----:B------:R-:W2:Y:S04]  /*8e370*/  LDL.LU.64 R12, [R1+0x8f30] ;  /* 0x008f3000010c7983 */ /* 0x000ea80000300a00 */
[----:B------:R-:W-:Y:S04]  /*8e380*/  STL.64 [R1+0x950], R8 ;  /* 0x0009500801007387 */ /* 0x000fe80000100a00 */
[----:B------:R0:W-:Y:S04]  /*8e390*/  STL.64 [R1+0x958], R10 ;  /* 0x0009580a01007387 */ /* 0x0001e80000100a00 */
[----:B0-----:R-:W4:Y:S04]  /*8e3a0*/  LDL.LU.64 R10, [R1+0x8f28] ;  /* 0x008f2800010a7983 */ /* 0x001f280000300a00 */
[----:B------:R-:W3:Y:S02]  /*8e3b0*/  LDL.LU.64 R8, [R1+0x8f20] ;  /* 0x008f200001087983 */ /* 0x000ee40000300a00 */
[----:B---3--:R-:W-:-:S15]  /*8e3c0*/  HMMA.16816.F32 R44, R32, R8, R44 ;  /* 0x00000008202c723c */ /* 0x008fde000000182c */
[----:B------:R-:W-:-:S08]  /*8e3d0*/  NOP ;  /* 0x0000000000007918 */ /* 0x000fd00000000000 */
[----:B------:R-:W-:Y:S04]  /*8e3e0*/  STL.64 [R1+0x960], R44 ;  /* 0x0009602c01007387 */ /* 0x000fe80000100a00 */
[----:B------:R4:W-:Y:S04]  /*8e3f0*/  STL.64 [R1+0x968], R46 ;  /* 0x0009682e01007387 */ /* 0x0009e80000100a00 */
[----:B------:R-:W3:Y:S04]  /*8e400*/  LDL.LU R57, [R1+0x2008] ;  /* 0x0020080001397983 */ /* 0x000ee80000300800 */
[----:B------:R-:W3:Y:S01]  /*8e410*/  LDL.LU R5, [R1+0x2004] ;  /* 0x0020040001057983 */ /* 0x000ee20000300800 */
[----:B----4-:R-:W-:-:S15]  /*8e420*/  HMMA.16816.F32 R44, R32, R10, R52 ;  /* 0x0000000a202c723c */ /* 0x010fde0000001834 */
[----:B------:R-:W-:-:S08]  /*8e430*/  NOP ;  /* 0x0000000000007918 */ /* 0x000fd00000000000 */
[----:B------:R-:W-:Y:S04]  /*8e440*/  STL.64 [R1+0x970], R44 ;  /* 0x0009702c01007387 */ /* 0x000fe80000100a00 */
[----:B------:R-:W-:Y:S04]  /*8e450*/  STL.64 [R1+0x978], R46 ;  /* 0x0009782e01007387 */ /* 0x000fe80000100a00 */
[----:B------:R-:W-:Y:S04]  /*8e460*/  STL.64 [R1+0x8ed0], R10 ;  /* 0x008ed00a01007387 */ /* 0x000fe80000100a00 */
[----:B------:R2:W-:Y:S04]  /*8e470*/  STL.64 [R1+0x8ec8], R8 ;  /* 0x008ec80801007387 */ /* 0x0005e80000100a00 */
[----:B------:R-:W4:Y:S04]  /*8e480*/  LDL.LU.64 R52, [R1+0x9b0] ;  /* 0x0009b00001347983 */ /* 0x000f280000300a00 */
[----:B------:R-:W4:Y:S01]  /*8e490*/  LDL.LU.64 R54, [R1+0x9b8] ;  /* 0x0009b80001367983 */ /* 0x000f220000300a00 */
[----:B--2---:R-:W-:-:S15]  /*8e4a0*/  HMMA.16816.F32 R8, R32, R12, R48 ;  /* 0x0000000c2008723c */ /* 0x004fde0000001830 */
[----:B------:R-:W-:-:S08]  /*8e4b0*/  NOP ;  /* 0x0000000000007918 */ /* 0x000fd00000000000 */
[----:B------:R-:W-:Y:S04]  /*8e4c0*/  STL.64 [R1+0x980], R8 ;  /* 0x0009800801007387 */ /* 0x000fe80000100a00 */
[----:B------:R0:W-:Y:S04]  /*8e4d0*/  STL.64 [R1+0x988], R10 ;  /* 0x0009880a01007387 */ /* 0x0001e80000100a00 */
[----:B------:R-:W2:Y:S04]  /*8e4e0*/  LDL.LU.64 R48, [R1+0x9c0] ;  /* 0x0009c00001307983 */ /* 0x000ea80000300a00 */
[----:B------:R-:W2:Y:S01]  /*8e4f0*/  LDL.LU.64 R50, [R1+0x9c8] ;  /* 0x0009c80001327983 */ /* 0x000ea20000300a00 */
[C---:B0-----:R-:W-:Y:S03]  /*8e500*/  HMMA.16816.F32 R8, R32.reuse, R14, R40 ;  /* 0x0000000e2008723c */ /* 0x041fe60000001828 */
[----:B------:R-:W3:Y:S04]  /*8e510*/  LDL.LU.64 R44, [R1+0x9d0] ;  /* 0x0009d000012c7983 */ /* 0x000ee80000300a00 */
[----:B------:R-:W3:Y:S04]  /*8e520*/  LDL.LU.64 R46, [R1+0x9d8] ;  /* 0x0009d800012e7983 */ /* 0x000ee80000300a00 */
[----:B------:R-:W3:Y:S04]  /*8e530*/  LDL.LU.64 R40, [R1+0x1160] ;  /* 0x0011600001287983 */ /* 0x000ee80000300a00 */
[----:B------:R-:W3:Y:S08]  /*8e540*/  LDL.LU.64 R42, [R1+0x1168] ;  /* 0x00116800012a7983 */ /* 0x000ef00000300a00 */
[----:B------:R0:W-:Y:S04]  /*8e550*/  STL.64 [R1+0x990], R8 ;  /* 0x0009900801007387 */ /* 0x0001e80000100a00 */
[----:B------:R1:W-:Y:S04]  /*8e560*/  STL.64 [R1+0x998], R10 ;  /* 0x0009980a01007387 */ /* 0x0003e80000100a00 */
[----:B0-----:R-:W3:Y:S04]  /*8e570*/  LDL.LU.64 R8, [R1+0x1150] ;  /* 0x0011500001087983 */ /* 0x001ee80000300a00 */
[----:B-1----:R-:W3:Y:S04]  /*8e580*/  LDL.LU.64 R10, [R1+0x1158] ;  /* 0x00115800010a7983 */ /* 0x002ee80000300a00 */
[----:B------:R-:W3:Y:S04]  /*8e590*/  LDL.LU R58, [R1+0x2010] ;  /* 0x00201000013a7983 */ /* 0x000ee80000300800 */
[----:B------:R-:W3:Y:S04]  /*8e5a0*/  LDL.LU R6, [R1+0x200c] ;  /* 0x00200c0001067983 */ /* 0x000ee80000300800 */
[----:B------:R-:W3:Y:S04]  /*8e5b0*/  LDL.LU R59, [R1+0x2018] ;  /* 0x00201800013b7983 */ /* 0x000ee80000300800 */
[----:B------:R-:W3:Y:S04]  /*8e5c0*/  LDL.LU R7, [R1+0x2014] ;  /* 0x0020140001077983 */ /* 0x000ee80000300800 */
[----:B------:R-:W-:Y:S04]  /*8e5d0*/  STL.64 [R1+0x8ee0], R14 ;  /* 0x008ee00e01007387 */ /* 0x000fe80000100a00 */
[----:B------:R0:W-:Y:S04]  /*8e5e0*/  STL.64 [R1+0x8ed8], R12 ;  /* 0x008ed80c01007387 */ /* 0x0001e80000100a00 */
[----:B0-----:R-:W4:Y:S04]  /*8e5f0*/  LDL.LU.64 R12, [R1+0x9a0] ;  /* 0x0009a000010c7983 */ /* 0x001f280000300a00 */
[----:B------:R-:W4:Y:S02]  /*8e600*/  LDL.LU.64 R14, [R1+0x9a8] ;  /* 0x0009a800010e7983 */ /* 0x000f240000300a00 */
[----:B----4-:R-:W-:-:S15]  /*8e610*/  HMMA.16816.F32 R12, R32, R16, R12 ;  /* 0x00000010200c723c */ /* 0x010fde000000180c */
[----:B------:R-:W-:-:S08]  /*8e620*/  NOP ;  /* 0x0000000000007918 */ /* 0x000fd00000000000 */
[----:B------:R-:W-:Y:S04]  /*8e630*/  STL.64 [R1+0x9a0], R12 ;  /* 0x0009a00c01007387 */ /* 0x000fe80000100a00 */
[----:B------:R0:W-:Y:S02]  /*8e640*/  STL.64 [R1+0x9a8], R14 ;  /* 0x0009a80e01007387 */ /* 0x0001e40000100a00 */
[C---:B0-----:R-:W-:Y:S06]  /*8e650*/  HMMA.16816.F32 R12, R32.reuse, R18, R52 ;  /* 0x00000012200c723c */ /* 0x041fec0000001834 */
[----:B------:R-:W-:Y:S04]  /*8e660*/  STL.64 [R1+0x8e60], R18 ;  /* 0x008e601201007387 */ /* 0x000fe80000100a00 */
[----:B------:R2:W-:Y:S02]  /*8e670*/  STL.64 [R1+0x8e58], R16 ;  /* 0x008e581001007387 */ /* 0x0005e40000100a00 */
[C---:B--2---:R-:W-:Y:S11]  /*8e680*/  HMMA.16816.F32 R16, R32.reuse, R20, R48 ;  /* 0x000000142010723c */ /* 0x044ff60000001830 */
[----:B------:R-:W-:Y:S04]  /*8e690*/  STL.64 [R1+0x9b0], R12 ;  /* 0x0009b00c01007387 */ /* 0x000fe80000100a00 */
[----:B------:R3:W-:Y:S02]  /*8e6a0*/  STL.64 [R1+0x9b8], R14 ;  /* 0x0009b80e01007387 */ /* 0x0007e40000100a00 */
[C---:B---3--:R-:W-:Y:S06]  /*8e6b0*/  HMMA.16816.F32 R12, R32.reuse, R22, R44 ;  /* 0x00000016200c723c */ /* 0x048fec000000182c */
[----:B------:R-:W-:Y:S04]  /*8e6c0*/  STL [R1+0x8e50], R23 ;  /* 0x008e501701007387 */ /* 0x000fe80000100800 */
[----:B------:R-:W-:Y:S04]  /*8e6d0*/  STL.64 [R1+0x9c0], R16 ;  /* 0x0009c01001007387 */ /* 0x000fe80000100a00 */
[----:B------:R-:W-:Y:S04]  /*8e6e0*/  STL.64 [R1+0x9c8], R18 ;  /* 0x0009c81201007387 */ /* 0x000fe80000100a00 */
[----:B------:R-:W-:Y:S01]  /*8e6f0*/  STL [R1+0x8f00], R22 ;  /* 0x008f001601007387 */ /* 0x000fe20000100800 */
[C---:B------:R-:W-:Y:S04]  /*8e700*/  HMMA.16816.F32 R8, R32.reuse, R26, R8 ;  /* 0x0000001a2008723c */ /* 0x040fe80000001808 */
[----:B------:R-:W-:Y:S04]  /*8e710*/  STL.64 [R1+0x9d0], R12 ;  /* 0x0009d00c01007387 */ /* 0x000fe80000100a00 */
[----:B------:R0:W-:Y:S02]  /*8e720*/  STL.64 [R1+0x9d8], R14 ;  /* 0x0009d80e01007387 */ /* 0x0001e40000100a00 */
[----:B0-----:R-:W-:Y:S02]  /*8e730*/  HMMA.16816.F32 R12, R32, R24, R40 ;  /* 0x00000018200c723c */ /* 0x001fe40000001828 */
[----:B------:R0:W-:Y:S04]  /*8e740*/  STL.64 [R1+0x8ef8], R20 ;  /* 0x008ef81401007387 */ /* 0x0001e80000100a00 */
[----:B------:R-:W-:-:S15]  /*8e750*/  STL [R1+0x8e4c], R25 ;  /* 0x008e4c1901007387 */ /* 0x000fde0000100800 */
[----:B------:R-:W-:-:S02]  /*8e760*/  NOP ;  /* 0x0000000000007918 */ /* 0x000fc40000000000 */
[----:B------:R-:W-:Y:S04]  /*8e770*/  STL.64 [R1+0x9e0], R12 ;  /* 0x0009e00c01007387 */ /* 0x000fe80000100a00 */
[----:B------:R-:W-:Y:S04]  /*8e780*/  STL.64 [R1+0x9e8], R14 ;  /* 0x0009e80e01007387 */ /* 0x000fe80000100a00 */
[----:B0-----:R-:W2:Y:S04]  /*8e790*/  LDL.LU.64 R20, [R1+0x1140] ;  /* 0x0011400001147983 */ /* 0x001ea80000300a00 */
[----:B------:R-:W2:Y:S04]  /*8e7a0*/  LDL.LU.64 R22, [R1+0x1148] ;  /* 0x0011480001167983 */ /* 0x000ea80000300a00 */
[----:B------:R-:W-:Y:S04]  /*8e7b0*/  STL.64 [R1+0x9f0], R8 ;  /* 0x0009f00801007387 */ /* 0x000fe80000100a00 */
[----:B------:R0:W-:Y:S04]  /*8e7c0*/  STL.64 [R1+0x9f8], R10 ;  /* 0x0009f80a01007387 */ /* 0x0001e80000100a00 */
[----:B------:R-:W3:Y:S04]  /*8e7d0*/  LDL.LU.64 R16, [R1+0x1110] ;  /* 0x0011100001107983 */ /* 0x000ee80000300a00 */
[----:B------:R-:W3:Y:S04]  /*8e7e0*/  LDL.LU.64 R18, [R1+0x1118] ;  /* 0x0011180001127983 */ /* 0x000ee80000300a00 */
[----:B------:R-:W4:Y:S01]  /*8e7f0*/  LDL.64 R44, [R1+0x8] ;  /* 0x00000800012c7983 */ /* 0x000f220000100a00 */
[----:B------:R-:W-:-:S02]  /*8e800*/  IMAD.MOV.U32 R46, RZ, RZ, R28 ;  /* 0x000000ffff2e7224 */ /* 0x000fc400078e001c */
[----:B------:R-:W-:Y:S01]  /*8e810*/  IMAD.MOV.U32 R47, RZ, RZ, R29 ;  /* 0x000000ffff2f7224 */ /* 0x000fe200078e001d */
[----:B------:R-:W2:Y:S04]  /*8e820*/  LDL.LU R28, [R1+0x8f18] ;  /* 0x008f1800011c7983 */ /* 0x000ea80000300800 */
[----:B------:R-:W2:Y:S04]  /*8e830*/  LDL.LU R29, [R1+0x8f14] ;  /* 0x008f1400011d7983 */ /* 0x000ea80000300800 */
[----:B------:R-:W-:Y:S01]  /*8e840*/  STL.64 [R1+0x8ef0], R46 ;  /* 0x008ef02e01007387 */ /* 0x000fe20000100a00 */
[----:B------:R-:W-:-:S02]  /*8e850*/  IMAD.MOV.U32 R54, RZ, RZ, R36 ;  /* 0x000000ffff367224 */ /* 0x000fc400078e0024 */
[----:B------:R-:W-:Y:S02]  /*8e860*/  IMAD.MOV.U32 R55, RZ, RZ, R30 ;  /* 0x000000ffff377224 */ /* 0x000fe400078e001e */
[----:B0-----:R-:W-:Y:S01]  /*8e870*/  IMAD.MOV.U32 R10, RZ, RZ, R31 ;  /* 0x000000ffff0a7224 */ /* 0x001fe200078e001f */
[----:B----4-:R-:W-:Y:S04]  /*8e880*/  STL.64 [R1+0x8ee8], R44 ;  /* 0x008ee82c01007387 */ /* 0x010fe80000100a00 */
[----:B------:R-:W4:Y:S04]  /*8e890*/  LDL.LU.64 R12, [R1+0xa30] ;  /* 0x000a3000010c7983 */ /* 0x000f280000300a00 */
[----:B------:R-:W4:Y:S04]  /*8e8a0*/  LDL.LU.64 R14, [R1+0xa38] ;  /* 0x000a3800010e7983 */ /* 0x000f280000300a00 */
[----:B------:R-:W4:Y:S04]  /*8e8b0*/  LDL.64 R52, [R1+0x28] ;  /* 0x0000280001347983 */ /* 0x000f280000100a00 */
[----:B------:R-:W4:Y:S04]  /*8e8c0*/  LDL.LU R36, [R1+0x8f10] ;  /* 0x008f100001247983 */ /* 0x000f280000300800 */
[----:B------:R-:W3:Y:S04]  /*8e8d0*/  LDL.LU R30, [R1+0x8f0c] ;  /* 0x008f0c00011e7983 */ /* 0x000ee80000300800 */
[----:B------:R-:W3:Y:S01]  /*8e8e0*/  LDL.LU R31, [R1+0x8f08] ;  /* 0x008f0800011f7983 */ /* 0x000ee20000300800 */
[----:B--2---:R-:W-:Y:S01]  /*8e8f0*/  HMMA.16816.F32 R20, R32, R28, R20 ;  /* 0x0000001c2014723c */ /* 0x004fe20000001814 */
[----:B------:R-:W-:-:S02]  /*8e900*/  IMAD.MOV.U32 R11, RZ, RZ, R37 ;  /* 0x000000ffff0b7224 */ /* 0x000fc400078e0025 */
[----:B------:R-:W4:-:S15]  /*8e910*/  LDL.LU R37, [R1+0x8f04] ;  /* 0x008f040001257983 */ /* 0x000f1e0000300800 */
[----:B------:R-:W-:-:S05]  /*8e920*/  NOP ;  /* 0x0000000000007918 */ /* 0x000fca0000000000 */
[----:B------:R0:W-:Y:S04]  /*8e930*/  STL.64 [R1+0xa00], R20 ;  /* 0x000a001401007387 */ /* 0x0001e80000100a00 */
[----:B------:R1:W-:Y:S04]  /*8e940*/  STL.64 [R1+0xa08], R22 ;  /* 0x000a081601007387 */ /* 0x0003e80000100a00 */
[----:B0-----:R-:W2:Y:S04]  /*8e950*/  LDL.LU.64 R20, [R1+0xa20] ;  /* 0x000a200001147983 */ /* 0x001ea80000300a00 */
[----:B-1----:R-:W2:Y:S01]  /*8e960*/  LDL.LU.64 R22, [R1+0xa28] ;  /* 0x000a280001167983 */ /* 0x002ea20000300a00 */
[----:B---3--:R-:W-:-:S15]  /*8e970*/  HMMA.16816.F32 R16, R32, R30, R16 ;  /* 0x0000001e2010723c */ /* 0x008fde0000001810 */
[----:B------:R-:W-:-:S08]  /*8e980*/  NOP ;  /* 0x0000000000007918 */ /* 0x000fd00000000000 */
[----:B------:R-:W-:Y:S04]  /*8e990*/  STL.64 [R1+0xa10], R16 ;  /* 0x000a101001007387 */ /* 0x000fe80000100a00 */
[----:B------:R-:W-:Y:S04]  /*8e9a0*/  STL.64 [R1+0xa18], R18 ;  /* 0x000a181201007387 */ /* 0x000fe80000100a00 */
[----:B------:R-:W-:Y:S04]  /*8e9b0*/  STL.64 [R1+0x8e70], R30 ;  /* 0x008e701e01007387 */ /* 0x000fe80000100a00 */
[----:B------:R-:W-:Y:S04]  /*8e9c0*/  STL.64 [R1+0x8e68], R28 ;  /* 0x008e681c01007387 */ /* 0x000fe80000100a00 */
[----:B------:R-:W3:Y:S04]  /*8e9d0*/  LDL.LU.64 R44, [R1+0xa40] ;  /* 0x000a4000012c7983 */ /* 0x000ee80000300a00 */
[----:B------:R-:W3:Y:S01]  /*8e9e0*/  LDL.LU.64 R46, [R1+0xa48] ;  /* 0x000a4800012e7983 */ /* 0x000ee20000300a00 */
[C---:B----4-:R-:W-:Y:S06]  /*8e9f0*/  HMMA.16816.F32 R12, R32.reuse, R36, R12 ;  /* 0x00000024200c723c */ /* 0x050fec000000180c */
[----:B--2---:R-:W-:Y:S01]  /*8ea00*/  HMMA.16816.F32 R32, R32, R52, R20 ;  /* 0x000000342020723c */ /* 0x004fe20000001814 */
[----:B------:R-:W-:-:S02]  /*8ea10*/  IMAD R4, R4, 0x100, R56 ;  /* 0x0000010004047824 */ /* 0x000fc400078e0238 */
[----:B------:R-:W-:Y:S02]  /*8ea20*/  IMAD R5, R5, 0x100, R57 ;  /* 0x0000010005057824 */ /* 0x000fe400078e0239 */
[----:B------:R-:W-:Y:S02]  /*8ea30*/  IMAD R6, R6, 0x100, R58 ;  /* 0x0000010006067824 */ /* 0x000fe400078e023a */
[----:B------:R-:W-:-:S10]  /*8ea40*/  IMAD R7, R7, 0x100, R59 ;  /* 0x0000010007077824 */ /* 0x000fd400078e023b */
[----:B------:R0:W-:Y:S04]  /*8ea50*/  STL.64 [R1+0xa30], R12 ;  /* 0x000a300c01007387 */ /* 0x0001e80000100a00 */
[----:B------:R1:W-:Y:S04]  /*8ea60*/  STL.64 [R1+0xa38], R14 ;  /* 0x000a380e01007387 */ /* 0x0003e80000100a00 */
[----:B0-----:R-:W2:Y:S04]  /*8ea70*/  LDL.LU.64 R12, [R1+0xa50] ;  /* 0x000a5000010c7983 */ /* 0x001ea80000300a00 */
[----:B-1----:R-:W2:Y:S04]  /*8ea80*/  LDL.LU.64 R14, [R1+0xa58] ;  /* 0x000a5800010e7983 */ /* 0x002ea80000300a00 */
[----:B------:R-:W4:Y:S04]  /*8ea90*/  LDL.LU.64 R40, [R1+0xa60] ;  /* 0x000a600001287983 */ /* 0x000f280000300a00 */
[----:B------:R-:W4:Y:S04]  /*8eaa0*/  LDL.LU.64 R42, [R1+0xa68] ;  /* 0x000a6800012a7983 */ /* 0x000f280000300a00 */
[----:B------:R-:W4:Y:S04]  /*8eab0*/  LDL.LU.64 R48, [R1+0xa70] ;  /* 0x000a700001307983 */ /* 0x000f280000300a00 */
[----:B------:R-:W4:Y:S04]  /*8eac0*/  LDL.LU.64 R50, [R1+0xa78] ;  /* 0x000a780001327983 */ /* 0x000f280000300a00 */
[----:B------:R-:W4:Y:S04]  /*8ead0*/  LDL.LU.64 R56, [R1+0xa80] ;  /* 0x000a800001387983 */ /* 0x000f280000300a00 */
[----:B------:R-:W4:Y:S04]  /*8eae0*/  LDL.LU.64 R58, [R1+0xa88] ;  /* 0x000a8800013a7983 */ /* 0x000f280000300a00 */
[----:B------:R-:W4:Y:S01]  /*8eaf0*/  LDL.LU.64 R28, [R1+0xa90] ;  /* 0x000a9000011c7983 */ /* 0x000f220000300a00 */
[----:B------:R-:W-:-:S03]  /*8eb00*/  F2FP.F16.E4M3.UNPACK_B R4, R4 ;  /* 0x00000004ff04723e */ /* 0x000fc600020006ff */
[----:B------:R-:W4:Y:S01]  /*8eb10*/  LDL.LU.64 R30, [R1+0xa98] ;  /* 0x000a9800011e7983 */ /* 0x000f220000300a00 */
[----:B------:R-:W-:-:S03]  /*8eb20*/  F2FP.F16.E4M3.UNPACK_B R5, R5 ;  /* 0x00000005ff05723e */ /* 0x000fc600020006ff */
[----:B------:R-:W4:Y:S01]  /*8eb30*/  LDL.LU.64 R16, [R1+0xaa0] ;  /* 0x000aa00001107983 */ /* 0x000f220000300a00 */
[----:B------:R-:W-:Y:S02]  /*8eb40*/  F2FP.F16.E4M3.UNPACK_B R6, R6 ;  /* 0x00000006ff06723e */ /* 0x000fe400020006ff */
[----:B------:R-:W-:Y:S01]  /*8eb50*/  F2FP.F16.E4M3.UNPACK_B R7, R7 ;  /* 0x00000007ff07723e */ /* 0x000fe200020006ff */
[----:B------:R-:W4:Y:S04]  /*8eb60*/  LDL.LU.64 R18, [R1+0xaa8] ;  /* 0x000aa80001127983 */ /* 0x000f280000300a00 */
[----:B------:R-:W-:Y:S04]  /*8eb70*/  STL [R1+0x8e48], R37 ;  /* 0x008e482501007387 */ /* 0x000fe80000100800 */
[----:B------:R-:W4:Y:S04]  /*8eb80*/  LDL.LU R22, [R1+0x8f00] ;  /* 0x008f000001167983 */ /* 0x000f280000300800 */
[----:B------:R-:W4:Y:S01]  /*8eb90*/  LDL.LU.64 R20, [R1+0x8ef8] ;  /* 0x008ef80001147983 */ /* 0x000f220000300a00 */
[----:B------:R-:W-:-:S03]  /*8eba0*/  IMAD.MOV.U32 R23, RZ, RZ, R52 ;  /* 0x000000ffff177224 */ /* 0x000fc600078e0034 */
[----:B------:R-:W-:Y:S01]  /*8ebb0*/  STL.64 [R1+0xa20], R32 ;  /* 0x000a202001007387 */ /* 0x000fe20000100a00 */
[----:B------:R-:W-:-:S03]  /*8ebc0*/  IMAD.MOV.U32 R25, RZ, RZ, R53 ;  /* 0x000000ffff197224 */ /* 0x000fc600078e0035 */
[----:B------:R0:W-:Y:S04]  /*8ebd0*/  STL.64 [R1+0xa28], R34 ;  /* 0x000a282201007387 */ /* 0x0001e80000100a00 */
[----:B0-----:R-:W4:Y:S01]  /*8ebe0*/  LDL R34, [R1+0x10] ;  /* 0x0000100001227983 */ /* 0x001f220000100800 */
[----:B---3--:R-:W-:Y:S03]  /*8ebf0*/  HMMA.16816.F32 R52, R4, R54, R44 ;  /* 0x000000360434723c */ /* 0x008fe6000000182c */
[----:B------:R-:W3:Y:S04]  /*8ec00*/  LDL.LU.64 R46, [R1+0x8ef0] ;  /* 0x008ef000012e7983 */ /* 0x000ee80000300a00 */
[----:B------:R-:W3:Y:S01]  /*8ec10*/  LDL.LU.64 R44, [R1+0x8ee8] ;  /* 0x008ee800012c7983 */ /* 0x000ee20000300a00 */
[----:B------:R-:W-:-:S15]  /*8ec20*/  IMAD.MOV.U32 R35, RZ, RZ, R0 ;  /* 0x000000ffff237224 */ /* 0x000fde00078e0000 */
[----:B------:R0:W-:Y:S01]  /*8ec30*/  STL.64 [R1+0xa40], R52 ;  /* 0x000a403401007387 */ /* 0x0001e20000100a00 */
[C---:B--2---:R-:W-:Y:S03]  /*8ec40*/  HMMA.16816.F32 R8, R4.reuse, R10, R12 ;  /* 0x0000000a0408723c */ /* 0x044fe6000000180c */
[----:B------:R1:W-:Y:S04]  /*8ec50*/  STL.64 [R1+0xa48], R54 ;  /* 0x000a483601007387 */ /* 0x0003e80000100a00 */
[----:B0-----:R-:W2:Y:S04]  /*8ec60*/  LDL.LU.64 R52, [R1+0xab0] ;  /* 0x000ab00001347983 */ /* 0x001ea80000300a00 */
[----:B-1----:R-:W2:Y:S04]  /*8ec70*/  LDL.LU.64 R54, [R1+0xab8] ;  /* 0x000ab80001367983 */ /* 0x002ea80000300a00 */
[----:B------:R-:W2:Y:S04]  /*8ec80*/  LDL.LU.64 R14, [R1+0x8ee0] ;  /* 0x008ee000010e7983 */ /* 0x000ea80000300a00 */
[----:B------:R-:W2:Y:S04]  /*8ec90*/  LDL.LU.64 R12, [R1+0x8ed8] ;  /* 0x008ed800010c7983 */ /* 0x000ea80000300a00 */
        /* <DEDUP_REMOVED lines=10> */
[----:B0-----:R-:W4:Y:S04]  /*8ed40*/  LDL.LU.64 R32, [R1+0xad0] ;  /* 0x000ad00001207983 */ /* 0x001f280000300a00 */
[----:B-1----:R-:W4:Y:S01]  /*8ed50*/  LDL.LU.64 R34, [R1+0xad8] ;  /* 0x000ad80001227983 */ /* 0x002f220000300a00 */
[----:B---3--:R-:W-:Y:S06]  /*8ed60*/  HMMA.16816.F32 R48, R4, R44, R48 ;  /* 0x0000002c0430723c */ /* 0x008fec0000001830 */
[----:B------:R-:W-:-:S02]  /*8ed70*/  IMAD.MOV.U32 R37, RZ, RZ, R44 ;  /* 0x000000ffff257224 */ /* 0x000fc400078e002c */
[----:B------:R-:W-:Y:S02]  /*8ed80*/  IMAD.MOV.U32 R0, RZ, RZ, R45 ;  /* 0x000000ffff007224 */ /* 0x000fe400078e002d */
[----:B------:R-:W-:-:S13]  /*8ed90*/  HMMA.16816.F32 R44, R4, R46, R56 ;  /* 0x0000002e042c723c */ /* 0x000fda0000001838 */
[----:B------:R-:W-:Y:S04]  /*8eda0*/  STL.64 [R1+0xa70], R48 ;  /* 0x000a703001007387 */ /* 0x000fe80000100a00 */
[----:B------:R0:W-:Y:S04]  /*8edb0*/  STL.64 [R1+0xa78], R50 ;  /* 0x000a783201007387 */ /* 0x0001e80000100a00 */
[----:B0-----:R-:W3:Y:S04]  /*8edc0*/  LDL.LU.64 R50, [R1+0x8eb0] ;  /* 0x008eb00001327983 */ /* 0x001ee80000300a00 */
[----:B------:R-:W4:Y:S04]  /*8edd0*/  LDL.LU.64 R48, [R1+0x8ea8] ;  /* 0x008ea80001307983 */ /* 0x000f280000300a00 */
[----:B------:R-:W2:Y:S04]  /*8ede0*/  LDL.LU.64 R58, [R1+0x8ea0] ;  /* 0x008ea000013a7983 */ /* 0x000ea80000300a00 */
[----:B------:R-:W3:Y:S01]  /*8edf0*/  LDL.LU.64 R56, [R1+0x8e98] ;  /* 0x008e980001387983 */ /* 0x000ee20000300a00 */
[----:B------:R-:W-:Y:S03]  /*8ee00*/  HMMA.16816.F32 R28, R4, R60, R28 ;  /* 0x0000003c041c723c */ /* 0x000fe6000000181c */
[----:B------:R0:W-:Y:S04]  /*8ee10*/  STL.64 [R1+0xa80], R44 ;  /* 0x000a802c01007387 */ /* 0x0001e80000100a00 */
[----:B------:R1:W-:Y:S04]  /*8ee20*/  STL.64 [R1+0xa88], R46 ;  /* 0x000a882e01007387 */ /* 0x0003e80000100a00 */
[----:B0-----:R-:W4:-:S12]  /*8ee30*/  LDL.LU.64 R44, [R1+0xae0] ;  /* 0x000ae000012c7983 */ /* 0x001f180000300a00 */
[----:B------:R0:W-:Y:S04]  /*8ee40*/  STL.64 [R1+0xa90], R28 ;  /* 0x000a901c01007387 */ /* 0x0001e80000100a00 */
[----:B------:R0:W-:Y:S04]  /*8ee50*/  STL.64 [R1+0xa98], R30 ;  /* 0x000a981e01007387 */ /* 0x0001e80000100a00 */
[----:B-1----:R-:W4:Y:S01]  /*8ee60*/  LDL.LU.64 R46, [R1+0xae8] ;  /* 0x000ae800012e7983 */ /* 0x002f220000300a00 */
[C---:B--2---:R-:W-:Y:S06]  /*8ee70*/  HMMA.16816.F32 R16, R4.reuse, R58, R16 ;  /* 0x0000003a0410723c */ /* 0x044fec0000001810 */
[----:B---3--:R-:W-:-:S15]  /*8ee80*/  HMMA.16816.F32 R52, R4, R56, R52 ;  /* 0x000000380434723c */ /* 0x008fde0000001834 */
[----:B------:R-:W-:-:S02]  /*8ee90*/  NOP ;  /* 0x0000000000007918 */ /* 0x000fc40000000000 */
[----:B------:R1:W-:Y:S04]  /*8eea0*/  STL.64 [R1+0xaa0], R16 ;  /* 0x000aa01001007387 */ /* 0x0003e80000100a00 */
[----:B------:R2:W-:Y:S04]  /*8eeb0*/  STL.64 [R1+0xaa8], R18 ;  /* 0x000aa81201007387 */ /* 0x0005e80000100a00 */
[----:B0-----:R-:W3:Y:S04]  /*8eec0*/  LDL.LU.64 R28, [R1+0xb00] ;  /* 0x000b0000011c7983 */ /* 0x001ee80000300a00 */
[----:B------:R-:W3:Y:S04]  /*8eed0*/  LDL.LU.64 R30, [R1+0xb08] ;  /* 0x000b0800011e7983 */ /* 0x000ee80000300a00 */
[----:B-1----:R-:W3:Y:S04]  /*8eee0*/  LDL.LU.64 R16, [R1+0xb10] ;  /* 0x000b100001107983 */ /* 0x002ee80000300a00 */
[----:B--2---:R-:W2:Y:S04]  /*8eef0*/  LDL.LU.64 R18, [R1+0xb18] ;  /* 0x000b180001127983 */ /* 0x004ea80000300a00 */
[----:B------:R-:W-:Y:S04]  /*8ef00*/  STL.64 [R1+0xab0], R52 ;  /* 0x000ab03401007387 */ /* 0x000fe80000100a00 */
[----:B------:R0:W-:Y:S04]  /*8ef10*/  STL.64 [R1+0xab8], R54 ;  /* 0x000ab83601007387 */ /* 0x0001e80000100a00 */
[----:B0-----:R-:W3:Y:S04]  /*8ef20*/  LDL.LU.64 R54, [R1+0x8e90] ;  /* 0x008e900001367983 */ /* 0x001ee80000300a00 */
[----:B------:R-:W2:Y:S04]  /*8ef30*/  LDL.LU.64 R52, [R1+0x8e88] ;  /* 0x008e880001347983 */ /* 0x000ea80000300a00 */
[----:B------:R-:W-:Y:S04]  /*8ef40*/  STL.64 [R1+0x8e10], R58 ;  /* 0x008e103a01007387 */ /* 0x000fe80000100a00 */
[----:B------:R0:W-:Y:S04]  /*8ef50*/  STL.64 [R1+0x8e08], R56 ;  /* 0x008e083801007387 */ /* 0x0001e80000100a00 */
[----:B0-----:R-:W3:Y:S04]  /*8ef60*/  LDL.LU.64 R56, [R1+0xac0] ;  /* 0x000ac00001387983 */ /* 0x001ee80000300a00 */
[----:B------:R-:W3:Y:S01]  /*8ef70*/  LDL.LU.64 R58, [R1+0xac8] ;  /* 0x000ac800013a7983 */ /* 0x000ee20000300a00 */
[C---:B----4-:R-:W-:Y:S06]  /*8ef80*/  HMMA.16816.F32 R44, R4.reuse, R50, R44 ;  /* 0x00000032042c723c */ /* 0x050fec000000182c */
[C---:B--2---:R-:W-:Y:S06]  /*8ef90*/  HMMA.16816.F32 R32, R4.reuse, R52, R32 ;  /* 0x000000340420723c */ /* 0x044fec0000001820 */
[----:B---3--:R-:W-:-:S15]  /*8efa0*/  HMMA.16816.F32 R56, R4, R54, R56 ;  /* 0x000000360438723c */ /* 0x008fde0000001838 */
[----:B------:R-:W-:-:S08]  /*8efb0*/  NOP ;  /* 0x0000000000007918 */ /* 0x000fd00000000000 */
[----:B------:R0:W-:Y:S04]  /*8efc0*/  STL.64 [R1+0xac0], R56 ;  /* 0x000ac03801007387 */ /* 0x0001e80000100a00 */
[----:B------:R1:W-:Y:S04]  /*8efd0*/  STL.64 [R1+0xac8], R58 ;  /* 0x000ac83a01007387 */ /* 0x0003e80000100a00 */
[----:B0-----:R-:W2:Y:S04]  /*8efe0*/  LDL.LU.64 R56, [R1+0xb20] ;  /* 0x000b200001387983 */ /* 0x001ea80000300a00 */
        /* <DEDUP_REMOVED lines=13> */
[----:B------:R-:W-:Y:S04]  /*8f0c0*/  STL.64 [R1+0x8e30], R50 ;  /* 0x008e303201007387 */ /* 0x000fe80000100a00 */
[----:B------:R0:W-:Y:S01]  /*8f0d0*/  STL.64 [R1+0x8e28], R48 ;  /* 0x008e283001007387 */ /* 0x0001e20000100a00 */
[C---:B----4-:R-:W-:Y:S06]  /*8f0e0*/  HMMA.16816.F32 R52, R4.reuse, R48, R52 ;  /* 0x000000300434723c */ /* 0x050fec0000001834 */
[----:B--2---:R-:W-:-:S15]  /*8f0f0*/  HMMA.16816.F32 R28, R4, R46, R28 ;  /* 0x0000002e041c723c */ /* 0x004fde000000181c */
[----:B------:R-:W-:-:S02]  /*8f100*/  NOP ;  /* 0x0000000000007918 */ /* 0x000fc40000000000 */
[----:B------:R-:W-:Y:S04]  /*8f110*/  STL.64 [R1+0xaf0], R52 ;  /* 0x000af03401007387 */ /* 0x000fe80000100a00 */
[----:B------:R-:W-:Y:S01]  /*8f120*/  STL.64 [R1+0xaf8], R54 ;  /* 0x000af83601007387 */ /* 0x000fe20000100a00 */
[C---:B---3--:R-:W-:Y:S03]  /*8f130*/  HMMA.16816.F32 R16, R4.reuse, R44, R16 ;  /* 0x0000002c0410723c */ /* 0x048fe60000001810 */
[----:B0-----:R-:W2:Y:S04]  /*8f140*/  LDL.LU.64 R48, [R1+0xb40] ;  /* 0x000b400001307983 */ /* 0x001ea80000300a00 */
[----:B------:R0:W-:Y:S04]  /*8f150*/  STL.64 [R1+0xb00], R28 ;  /* 0x000b001c01007387 */ /* 0x0001e80000100a00 */
[----:B------:R1:W-:Y:S04]  /*8f160*/  STL.64 [R1+0xb08], R30 ;  /* 0x000b081e01007387 */ /* 0x0003e80000100a00 */
[----:B------:R-:W2:Y:S08]  /*8f170*/  LDL.LU.64 R50, [R1+0xb48] ;  /* 0x000b480001327983 */ /* 0x000eb00000300a00 */
[----:B------:R3:W-:Y:S04]  /*8f180*/  STL.64 [R1+0xb10], R16 ;  /* 0x000b101001007387 */ /* 0x0007e80000100a00 */
[----:B------:R4:W-:Y:S04]  /*8f190*/  STL.64 [R1+0xb18], R18 ;  /* 0x000b181201007387 */ /* 0x0009e80000100a00 */
[----:B0-----:R-:W2:Y:S04]  /*8f1a0*/  LDL.LU.64 R28, [R1+0xb50] ;  /* 0x000b5000011c7983 */ /* 0x001ea80000300a00 */
[----:B-1----:R-:W2:Y:S04]  /*8f1b0*/  LDL.LU.64 R30, [R1+0xb58] ;  /* 0x000b5800011e7983 */ /* 0x002ea80000300a00 */
[----:B---3--:R-:W3:Y:S04]  /*8f1c0*/  LDL.LU.64 R16, [R1+0xb60] ;  /* 0x000b600001107983 */ /* 0x008ee80000300a00 */
[----:B----4-:R-:W3:Y:S01]  /*8f1d0*/  LDL.LU.64 R18, [R1+0xb68] ;  /* 0x000b680001127983 */ /* 0x010ee20000300a00 */
[C---:B------:R-:W-:Y:S06]  /*8f1e0*/  HMMA.16816.F32 R52, R4.reuse, R42, R56 ;  /* 0x0000002a0434723c */ /* 0x040fec0000001838 */
[C---:B------:R-:W-:Y:S01]  /*8f1f0*/  HMMA.16816.F32 R32, R4.reuse, R40, R32 ;  /* 0x000000280420723c */ /* 0x040fe20000001820 */
[----:B------:R-:W-:Y:S04]  /*8f200*/  STL.64 [R1+0x8df0], R46 ;  /* 0x008df02e01007387 */ /* 0x000fe80000100a00 */
[----:B------:R0:W-:Y:S04]  /*8f210*/  STL.64 [R1+0x8de8], R44 ;  /* 0x008de82c01007387 */ /* 0x0001e80000100a00 */
[----:B0-----:R-:W4:Y:S08]  /*8f220*/  LDL.LU.64 R44, [R1+0xb70] ;  /* 0x000b7000012c7983 */ /* 0x001f300000300a00 */
[----:B------:R0:W-:Y:S04]  /*8f230*/  STL.64 [R1+0xb20], R52 ;  /* 0x000b203401007387 */ /* 0x0001e80000100a00 */
[----:B------:R-:W-:Y:S04]  /*8f240*/  STL.64 [R1+0xb28], R54 ;  /* 0x000b283601007387 */ /* 0x000fe80000100a00 */
[----:B------:R-:W4:Y:S04]  /*8f250*/  LDL.LU.64 R46, [R1+0xb78] ;  /* 0x000b7800012e7983 */ /* 0x000f280000300a00 */
[----:B------:R1:W-:Y:S04]  /*8f260*/  STL.64 [R1+0xb30], R32 ;  /* 0x000b302001007387 */ /* 0x0003e80000100a00 */
[----:B------:R1:W-:Y:S04]  /*8f270*/  STL.64 [R1+0xb38], R34 ;  /* 0x000b382201007387 */ /* 0x0003e80000100a00 */
[----:B0-----:R-:W4:Y:S04]  /*8f280*/  LDL.LU R52, [R1+0x2020] ;  /* 0x0020200001347983 */ /* 0x001f280000300800 */
[----:B-1----:R-:W4:Y:S04]  /*8f290*/  LDL.LU R32, [R1+0x201c] ;  /* 0x00201c0001207983 */ /* 0x002f280000300800 */
[----:B------:R-:W4:Y:S04]  /*8f2a0*/  LDL.LU R53, [R1+0x2028] ;  /* 0x0020280001357983 */ /* 0x000f280000300800 */
[----:B------:R-:W4:Y:S04]  /*8f2b0*/  LDL.LU R33, [R1+0x2024] ;  /* 0x0020240001217983 */ /* 0x000f280000300800 */
[----:B------:R-:W-:Y:S04]  /*8f2c0*/  STL.64 [R1+0x8e00], R42 ;  /* 0x008e002a01007387 */ /* 0x000fe80000100a00 */
[----:B------:R2:W-:Y:S04]  /*8f2d0*/  STL.64 [R1+0x8df8], R40 ;  /* 0x008df82801007387 */ /* 0x0005e80000100a00 */
[----:B------:R-:W4:Y:S04]  /*8f2e0*/  LDL.LU R54, [R1+0x2030] ;  /* 0x0020300001367983 */ /* 0x000f280000300800 */
[----:B------:R-:W4:Y:S01]  /*8f2f0*/  LDL.LU R34, [R1+0x202c] ;  /* 0x00202c0001227983 */ /* 0x000f220000300800 */
[----:B--2---:R-:W-:-:S15]  /*8f300*/  HMMA.16816.F32 R40, R4, R38, R48 ;  /* 0x000000260428723c */ /* 0x004fde0000001830 */
[----:B------:R-:W-:-:S08]  /*8f310*/  NOP ;  /* 0x0000000000007918 */ /* 0x000fd00000000000 */
[----:B------:R-:W-:Y:S04]  /*8f320*/  STL.64 [R1+0xb40], R40 ;  /* 0x000b402801007387 */ /* 0x000fe80000100a00 */
[----:B------:R0:W-:Y:S01]  /*8f330*/  STL.64 [R1+0xb48], R42 ;  /* 0x000b482a01007387 */ /* 0x0001e20000100a00 */
[C---:B---3--:R-:W-:Y:S06]  /*8f340*/  HMMA.16816.F32 R16, R4.reuse, R8, R16 ;  /* 0x000000080410723c */ /* 0x048fec0000001810 */
[----:B0-----:R-:W-:Y:S01]  /*8f350*/  HMMA.16816.F32 R40, R4, R2, R28 ;  /* 0x000000020428723c */ /* 0x001fe2000000181c */
[----:B------:R-:W2:-:S15]  /*8f360*/  LDL.LU.64 R28, [R1+0xb80] ;  /* 0x000b8000011c7983 */ /* 0x000e9e0000300a00 */
[----:B------:R-:W-:-:S07]  /*8f370*/  NOP ;  /* 0x0000000000007918 */ /* 0x000fce0000000000 */
[----:B------:R-:W-:Y:S04]  /*8f380*/  STL.64 [R1+0xb50], R40 ;  /* 0x000b502801007387 */ /* 0x000fe80000100a00 */
[----:B------:R-:W-:Y:S04]  /*8f390*/  STL.64 [R1+0xb58], R42 ;  /* 0x000b582a01007387 */ /* 0x000fe80000100a00 */
[----:B------:R-:W2:Y:S04]  /*8f3a0*/  LDL.LU.64 R30, [R1+0xb88] ;  /* 0x000b8800011e7983 */ /* 0x000ea80000300a00 */
[----:B------:R0:W-:Y:S04]  /*8f3b0*/  STL.64 [R1+0xb60], R16 ;  /* 0x000b601001007387 */ /* 0x0001e80000100a00 */
[----:B------:R1:W-:Y:S04]  /*8f3c0*/  STL.64 [R1+0xb68], R18 ;  /* 0x000b681201007387 */ /* 0x0003e80000100a00 */
[----:B0-----:R-:W3:Y:S04]  /*8f3d0*/  LDL.LU.64 R16, [R1+0xb90] ;  /* 0x000b900001107983 */ /* 0x001ee80000300a00 */
[----:B-1----:R-:W3:Y:S01]  /*8f3e0*/  LDL.LU.64 R18, [R1+0xb98] ;  /* 0x000b980001127983 */ /* 0x002ee20000300a00 */
[C---:B----4-:R-:W-:Y:S03]  /*8f3f0*/  HMMA.16816.F32 R40, R4.reuse, R10, R44 ;  /* 0x0000000a0428723c */ /* 0x050fe6000000182c */
[----:B------:R-:W4:Y:S04]  /*8f400*/  LDL.LU.64 R56, [R1+0xbb0] ;  /* 0x000bb00001387983 */ /* 0x000f280000300a00 */
[----:B------:R-:W4:Y:S04]  /*8f410*/  LDL.LU.64 R58, [R1+0xbb8] ;  /* 0x000bb800013a7983 */ /* 0x000f280000300a00 */
[----:B------:R-:W4:Y:S04]  /*8f420*/  LDL.LU.64 R48, [R1+0xbd0] ;  /* 0x000bd00001307983 */ /* 0x000f280000300a00 */
[----:B------:R-:W4:Y:S08]  /*8f430*/  LDL.LU.64 R50, [R1+0xbd8] ;  /* 0x000bd80001327983 */ /* 0x000f300000300a00 */
[----:B------:R0:W-:Y:S04]  /*8f440*/  STL.64 [R1+0xb70], R40 ;  /* 0x000b702801007387 */ /* 0x0001e80000100a00 */
[----:B------:R1:W-:Y:S04]  /*8f450*/  STL.64 [R1+0xb78], R42 ;  /* 0x000b782a01007387 */ /* 0x0003e80000100a00 */
[----:B------:R-:W4:Y:S04]  /*8f460*/  LDL.LU.64 R44, [R1+0xbf0] ;  /* 0x000bf000012c7983 */ /* 0x000f280000300a00 */
[----:B------:R-:W4:Y:S04]  /*8f470*/  LDL.LU.64 R46, [R1+0xbf8] ;  /* 0x000bf800012e7983 */ /* 0x000f280000300a00 */
[----:B0-----:R-:W4:Y:S04]  /*8f480*/  LDL.LU.64 R40, [R1+0xc00] ;  /* 0x000c000001287983 */ /* 0x001f280000300a00 */
[----:B-1----:R-:W4:Y:S04]  /*8f490*/  LDL.LU.64 R42, [R1+0xc08] ;  /* 0x000c0800012a7983 */ /* 0x002f280000300a00 */
[----:B------:R-:W4:Y:S04]  /*8f4a0*/  LDL.LU R55, [R1+0x2038] ;  /* 0x0020380001377983 */ /* 0x000f280000300800 */
[----:B------:R-:W4:Y:S04]  /*8f4b0*/  LDL.LU R35, [R1+0x2034] ;  /* 0x0020340001237983 */ /* 0x000f280000300800 */
[----:B------:R-:W-:Y:S04]  /*8f4c0*/  STL.64 [R1+0x8e40], R10 ;  /* 0x008e400a01007387 */ /* 0x000fe80000100a00 */
[----:B------:R0:W-:Y:S04]  /*8f4d0*/  STL.64 [R1+0x8e38], R8 ;  /* 0x008e380801007387 */ /* 0x0001e80000100a00 */
[----:B0-----:R-:W4:Y:S04]  /*8f4e0*/  LDL.LU.64 R8, [R1+0xba0] ;  /* 0x000ba00001087983 */ /* 0x001f280000300a00 */
[----:B------:R-:W4:Y:S01]  /*8f4f0*/  LDL.LU.64 R10, [R1+0xba8] ;  /* 0x000ba800010a7983 */ /* 0x000f220000300a00 */
[C---:B--2---:R-:W-:Y:S06]  /*8f500*/  HMMA.16816.F32 R28, R4.reuse, R12, R28 ;  /* 0x0000000c041c723c */ /* 0x044fec000000181c */
[----:B---3--:R-:W-:-:S15]  /*8f510*/  HMMA.16816.F32 R16, R4, R14, R16 ;  /* 0x0000000e0410723c */ /* 0x008fde0000001810 */
[----:B------:R-:W-:-:S02]  /*8f520*/  NOP ;  /* 0x0000000000007918 */ /* 0x000fc40000000000 */
[----:B------:R-:W-:Y:S04]  /*8f530*/  STL.64 [R1+0xb80], R28 ;  /* 0x000b801c01007387 */ /* 0x000fe80000100a00 */
[----:B------:R0:W-:Y:S04]  /*8f540*/  STL.64 [R1+0xb88], R30 ;  /* 0x000b881e01007387 */ /* 0x0001e80000100a00 */
[----:B0-----:R-:W2:Y:S04]  /*8f550*/  LDL.LU.64 R30, [R1+0x8e70] ;  /* 0x008e7000011e7983 */ /* 0x001ea80000300a00 */
[----:B------:R-:W3:Y:S04]  /*8f560*/  LDL.LU.64 R28, [R1+0x8e68] ;  /* 0x008e6800011c7983 */ /* 0x000ee80000300a00 */
[----:B------:R-:W-:Y:S04]  /*8f570*/  STL.64 [R1+0xb90], R16 ;  /* 0x000b901001007387 */ /* 0x000fe80000100a00 */
[----:B------:R0:W-:Y:S04]  /*8f580*/  STL.64 [R1+0xb98], R18 ;  /* 0x000b981201007387 */ /* 0x0001e80000100a00 */
[----:B0-----:R-:W4:Y:S04]  /*8f590*/  LDL.LU.64 R18, [R1+0x8e60] ;  /* 0x008e600001127983 */ /* 0x001f280000300a00 */
[----:B------:R-:W2:Y:S01]  /*8f5a0*/  LDL.LU.64 R16, [R1+0x8e58] ;  /* 0x008e580001107983 */ /* 0x000ea20000300a00 */
[C---:B----4-:R-:W-:Y:S06]  /*8f5b0*/  HMMA.16816.F32 R56, R4.reuse, R18, R56 ;  /* 0x000000120438723c */ /* 0x050fec0000001838 */
[----:B--2---:R-:W-:-:S15]  /*8f5c0*/  HMMA.16816.F32 R8, R4, R16, R8 ;  /* 0x000000100408723c */ /* 0x004fde0000001808 */
[----:B------:R-:W-:-:S08]  /*8f5d0*/  NOP ;  /* 0x0000000000007918 */ /* 0x000fd00000000000 */
[----:B------:R0:W-:Y:S04]  /*8f5e0*/  STL.64 [R1+0xba0], R8 ;  /* 0x000ba00801007387 */ /* 0x0001e80000100a00 */
[----:B------:R1:W-:Y:S04]  /*8f5f0*/  STL.64 [R1+0xba8], R10 ;  /* 0x000ba80a01007387 */ /* 0x0003e80000100a00 */
[----:B0-----:R-:W3:Y:S04]  /*8f600*/  LDL.LU.64 R8, [R1+0xc10] ;  /* 0x000c100001087983 */ /* 0x001ee80000300a00 */
[----:B-1----:R-:W3:Y:S04]  /*8f610*/  LDL.LU.64 R10, [R1+0xc18] ;  /* 0x000c1800010a7983 */ /* 0x002ee80000300a00 */
[----:B------:R0:W-:Y:S04]  /*8f620*/  STL.64 [R1+0xbb0], R56 ;  /* 0x000bb03801007387 */ /* 0x0001e80000100a00 */
[----:B------:R1:W-:Y:S01]  /*8f630*/  STL.64 [R1+0xbb8], R58 ;  /* 0x000bb83a01007387 */ /* 0x0003e20000100a00 */
[----:B0-----:R-:W-:-:S03]  /*8f640*/  IMAD.MOV.U32 R56, RZ, RZ, R23 ;  /* 0x000000ffff387224 */ /* 0x001fc600078e0017 */
[----:B------:R-:W2:Y:S01]  /*8f650*/  LDL.LU R23, [R1+0x8e50] ;  /* 0x008e500001177983 */ /* 0x000ea20000300800 */
[----:B------:R-:W-:-:S03]  /*8f660*/  IMAD.MOV.U32 R57, RZ, RZ, R25 ;  /* 0x000000ffff397224 */ /* 0x000fc600078e0019 */
[----:B------:R-:W4:Y:S04]  /*8f670*/  LDL.LU R25, [R1+0x8e4c] ;  /* 0x008e4c0001197983 */ /* 0x000f280000300800 */
[----:B-1----:R-:W4:Y:S04]  /*8f680*/  LDL.LU.64 R58, [R1+0x20] ;  /* 0x00002000013a7983 */ /* 0x002f280000300a00 */
[----:B------:R-:W-:Y:S04]  /*8f690*/  STL.64 [R1+0x8dd0], R18 ;  /* 0x008dd01201007387 */ /* 0x000fe80000100a00 */
[----:B------:R0:W-:Y:S04]  /*8f6a0*/  STL.64 [R1+0x8dc8], R16 ;  /* 0x008dc81001007387 */ /* 0x0001e80000100a00 */
[----:B0-----:R-:W3:Y:S04]  /*8f6b0*/  LDL.LU.64 R16, [R1+0xbc0] ;  /* 0x000bc00001107983 */ /* 0x001ee80000300a00 */
[----:B------:R-:W3:Y:S01]  /*8f6c0*/  LDL.LU.64 R18, [R1+0xbc8] ;  /* 0x000bc80001127983 */ /* 0x000ee20000300a00 */
[----:B------:R-:W-:-:S02]  /*8f6d0*/  IMAD R34, R34, 0x100, R54 ;  /* 0x0000010022227824 */ /* 0x000fc400078e0236 */
[----:B------:R-:W-:Y:S01]  /*8f6e0*/  IMAD.MOV.U32 R54, RZ, RZ, R37 ;  /* 0x000000ffff367224 */ /* 0x000fe200078e0025 */
[----:B---3--:R-:W-:-:S15]  /*8f6f0*/  HMMA.16816.F32 R16, R4, R20, R16 ;  /* 0x000000140410723c */ /* 0x008fde0000001810 */
[----:B------:R-:W-:-:S08]  /*8f700*/  NOP ;  /* 0x0000000000007918 */ /* 0x000fd00000000000 */
[----:B------:R-:W-:Y:S04]  /*8f710*/  STL.64 [R1+0xbc0], R16 ;  /* 0x000bc01001007387 */ /* 0x000fe80000100a00 */
[----:B------:R2:W-:Y:S02]  /*8f720*/  STL.64 [R1+0xbc8], R18 ;  /* 0x000bc81201007387 */ /* 0x0005e40000100a00 */
[C---:B--2---:R-:W-:Y:S06]  /*8f730*/  HMMA.16816.F32 R16, R4.reuse, R22, R48 ;  /* 0x000000160410723c */ /* 0x044fec0000001830 */
[----:B------:R-:W-:Y:S04]  /*8f740*/  STL.64 [R1+0x8dc0], R22 ;  /* 0x008dc01601007387 */ /* 0x000fe80000100a00 */
[----:B------:R4:W-:Y:S01]  /*8f750*/  STL.64 [R1+0x8db8], R20 ;  /* 0x008db81401007387 */ /* 0x0009e20000100a00 */
[C---:B------:R-:W-:Y:S06]  /*8f760*/  HMMA.16816.F32 R8, R4.reuse, R28, R8 ;  /* 0x0000001c0408723c */ /* 0x040fec0000001808 */
[C---:B----4-:R-:W-:Y:S06]  /*8f770*/  HMMA.16816.F32 R20, R4.reuse, R24, R44 ;  /* 0x000000180414723c */ /* 0x050fec000000182c */
[----:B------:R-:W-:Y:S04]  /*8f780*/  STL.64 [R1+0xbd0], R16 ;  /* 0x000bd01001007387 */ /* 0x000fe80000100a00 */
[----:B------:R0:W-:Y:S02]  /*8f790*/  STL.64 [R1+0xbd8], R18 ;  /* 0x000bd81201007387 */ /* 0x0001e40000100a00 */
[----:B0-----:R-:W-:Y:S06]  /*8f7a0*/  HMMA.16816.F32 R16, R4, R26, R40 ;  /* 0x0000001a0410723c */ /* 0x001fec0000001828 */
[----:B------:R-:W-:Y:S05]  /*8f7b0*/  STL.64 [R1+0x8de0], R26 ;  /* 0x008de01a01007387 */ /* 0x000fea0000100a00 */
[----:B------:R-:W-:Y:S04]  /*8f7c0*/  STL.64 [R1+0xbf0], R20 ;  /* 0x000bf01401007387 */ /* 0x000fe80000100a00 */
[----:B------:R-:W-:Y:S04]  /*8f7d0*/  STL.64 [R1+0xbf8], R22 ;  /* 0x000bf81601007387 */ /* 0x000fe80000100a00 */
[----:B------:R0:W-:Y:S04]  /*8f7e0*/  STL.64 [R1+0x8dd8], R24 ;  /* 0x008dd81801007387 */ /* 0x0001e80000100a00 */
[----:B------:R1:W-:Y:S04]  /*8f7f0*/  STL.64 [R1+0xc00], R16 ;  /* 0x000c001001007387 */ /* 0x0003e80000100a00 */
[----:B------:R2:W-:Y:S04]  /*8f800*/  STL.64 [R1+0xc08], R18 ;  /* 0x000c081201007387 */ /* 0x0005e80000100a00 */
[----:B0-----:R-:W3:Y:S04]  /*8f810*/  LDL.LU.64 R24, [R1+0xc20] ;  /* 0x000c200001187983 */ /* 0x001ee80000300a00 */
[----:B------:R-:W3:Y:S04]  /*8f820*/  LDL.LU.64 R26, [R1+0xc28] ;  /* 0x000c2800011a7983 */ /* 0x000ee80000300a00 */
[----:B------:R0:W-:Y:S04]  /*8f830*/  STL.64 [R1+0xc10], R8 ;  /* 0x000c100801007387 */ /* 0x0001e80000100a00 */
[----:B------:R4:W-:Y:S04]  /*8f840*/  STL.64 [R1+0xc18], R10 ;  /* 0x000c180a01007387 */ /* 0x0009e80000100a00 */
[----:B------:R-:W-:Y:S04]  /*8f850*/  STL [R1+0x8db0], R29 ;  /* 0x008db01d01007387 */ /* 0x000fe80000100800 */
[----:B------:R-:W3:Y:S04]  /*8f860*/  LDL.LU.64 R20, [R1+0xc40] ;  /* 0x000c400001147983 */ /* 0x000ee80000300a00 */
[----:B------:R-:W3:Y:S04]  /*8f870*/  LDL.LU.64 R22, [R1+0xc48] ;  /* 0x000c480001167983 */ /* 0x000ee80000300a00 */
[----:B-1----:R-:W3:Y:S04]  /*8f880*/  LDL.LU.64 R16, [R1+0xc30] ;  /* 0x000c300001107983 */ /* 0x002ee80000300a00 */
[----:B--2---:R-:W2:Y:S04]  /*8f890*/  LDL.LU.64 R18, [R1+0xc38] ;  /* 0x000c380001127983 */ /* 0x004ea80000300a00 */
[----:B0-----:R-:W2:Y:S04]  /*8f8a0*/  LDL.LU.64 R8, [R1+0xc50] ;  /* 0x000c500001087983 */ /* 0x001ea80000300a00 */
[----:B----4-:R-:W4:Y:S04]  /*8f8b0*/  LDL.LU.64 R10, [R1+0xc58] ;  /* 0x000c5800010a7983 */ /* 0x010f280000300a00 */
[----:B------:R-:W4:Y:S04]  /*8f8c0*/  LDL.LU.64 R44, [R1+0x18] ;  /* 0x00001800012c7983 */ /* 0x000f280000300a00 */
[----:B------:R-:W4:Y:S01]  /*8f8d0*/  LDL.LU R37, [R1+0x8e48] ;  /* 0x008e480001257983 */ /* 0x000f220000300800 */
[----:B------:R-:W-:-:S02]  /*8f8e0*/  IMAD R32, R32, 0x100, R52 ;  /* 0x0000010020207824 */ /* 0x000fc400078e0234 */
[----:B------:R-:W-:Y:S02]  /*8f8f0*/  IMAD R33, R33, 0x100, R53 ;  /* 0x0000010021217824 */ /* 0x000fe400078e0235 */
[----:B------:R-:W-:Y:S01]  /*8f900*/  IMAD R35, R35, 0x100, R55 ;  /* 0x0000010023237824 */ /* 0x000fe200078e0237 */
[----:B------:R-:W-:Y:S01]  /*8f910*/  F2FP.F16.E4M3.UNPACK_B R32, R32 ;  /* 0x00000020ff20723e */ /* 0x000fe200020006ff */
[----:B------:R-:W4:Y:S01]  /*8f920*/  LDL.64 R52, [R1+0x10] ;  /* 0x0000100001347983 */ /* 0x000f220000100a00 */
[----:B------:R-:W-:Y:S02]  /*8f930*/  F2FP.F16.E4M3.UNPACK_B R33, R33 ;  /* 0x00000021ff21723e */ /* 0x000fe400020006ff */
[----:B------:R-:W-:Y:S01]  /*8f940*/  F2FP.F16.E4M3.UNPACK_B R34, R34 ;  /* 0x00000022ff22723e */ /* 0x000fe200020006ff */
[----:B------:R-:W4:Y:S01]  /*8f950*/  LDL.64 R46, [R1] ;  /* 0x00000000012e7983 */ /* 0x000f220000100a00 */
[----:B------:R-:W-:-:S03]  /*8f960*/  F2FP.F16.E4M3.UNPACK_B R35, R35 ;  /* 0x00000023ff23723e */ /* 0x000fc600020006ff */
[----:B------:R-:W-:Y:S04]  /*8f970*/  STL [R1+0x8da8], R30 ;  /* 0x008da81e01007387 */ /* 0x000fe80000100800 */
[----:B------:R-:W-:Y:S01]  /*8f980*/  STL [R1+0x8da4], R31 ;  /* 0x008da41f01007387 */ /* 0x000fe20000100800 */
[C---:B---3--:R-:W-:Y:S06]  /*8f990*/  HMMA.16816.F32 R24, R4.reuse, R30, R24 ;  /* 0x0000001e0418723c */ /* 0x048fec0000001818 */
[C---:B--2---:R-:W-:Y:S06]  /*8f9a0*/  HMMA.16816.F32 R16, R4.reuse, R56, R16 ;  /* 0x000000380410723c */ /* 0x044fec0000001810 */
[----:B----4-:R-:W-:Y:S06]  /*8f9b0*/  HMMA.16816.F32 R20, R4, R36, R20 ;  /* 0x000000240414723c */ /* 0x010fec0000001814 */
[----:B------:R-:W-:Y:S05]  /*8f9c0*/  HMMA.16816.F32 R4, R32, R58, R8 ;  /* 0x0000003a2004723c */ /* 0x000fea0000001808 */
[----:B------:R-:W-:Y:S04]  /*8f9d0*/  STL.64 [R1+0xc20], R24 ;  /* 0x000c201801007387 */ /* 0x000fe80000100a00 */
[----:B------:R-:W-:Y:S04]  /*8f9e0*/  STL.64 [R1+0xc28], R26 ;  /* 0x000c281a01007387 */ /* 0x000fe80000100a00 */
[----:B------:R-:W-:Y:S04]  /*8f9f0*/  STL [R1+0x8dac], R37 ;  /* 0x008dac2501007387 */ /* 0x000fe80000100800 */
[----:B------:R-:W-:Y:S04]  /*8fa00*/  STL.64 [R1+0xc40], R20 ;  /* 0x000c401401007387 */ /* 0x000fe80000100a00 */
[----:B------:R-:W-:Y:S04]  /*8fa10*/  STL.64 [R1+0xc48], R22 ;  /* 0x000c481601007387 */ /* 0x000fe80000100a00 */
[----:B------:R-:W-:Y:S04]  /*8fa20*/  STL.64 [R1+0xc30], R16 ;  /* 0x000c301001007387 */ /* 0x000fe80000100a00 */
[----:B------:R-:W-:Y:S04]  /*8fa30*/  STL.64 [R1+0xc38], R18 ;  /* 0x000c381201007387 */ /* 0x000fe80000100a00 */
[----:B------:R0:W-:Y:S04]  /*8fa40*/  STL.64 [R1+0xc50], R4 ;  /* 0x000c500401007387 */ /* 0x0001e80000100a00 */
[----:B------:R1:W-:Y:S04]  /*8fa50*/  STL.64 [R1+0xc58], R6 ;  /* 0x000c580601007387 */ /* 0x0003e80000100a00 */
[----:B0-----:R-:W2:Y:S04]  /*8fa60*/  LDL.LU.64 R4, [R1+0xc60] ;  /* 0x000c600001047983 */ /* 0x001ea80000300a00 */
[----:B-1----:R-:W2:Y:S04]  /*8fa70*/  LDL.LU.64 R6, [R1+0xc68] ;  /* 0x000c680001067983 */ /* 0x002ea80000300a00 */
[----:B------:R-:W3:Y:S04]  /*8fa80*/  LDL.LU.64 R8, [R1+0xc70] ;  /* 0x000c700001087983 */ /* 0x000ee80000300a00 */
[----:B------:R-:W3:Y:S04]  /*8fa90*/  LDL.LU.64 R10, [R1+0xc78] ;  /* 0x000c7800010a7983 */ /* 0x000ee80000300a00 */
[----:B------:R-:W4:Y:S01]  /*8faa0*/  LDL.LU.64 R48, [R1+0xc80] ;  /* 0x000c800001307983 */ /* 0x000f220000300a00 */
[----:B------:R-:W-:-:S03]  /*8fab0*/  IMAD.MOV.U32 R30, RZ, RZ, R58 ;  /* 0x000000ffff1e7224 */ /* 0x000fc600078e003a */
[----:B------:R-:W4:Y:S01]  /*8fac0*/  LDL.LU.64 R50, [R1+0xc88] ;  /* 0x000c880001327983 */ /* 0x000f220000300a00 */
[----:B------:R-:W-:-:S03]  /*8fad0*/  IMAD.MOV.U32 R31, RZ, RZ, R59 ;  /* 0x000000ffff1f7224 */ /* 0x000fc600078e003b */
[----:B------:R-:W4:Y:S04]  /*8fae0*/  LDL.LU.64 R56, [R1+0xc90] ;  /* 0x000c900001387983 */ /* 0x000f280000300a00 */
[----:B------:R-:W4:Y:S01]  /*8faf0*/  LDL.LU.64 R58, [R1+0xc98] ;  /* 0x000c9800013a7983 */ /* 0x000f220000300a00 */
[----:B------:R-:W-:Y:S02]  /*8fb00*/  IMAD.MOV.U32 R55, RZ, RZ, R0 ;  /* 0x000000ffff377224 */ /* 0x000fe400078e0000 */
[----:B------:R-:W-:Y:S01]  /*8fb10*/  IMAD.MOV.U32 R0, RZ, RZ, R53 ;  /* 0x000000ffff007224 */ /* 0x000fe200078e0035 */
        /* <DEDUP_REMOVED lines=8> */
[C---:B--2---:R-:W-:Y:S06]  /*8fba0*/  HMMA.16816.F32 R4, R32.reuse, R44, R4 ;  /* 0x0000002c2004723c */ /* 0x044fec0000001804 */
[C---:B---3--:R-:W-:Y:S06]  /*8fbb0*/  HMMA.16816.F32 R8, R32.reuse, R52, R8 ;  /* 0x000000342008723c */ /* 0x048fec0000001808 */
[C---:B----4-:R-:W-:Y:S06]  /*8fbc0*/  HMMA.16816.F32 R52, R32.reuse, R54, R48 ;  /* 0x000000362034723c */ /* 0x050fec0000001830 */
[C---:B------:R-:W-:Y:S05]  /*8fbd0*/  HMMA.16816.F32 R56, R32.reuse, R46, R56 ;  /* 0x0000002e2038723c */ /* 0x040fea0000001838 */
        /* <DEDUP_REMOVED lines=8> */
[----:B------:R-:W-:Y:S04]  /*8fc60*/  STL [R1+0x8da0], R0 ;  /* 0x008da00001007387 */ /* 0x000fe80000100800 */
[----:B------:R-:W3:Y:S04]  /*8fc70*/  LDL.LU.64 R50, [R1+0x8e30] ;  /* 0x008e300001327983 */ /* 0x000ee80000300a00 */
[----:B------:R-:W4:Y:S04]  /*8fc80*/  LDL.LU.64 R48, [R1+0x8e28] ;  /* 0x008e280001307983 */ /* 0x000f280000300a00 */
[----:B------:R-:W-:Y:S04]  /*8fc90*/  STL.64 [R1+0xc80], R52 ;  /* 0x000c803401007387 */ /* 0x000fe80000100a00 */
[----:B------:R0:W-:Y:S04]  /*8fca0*/  STL.64 [R1+0xc88], R54 ;  /* 0x000c883601007387 */ /* 0x0001e80000100a00 */
[----:B0-----:R-:W2:Y:S04]  /*8fcb0*/  LDL.LU.64 R54, [R1+0x8e20] ;  /* 0x008e200001367983 */ /* 0x001ea80000300a00 */
[----:B------:R-:W3:Y:S04]  /*8fcc0*/  LDL.LU.64 R52, [R1+0x8e18] ;  /* 0x008e180001347983 */ /* 0x000ee80000300a00 */
[----:B------:R-:W-:Y:S04]  /*8fcd0*/  STL.64 [R1+0xc90], R56 ;  /* 0x000c903801007387 */ /* 0x000fe80000100a00 */
[----:B------:R0:W-:Y:S04]  /*8fce0*/  STL.64 [R1+0xc98], R58 ;  /* 0x000c983a01007387 */ /* 0x0001e80000100a00 */
[----:B0-----:R-:W4:Y:S04]  /*8fcf0*/  LDL.LU.64 R58, [R1+0x8e10] ;  /* 0x008e1000013a7983 */ /* 0x001f280000300a00 */
[----:B------:R-:W3:Y:S01]  /*8fd00*/  LDL.LU.64 R56, [R1+0x8e08] ;  /* 0x008e080001387983 */ /* 0x000ee20000300a00 */
[----:B------:R-:W-:Y:S01]  /*8fd10*/  HMMA.16816.F32 R40, R32, R60, R40 ;  /* 0x0000003c2028723c */ /* 0x000fe20000001828 */
[----:B------:R-:W-:-:S02]  /*8fd20*/  IMAD.MOV.U32 R29, RZ, RZ, R44 ;  /* 0x000000ffff1d7224 */ /* 0x000fc400078e002c */
[----:B------:R-:W-:Y:S02]  /*8fd30*/  IMAD.MOV.U32 R37, RZ, RZ, R45 ;  /* 0x000000ffff257224 */ /* 0x000fe400078e002d */
[----:B------:R-:W-:-:S15]  /*8fd40*/  IMAD.MOV.U32 R0, RZ, RZ, R47 ;  /* 0x000000ffff007224 */ /* 0x000fde00078e002f */
[----:B------:R-:W-:-:S03]  /*8fd50*/  NOP ;  /* 0x0000000000007918 */ /* 0x000fc60000000000 */
[----:B------:R0:W-:Y:S04]  /*8fd60*/  STL.64 [R1+0xca0], R40 ;  /* 0x000ca02801007387 */ /* 0x0001e80000100a00 */
[----:B------:R1:W-:Y:S01]  /*8fd70*/  STL.64 [R1+0xca8], R42 ;  /* 0x000ca82a01007387 */ /* 0x0003e20000100a00 */
[C---:B--2---:R-:W-:Y:S06]  /*8fd80*/  HMMA.16816.F32 R16, R32.reuse, R54, R16 ;  /* 0x000000362010723c */ /* 0x044fec0000001810 */
[C---:B----4-:R-:W-:Y:S06]  /*8fd90*/  HMMA.16816.F32 R24, R32.reuse, R58, R24 ;  /* 0x0000003a2018723c */ /* 0x050fec0000001818 */
[----:B---3--:R-:W-:Y:S01]  /*8fda0*/  HMMA.16816.F32 R20, R32, R56, R20 ;  /* 0x000000382014723c */ /* 0x008fe20000001814 */
[----:B------:R-:W-:-:S15]  /*8fdb0*/  STL.64 [R1+0x8d50], R58 ;  /* 0x008d503a01007387 */ /* 0x000fde0000100a00 */
[----:B------:R-:W-:-:S01]  /*8fdc0*/  NOP ;  /* 0x0000000000007918 */ /* 0x000fc20000000000 */
[----:B------:R-:W-:Y:S04]  /*8fdd0*/  STL.64 [R1+0xcb0], R24 ;  /* 0x000cb01801007387 */ /* 0x000fe80000100a00 */
[----:B------:R-:W-:Y:S04]  /*8fde0*/  STL.64 [R1+0xcb8], R26 ;  /* 0x000cb81a01007387 */ /* 0x000fe80000100a00 */
[----:B------:R2:W-:Y:S04]  /*8fdf0*/  STL.64 [R1+0x8d48], R56 ;  /* 0x008d483801007387 */ /* 0x0005e80000100a00 */
[----:B------:R3:W-:Y:S04]  /*8fe00*/  STL.64 [R1+0xcc0], R20 ;  /* 0x000cc01401007387 */ /* 0x0007e80000100a00 */
[----:B------:R4:W-:Y:S04]  /*8fe10*/  STL.64 [R1+0xcc8], R22 ;  /* 0x000cc81601007387 */ /* 0x0009e80000100a00 */
[----:B0-----:R-:W4:Y:S04]  /*8fe20*/  LDL.LU.64 R40, [R1+0xdd0] ;  /* 0x000dd00001287983 */ /* 0x001f280000300a00 */
[----:B-1----:R-:W4:Y:S04]  /*8fe30*/  LDL.LU.64 R42, [R1+0xdd8] ;  /* 0x000dd800012a7983 */ /* 0x002f280000300a00 */
[----:B------:R0:W-:Y:S04]  /*8fe40*/  STL.64 [R1+0xd20], R16 ;  /* 0x000d201001007387 */ /* 0x0001e80000100a00 */
[----:B------:R1:W-:Y:S04]  /*8fe50*/  STL.64 [R1+0xd28], R18 ;  /* 0x000d281201007387 */ /* 0x0003e80000100a00 */
[----:B------:R-:W4:Y:S04]  /*8fe60*/  LDL.LU.64 R44, [R1+0xe20] ;  /* 0x000e2000012c7983 */ /* 0x000f280000300a00 */
[----:B------:R-:W4:Y:S01]  /*8fe70*/  LDL.LU.64 R46, [R1+0xe28] ;  /* 0x000e2800012e7983 */ /* 0x000f220000300a00 */
[----:B------:R-:W-:Y:S03]  /*8fe80*/  HMMA.16816.F32 R4, R32, R52, R4 ;  /* 0x000000342004723c */ /* 0x000fe60000001804 */
[----:B--2---:R-:W2:Y:S04]  /*8fe90*/  LDL.LU.64 R56, [R1+0xec0] ;  /* 0x000ec00001387983 */ /* 0x004ea80000300a00 */
[----:B------:R-:W2:-:S15]  /*8fea0*/  LDL.LU.64 R58, [R1+0xec8] ;  /* 0x000ec800013a7983 */ /* 0x000e9e0000300a00 */
[----:B------:R-:W-:-:S01]  /*8feb0*/  NOP ;  /* 0x0000000000007918 */ /* 0x000fc20000000000 */
[----:B------:R1:W-:Y:S04]  /*8fec0*/  STL.64 [R1+0xd80], R4 ;  /* 0x000d800401007387 */ /* 0x0003e80000100a00 */
[----:B------:R1:W-:Y:S04]  /*8fed0*/  STL.64 [R1+0xd88], R6 ;  /* 0x000d880601007387 */ /* 0x0003e80000100a00 */
[----:B---3--:R-:W3:Y:S04]  /*8fee0*/  LDL.LU.64 R20, [R1+0xee0] ;  /* 0x000ee00001147983 */ /* 0x008ee80000300a00 */
[----:B----4-:R-:W3:Y:S04]  /*8fef0*/  LDL.LU.64 R22, [R1+0xee8] ;  /* 0x000ee80001167983 */ /* 0x010ee80000300a00 */
[----:B------:R-:W4:Y:S04]  /*8ff00*/  LDL.LU.64 R24, [R1+0xf00] ;  /* 0x000f000001187983 */ /* 0x000f280000300a00 */
[----:B------:R-:W4:Y:S04]  /*8ff10*/  LDL.LU.64 R26, [R1+0xf08] ;  /* 0x000f0800011a7983 */ /* 0x000f280000300a00 */
[----:B0-----:R-:W2:Y:S04]  /*8ff20*/  LDL.LU.64 R16, [R1+0xf20] ;  /* 0x000f200001107983 */ /* 0x001ea80000300a00 */
[----:B-1----:R-:W2:Y:S04]  /*8ff30*/  LDL.LU.64 R18, [R1+0xf28] ;  /* 0x000f280001127983 */ /* 0x002ea80000300a00 */
[----:B------:R-:W3:Y:S04]  /*8ff40*/  LDL.LU.64 R4, [R1+0xf30] ;  /* 0x000f300001047983 */ /* 0x000ee80000300a00 */
[----:B------:R-:W3:Y:S04]  /*8ff50*/  LDL.LU.64 R6, [R1+0xf38] ;  /* 0x000f380001067983 */ /* 0x000ee80000300a00 */
[----:B------:R-:W-:Y:S04]  /*8ff60*/  STL.64 [R1+0x8d30], R54 ;  /* 0x008d303601007387 */ /* 0x000fe80000100a00 */
[----:B------:R0:W-:Y:S04]  /*8ff70*/  STL.64 [R1+0x8d28], R52 ;  /* 0x008d283401007387 */ /* 0x0001e80000100a00 */
[----:B0-----:R-:W3:Y:S04]  /*8ff80*/  LDL.LU.64 R52, [R1+0xeb0] ;  /* 0x000eb00001347983 */ /* 0x001ee80000300a00 */
[----:B------:R-:W3:Y:S01]  /*8ff90*/  LDL.LU.64 R54, [R1+0xeb8] ;  /* 0x000eb80001367983 */ /* 0x000ee20000300a00 */
[C---:B------:R-:W-:Y:S06]  /*8ffa0*/  HMMA.16816.F32 R40, R32.reuse, R50, R40 ;  /* 0x000000322028723c */ /* 0x040fec0000001828 */
[----:B------:R-:W-:-:S15]  /*8ffb0*/  HMMA.16816.F32 R44, R32, R48, R44 ;  /* 0x00000030202c723c */ /* 0x000fde000000182c */
[----:B------:R-:W-:-:S02]  /*8ffc0*/  NOP ;  /* 0x0000000000007918 */ /* 0x000fc40000000000 */
[----:B------:R-:W-:Y:S04]  /*8ffd0*/  STL.64 [R1+0xdd0], R40 ;  /* 0x000dd02801007387 */ /* 0x000fe80000100a00 */
[----:B------:R0:W-:Y:S04]  /*8ffe0*/  STL.64 [R1+0xdd8], R42 ;  /* 0x000dd82a01007387 */ /* 0x0001e80000100a00 */
[----:B0-----:R-:W3:Y:S04]  /*8fff0*/  LDL.LU.64 R42, [R1+0x8e00] ;  /* 0x008e0000012a7983 */ /* 0x001ee80000300a00 */
[----:B------:R-:W3:Y:S04]  /*90000*/  LDL.LU.64 R40, [R1+0x8df8] ;  /* 0x008df80001287983 */ /* 0x000ee80000300a00 */
        /* <DEDUP_REMOVED lines=8> */
[C---:B----4-:R-:W-:Y:S06]  /*90090*/  HMMA.16816.F32 R24, R32.reuse, R38, R24 ;  /* 0x000000262018723c */ /* 0x050fec0000001818 */
[C---:B--2---:R-:W-:Y:S06]  /*900a0*/  HMMA.16816.F32 R16, R32.reuse, R2, R16 ;  /* 0x000000022010723c */ /* 0x044fec0000001810 */
[C---:B---3--:R-:W-:Y:S06]  /*900b0*/  HMMA.16816.F32 R4, R32.reuse, R8, R4 ;  /* 0x000000082004723c */ /* 0x048fec0000001804 */
[----:B------:R-:W-:-:S15]  /*900c0*/  HMMA.16816.F32 R48, R32, R46, R48 ;  /* 0x0000002e2030723c */ /* 0x000fde0000001830 */
[----:B------:R-:W-:-:S08]  /*900d0*/  NOP ;  /* 0x0000000000007918 */ /* 0x000fd00000000000 */
[----:B------:R-:W-:Y:S04]  /*900e0*/  STL.64 [R1+0xe80], R48 ;  /* 0x000e803001007387 */ /* 0x000fe80000100a00 */
[----:B------:R0:W-:Y:S02]  /*900f0*/  STL.64 [R1+0xe88], R50 ;  /* 0x000e883201007387 */ /* 0x0001e40000100a00 */
[----:B0-----:R-:W-:Y:S02]  /*90100*/  HMMA.16816.F32 R48, R32, R44, R52 ;  /* 0x0000002c2030723c */ /* 0x001fe40000001834 */
[----:B------:R-:W-:Y:S04]  /*90110*/  STL.64 [R1+0x8d20], R46 ;  /* 0x008d202e01007387 */ /* 0x000fe80000100a00 */
[----:B------:R0:W-:-:S15]  /*90120*/  STL.64 [R1+0x8d18], R44 ;  /* 0x008d182c01007387 */ /* 0x0001de0000100a00 */
[----:B------:R-:W-:-:S02]  /*90130*/  NOP ;  /* 0x0000000000007918 */ /* 0x000fc40000000000 */
[----:B------:R-:W-:Y:S04]  /*90140*/  STL.64 [R1+0xeb0], R48 ;  /* 0x000eb03001007387 */ /* 0x000fe80000100a00 */
[----:B------:R1:W-:Y:S01]  /*90150*/  STL.64 [R1+0xeb8], R50 ;  /* 0x000eb83201007387 */ /* 0x0003e20000100a00 */
[C---:B0-----:R-:W-:Y:S03]  /*90160*/  HMMA.16816.F32 R44, R32.reuse, R40, R20 ;  /* 0x00000028202c723c */ /* 0x041fe60000001814 */
[----:B------:R-:W2:Y:S03]  /*90170*/  LDL.LU.64 R20, [R1+0xf40] ;  /* 0x000f400001147983 */ /* 0x000ea60000300a00 */
[----:B-1----:R-:W-:-:S15]  /*90180*/  HMMA.16816.F32 R48, R32, R42, R56 ;  /* 0x0000002a2030723c */ /* 0x002fde0000001838 */
[----:B------:R-:W-:-:S08]  /*90190*/  NOP ;  /* 0x0000000000007918 */ /* 0x000fd00000000000 */
[----:B------:R-:W-:Y:S04]  /*901a0*/  STL.64 [R1+0xec0], R48 ;  /* 0x000ec03001007387 */ /* 0x000fe80000100a00 */
[----:B------:R-:W-:Y:S04]  /*901b0*/  STL.64 [R1+0xec8], R50 ;  /* 0x000ec83201007387 */ /* 0x000fe80000100a00 */
[----:B------:R-:W2:Y:S04]  /*901c0*/  LDL.LU.64 R22, [R1+0xf48] ;  /* 0x000f480001167983 */ /* 0x000ea80000300a00 */
[----:B------:R-:W-:Y:S04]  /*901d0*/  STL.64 [R1+0xee0], R44 ;  /* 0x000ee02c01007387 */ /* 0x000fe80000100a00 */
[----:B------:R-:W-:Y:S04]  /*901e0*/  STL.64 [R1+0xee8], R46 ;  /* 0x000ee82e01007387 */ /* 0x000fe80000100a00 */
[----:B------:R-:W-:Y:S04]  /*901f0*/  STL.64 [R1+0x8d40], R42 ;  /* 0x008d402a01007387 */ /* 0x000fe80000100a00 */
[----:B------:R-:W-:Y:S04]  /*90200*/  STL.64 [R1+0x8d38], R40 ;  /* 0x008d382801007387 */ /* 0x000fe80000100a00 */
[----:B------:R0:W-:Y:S04]  /*90210*/  STL.64 [R1+0xf00], R24 ;  /* 0x000f001801007387 */ /* 0x0001e80000100a00 */
[----:B------:R1:W-:Y:S04]  /*90220*/  STL.64 [R1+0xf08], R26 ;  /* 0x000f081a01007387 */ /* 0x0003e80000100a00 */
[----:B0-----:R-:W3:Y:S04]  /*90230*/  LDL.LU.64 R24, [R1+0xf70] ;  /* 0x000f700001187983 */ /* 0x001ee80000300a00 */
[----:B------:R0:W-:Y:S04]  /*90240*/  STL.64 [R1+0xf20], R16 ;  /* 0x000f201001007387 */ /* 0x0001e80000100a00 */
[----:B------:R4:W-:Y:S04]  /*90250*/  STL.64 [R1+0xf28], R18 ;  /* 0x000f281201007387 */ /* 0x0009e80000100a00 */
[----:B-1----:R-:W3:Y:S04]  /*90260*/  LDL.LU.64 R26, [R1+0xf78] ;  /* 0x000f7800011a7983 */ /* 0x002ee80000300a00 */
[----:B------:R1:W-:Y:S04]  /*90270*/  STL.64 [R1+0xf30], R4 ;  /* 0x000f300401007387 */ /* 0x0003e80000100a00 */
[----:B------:R1:W-:Y:S04]  /*90280*/  STL.64 [R1+0xf38], R6 ;  /* 0x000f380601007387 */ /* 0x0003e80000100a00 */
[----:B0-----:R-:W3:Y:S04]  /*90290*/  LDL.LU.64 R16, [R1+0xf80] ;  /* 0x000f800001107983 */ /* 0x001ee80000300a00 */
[----:B----4-:R-:W4:Y:S04]  /*902a0*/  LDL.LU.64 R18, [R1+0xf88] ;  /* 0x000f880001127983 */ /* 0x010f280000300a00 */
[----:B------:R-:W4:Y:S04]  /*902b0*/  LDL.LU R50, [R1+0x2040] ;  /* 0x0020400001327983 */ /* 0x000f280000300800 */
[----:B-1----:R-:W4:Y:S04]  /*902c0*/  LDL.LU R4, [R1+0x203c] ;  /* 0x00203c0001047983 */ /* 0x002f280000300800 */
[----:B------:R-:W4:Y:S04]  /*902d0*/  LDL.LU R51, [R1+0x2048] ;  /* 0x0020480001337983 */ /* 0x000f280000300800 */
[----:B------:R-:W4:Y:S04]  /*902e0*/  LDL.LU R5, [R1+0x2044] ;  /* 0x0020440001057983 */ /* 0x000f280000300800 */
[----:B------:R-:W4:Y:S04]  /*902f0*/  LDL.LU R52, [R1+0x2050] ;  /* 0x0020500001347983 */ /* 0x000f280000300800 */
[----:B------:R-:W4:Y:S04]  /*90300*/  LDL.LU R6, [R1+0x204c] ;  /* 0x00204c0001067983 */ /* 0x000f280000300800 */
[----:B------:R-:W4:Y:S04]  /*90310*/  LDL.LU R53, [R1+0x2058] ;  /* 0x0020580001357983 */ /* 0x000f280000300800 */
[----:B------:R-:W4:Y:S01]  /*90320*/  LDL.LU R7, [R1+0x2054] ;  /* 0x0020540001077983 */ /* 0x000f220000300800 */
[----:B--2---:R-:W-:Y:S03]  /*90330*/  HMMA.16816.F32 R40, R32, R10, R20 ;  /* 0x0000000a2028723c */ /* 0x004fe60000001814 */
[----:B------:R-:W2:Y:S04]  /*90340*/  LDL.LU.64 R20, [R1+0xf90] ;  /* 0x000f900001147983 */ /* 0x000ea80000300a00 */
[----:B------:R-:W2:-:S15]  /*90350*/  LDL.LU.64 R22, [R1+0xf98] ;  /* 0x000f980001167983 */ /* 0x000e9e0000300a00 */
[----:B------:R-:W-:-:S01]  /*90360*/  NOP ;  /* 0x0000000000007918 */ /* 0x000fc20000000000 */
[----:B------:R0:W-:Y:S04]  /*90370*/  STL.64 [R1+0xf40], R40 ;  /* 0x000f402801007387 */ /* 0x0001e80000100a00 */
[----:B------:R1:W-:Y:S04]  /*90380*/  STL.64 [R1+0xf48], R42 ;  /* 0x000f482a01007387 */ /* 0x0003e80000100a00 */
[----:B------:R-:W2:Y:S04]  /*90390*/  LDL.LU.64 R56, [R1+0x1090] ;  /* 0x0010900001387983 */ /* 0x000ea80000300a00 */
[----:B------:R-:W2:Y:S04]  /*903a0*/  LDL.LU.64 R58, [R1+0x1098] ;  /* 0x00109800013a7983 */ /* 0x000ea80000300a00 */
[----:B------:R-:W2:Y:S04]  /*903b0*/  LDL.LU.64 R44, [R1+0x1080] ;  /* 0x00108000012c7983 */ /* 0x000ea80000300a00 */
[----:B------:R-:W2:Y:S01]  /*903c0*/  LDL.LU.64 R46, [R1+0x1088] ;  /* 0x00108800012e7983 */ /* 0x000ea20000300a00 */
[C---:B---3--:R-:W-:Y:S03]  /*903d0*/  HMMA.16816.F32 R24, R32.reuse, R12, R24 ;  /* 0x0000000c2018723c */ /* 0x048fe60000001818 */
[----:B0-----:R-:W3:Y:S04]  /*903e0*/  LDL.LU.64 R40, [R1+0x1070] ;  /* 0x0010700001287983 */ /* 0x001ee80000300a00 */
[----:B-1----:R-:W3:Y:S01]  /*903f0*/  LDL.LU.64 R42, [R1+0x1078] ;  /* 0x00107800012a7983 */ /* 0x002ee20000300a00 */
[C---:B----4-:R-:W-:Y:S03]  /*90400*/  HMMA.16816.F32 R16, R32.reuse, R14, R16 ;  /* 0x0000000e2010723c */ /* 0x050fe60000001810 */
[----:B------:R-:W-:Y:S04]  /*90410*/  STL.64 [R1+0x8d60], R10 ;  /* 0x008d600a01007387 */ /* 0x000fe80000100a00 */
[----:B------:R0:W-:Y:S04]  /*90420*/  STL.64 [R1+0x8d58], R8 ;  /* 0x008d580801007387 */ /* 0x0001e80000100a00 */
[----:B0-----:R-:W4:Y:S04]  /*90430*/  LDL.LU.64 R8, [R1+0x10a0] ;  /* 0x0010a00001087983 */ /* 0x001f280000300a00 */
[----:B------:R-:W4:Y:S04]  /*90440*/  LDL.LU.64 R10, [R1+0x10a8] ;  /* 0x0010a800010a7983 */ /* 0x000f280000300a00 */
[----:B------:R-:W-:Y:S04]  /*90450*/  STL.64 [R1+0xf70], R24 ;  /* 0x000f701801007387 */ /* 0x000fe80000100a00 */
[----:B------:R0:W-:Y:S04]  /*90460*/  STL.64 [R1+0xf78], R26 ;  /* 0x000f781a01007387 */ /* 0x0001e80000100a00 */
[----:B0-----:R-:W3:Y:S04]  /*90470*/  LDL.LU.64 R26, [R1+0x8de0] ;  /* 0x008de000011a7983 */ /* 0x001ee80000300a00 */
[----:B------:R-:W4:Y:S04]  /*90480*/  LDL.LU.64 R24, [R1+0x8dd8] ;  /* 0x008dd80001187983 */ /* 0x000f280000300a00 */
        /* <DEDUP_REMOVED lines=8> */
[----:B--2---:R-:W-:-:S15]  /*90510*/  HMMA.16816.F32 R20, R32, R16, R20 ;  /* 0x000000102014723c */ /* 0x004fde0000001814 */
[----:B------:R-:W-:-:S08]  /*90520*/  NOP ;  /* 0x0000000000007918 */ /* 0x000fd00000000000 */
[----:B------:R-:W-:Y:S04]  /*90530*/  STL.64 [R1+0xf90], R20 ;  /* 0x000f901401007387 */ /* 0x000fe80000100a00 */
[----:B------:R0:W-:Y:S04]  /*90540*/  STL.64 [R1+0xf98], R22 ;  /* 0x000f981601007387 */ /* 0x0001e80000100a00 */
[----:B0-----:R-:W2:Y:S04]  /*90550*/  LDL.LU.64 R22, [R1+0x8dc0] ;  /* 0x008dc00001167983 */ /* 0x001ea80000300a00 */
[----:B------:R-:W4:Y:S01]  /*90560*/  LDL.LU.64 R20, [R1+0x8db8] ;  /* 0x008db80001147983 */ /* 0x000f220000300a00 */
[----:B---3--:R-:W-:Y:S06]  /*90570*/  HMMA.16816.F32 R12, R32, R18, R12 ;  /* 0x00000012200c723c */ /* 0x008fec000000180c */
[----:B------:R-:W-:Y:S04]  /*90580*/  STL.64 [R1+0x8ce8], R18 ;  /* 0x008ce81201007387 */ /* 0x000fe80000100a00 */
[----:B------:R-:W-:-:S13]  /*90590*/  STL.64 [R1+0x8ce0], R16 ;  /* 0x008ce01001007387 */ /* 0x000fda0000100a00 */
[----:B------:R0:W-:Y:S04]  /*905a0*/  STL.64 [R1+0xfa0], R12 ;  /* 0x000fa00c01007387 */ /* 0x0001e80000100a00 */
[----:B------:R1:W-:Y:S04]  /*905b0*/  STL.64 [R1+0xfa8], R14 ;  /* 0x000fa80e01007387 */ /* 0x0003e80000100a00 */
[----:B0-----:R-:W3:Y:S04]  /*905c0*/  LDL.LU.64 R12, [R1+0x1060] ;  /* 0x00106000010c7983 */ /* 0x001ee80000300a00 */
[----:B-1----:R-:W3:Y:S01]  /*905d0*/  LDL.LU.64 R14, [R1+0x1068] ;  /* 0x00106800010e7983 */ /* 0x002ee20000300a00 */
[C---:B------:R-:W-:Y:S06]  /*905e0*/  HMMA.16816.F32 R16, R32.reuse, R26, R40 ;  /* 0x0000001a2010723c */ /* 0x040fec0000001828 */
[----:B----4-:R-:W-:-:S15]  /*905f0*/  HMMA.16816.F32 R8, R32, R20, R8 ;  /* 0x000000142008723c */ /* 0x010fde0000001808 */
[----:B------:R-:W-:-:S08]  /*90600*/  NOP ;  /* 0x0000000000007918 */ /* 0x000fd00000000000 */
[----:B------:R-:W-:Y:S04]  /*90610*/  STL.64 [R1+0xfb0], R8 ;  /* 0x000fb00801007387 */ /* 0x000fe80000100a00 */
[----:B------:R0:W-:Y:S04]  /*90620*/  STL.64 [R1+0xfb8], R10 ;  /* 0x000fb80a01007387 */ /* 0x0001e80000100a00 */
[----:B--2---:R-:W-:Y:S04]  /*90630*/  STL.64 [R1+0x8cc8], R22 ;  /* 0x008cc81601007387 */ /* 0x004fe80000100a00 */
[----:B------:R1:W-:Y:S01]  /*90640*/  STL.64 [R1+0x8cc0], R20 ;  /* 0x008cc01401007387 */ /* 0x0003e20000100a00 */
[C---:B0-----:R-:W-:Y:S06]  /*90650*/  HMMA.16816.F32 R8, R32.reuse, R22, R56 ;  /* 0x000000162008723c */ /* 0x041fec0000001838 */
[----:B-1----:R-:W-:Y:S01]  /*90660*/  HMMA.16816.F32 R20, R32, R24, R44 ;  /* 0x000000182014723c */ /* 0x002fe2000000182c */
[----:B------:R-:W-:-:S15]  /*90670*/  IMAD.MOV.U32 R58, RZ, RZ, R29 ;  /* 0x000000ffff3a7224 */ /* 0x000fde00078e001d */
[----:B------:R-:W-:-:S01]  /*90680*/  NOP ;  /* 0x0000000000007918 */ /* 0x000fc20000000000 */
[----:B------:R0:W-:Y:S04]  /*90690*/  STL.64 [R1+0xfc0], R8 ;  /* 0x000fc00801007387 */ /* 0x0001e80000100a00 */
[----:B------:R1:W-:Y:S04]  /*906a0*/  STL.64 [R1+0xfc8], R10 ;  /* 0x000fc80a01007387 */ /* 0x0003e80000100a00 */
[----:B0-----:R-:W2:Y:S04]  /*906b0*/  LDL.LU.64 R8, [R1+0x1050] ;  /* 0x0010500001087983 */ /* 0x001ea80000300a00 */
[----:B------:R-:W-:Y:S04]  /*906c0*/  STL.64 [R1+0xfd0], R20 ;  /* 0x000fd01401007387 */ /* 0x000fe80000100a00 */
[----:B------:R-:W-:Y:S04]  /*906d0*/  STL.64 [R1+0xfd8], R22 ;  /* 0x000fd81601007387 */ /* 0x000fe80000100a00 */
[----:B-1----:R-:W2:Y:S04]  /*906e0*/  LDL.LU.64 R10, [R1+0x1058] ;  /* 0x00105800010a7983 */ /* 0x002ea80000300a00 */
[----:B------:R-:W-:Y:S04]  /*906f0*/  STL.64 [R1+0xfe0], R16 ;  /* 0x000fe01001007387 */ /* 0x000fe80000100a00 */
[----:B------:R-:W-:Y:S04]  /*90700*/  STL.64 [R1+0xfe8], R18 ;  /* 0x000fe81201007387 */ /* 0x000fe80000100a00 */
[----:B------:R-:W3:Y:S01]  /*90710*/  LDL.LU R29, [R1+0x8db0] ;  /* 0x008db000011d7983 */ /* 0x000ee20000300800 */
[----:B------:R-:W-:-:S02]  /*90720*/  IMAD.MOV.U32 R59, RZ, RZ, R37 ;  /* 0x000000ffff3b7224 */ /* 0x000fc400078e0025 */
[----:B------:R-:W-:Y:S01]  /*90730*/  IMAD.MOV.U32 R56, RZ, RZ, R30 ;  /* 0x000000ffff387224 */ /* 0x000fe200078e001e */
[----:B------:R-:W4:Y:S01]  /*90740*/  LDL.LU R37, [R1+0x8dac] ;  /* 0x008dac0001257983 */ /* 0x000f220000300800 */
[----:B------:R-:W-:-:S03]  /*90750*/  IMAD.MOV.U32 R57, RZ, RZ, R31 ;  /* 0x000000ffff397224 */ /* 0x000fc600078e001f */
[----:B------:R-:W4:Y:S04]  /*90760*/  LDL.LU.64 R54, [R1+0x28] ;  /* 0x0000280001367983 */ /* 0x000f280000300a00 */
[----:B------:R-:W2:Y:S04]  /*90770*/  LDL.LU R30, [R1+0x8da8] ;  /* 0x008da800011e7983 */ /* 0x000ea80000300800 */
[----:B------:R-:W2:Y:S04]  /*90780*/  LDL.LU R31, [R1+0x8da4] ;  /* 0x008da400011f7983 */ /* 0x000ea80000300800 */
[----:B------:R-:W-:Y:S04]  /*90790*/  STL.64 [R1+0x8cb8], R26 ;  /* 0x008cb81a01007387 */ /* 0x000fe80000100a00 */
[----:B------:R0:W-:Y:S01]  /*907a0*/  STL.64 [R1+0x8cb0], R24 ;  /* 0x008cb01801007387 */ /* 0x0001e20000100a00 */
[C---:B---3--:R-:W-:Y:S06]  /*907b0*/  HMMA.16816.F32 R12, R32.reuse, R28, R12 ;  /* 0x0000001c200c723c */ /* 0x048fec000000180c */
[----:B--2---:R-:W-:-:S15]  /*907c0*/  HMMA.16816.F32 R8, R32, R30, R8 ;  /* 0x0000001e2008723c */ /* 0x004fde0000001808 */
[----:B------:R-:W-:-:S02]  /*907d0*/  NOP ;  /* 0x0000000000007918 */ /* 0x000fc40000000000 */
[----:B------:R1:W-:Y:S04]  /*907e0*/  STL.64 [R1+0xff0], R12 ;  /* 0x000ff00c01007387 */ /* 0x0003e80000100a00 */
[----:B------:R2:W-:Y:S04]  /*907f0*/  STL.64 [R1+0xff8], R14 ;  /* 0x000ff80e01007387 */ /* 0x0005e80000100a00 */
[----:B0-----:R-:W4:Y:S04]  /*90800*/  LDL.LU.64 R24, [R1+0x1040] ;  /* 0x0010400001187983 */ /* 0x001f280000300a00 */
[----:B------:R-:W4:Y:S04]  /*90810*/  LDL.LU.64 R26, [R1+0x1048] ;  /* 0x00104800011a7983 */ /* 0x000f280000300a00 */
[----:B------:R-:W3:Y:S04]  /*90820*/  LDL.LU.64 R16, [R1+0x1030] ;  /* 0x0010300001107983 */ /* 0x000ee80000300a00 */
[----:B------:R-:W3:Y:S04]  /*90830*/  LDL.LU.64 R18, [R1+0x1038] ;  /* 0x0010380001127983 */ /* 0x000ee80000300a00 */
[----:B------:R-:W-:Y:S04]  /*90840*/  STL.64 [R1+0x1000], R8 ;  /* 0x0010000801007387 */ /* 0x000fe80000100a00 */
[----:B------:R0:W-:Y:S04]  /*90850*/  STL.64 [R1+0x1008], R10 ;  /* 0x0010080a01007387 */ /* 0x0001e80000100a00 */
[----:B------:R-:W3:Y:S04]  /*90860*/  LDL.LU.64 R20, [R1+0x1020] ;  /* 0x0010200001147983 */ /* 0x000ee80000300a00 */
[----:B------:R-:W3:Y:S04]  /*90870*/  LDL.LU.64 R22, [R1+0x1028] ;  /* 0x0010280001167983 */ /* 0x000ee80000300a00 */
[----:B-1----:R-:W3:Y:S04]  /*90880*/  LDL.LU.64 R12, [R1+0x1010] ;  /* 0x00101000010c7983 */ /* 0x002ee80000300a00 */
[----:B--2---:R-:W2:Y:S04]  /*90890*/  LDL.LU.64 R14, [R1+0x1018] ;  /* 0x00101800010e7983 */ /* 0x004ea80000300a00 */
[----:B0-----:R-:W3:Y:S01]  /*908a0*/  LDL.LU R10, [R1] ;  /* 0x00000000010a7983 */ /* 0x001ee20000300800 */
[----:B------:R-:W-:-:S03]  /*908b0*/  IMAD.MOV.U32 R11, RZ, RZ, R0 ;  /* 0x000000ffff0b7224 */ /* 0x000fc600078e0000 */
[----:B------:R-:W2:Y:S01]  /*908c0*/  LDL.LU R0, [R1+0x8da0] ;  /* 0x008da00001007983 */ /* 0x000ea20000300800 */
[----:B----4-:R-:W-:Y:S03]  /*908d0*/  HMMA.16816.F32 R24, R32, R36, R24 ;  /* 0x000000242018723c */ /* 0x010fe60000001818 */
[----:B---3--:R0:W-:Y:S04]  /*908e0*/  STL.64 [R1+0x8d78], R10 ;  /* 0x008d780a01007387 */ /* 0x0081e80000100a00 */
[----:B------:R-:W-:Y:S04]  /*908f0*/  STL.64 [R1+0x8cd8], R30 ;  /* 0x008cd81e01007387 */ /* 0x000fe80000100a00 */
[----:B------:R-:W-:Y:S04]  /*90900*/  STL.64 [R1+0x8cd0], R28 ;  /* 0x008cd01c01007387 */ /* 0x000fe80000100a00 */
[----:B------:R-:W3:Y:S08]  /*90910*/  LDL.LU R8, [R1+0x8] ;  /* 0x0000080001087983 */ /* 0x000ef00000300800 */
[----:B------:R-:W-:Y:S04]  /*90920*/  STL.64 [R1+0x1210], R24 ;  /* 0x0012101801007387 */ /* 0x000fe80000100a00 */
[----:B------:R1:W-:Y:S04]  /*90930*/  STL.64 [R1+0x1218], R26 ;  /* 0x0012181a01007387 */ /* 0x0003e80000100a00 */
[----:B------:R-:W3:Y:S01]  /*90940*/  LDL.LU R9, [R1+0xc] ;  /* 0x00000c0001097983 */ /* 0x000ee20000300800 */
[----:B------:R-:W-:-:S02]  /*90950*/  IMAD R4, R4, 0x100, R50 ;  /* 0x0000010004047824 */ /* 0x000fc400078e0232 */
[----:B------:R-:W-:Y:S01]  /*90960*/  IMAD R5, R5, 0x100, R51 ;  /* 0x0000010005057824 */ /* 0x000fe200078e0233 */
[----:B0-----:R-:W4:Y:S01]  /*90970*/  LDL.LU R10, [R1+0x10] ;  /* 0x00001000010a7983 */ /* 0x001f220000300800 */
[----:B------:R-:W-:Y:S02]  /*90980*/  IMAD R6, R6, 0x100, R52 ;  /* 0x0000010006067824 */ /* 0x000fe400078e0234 */
[----:B------:R-:W-:Y:S01]  /*90990*/  IMAD R7, R7, 0x100, R53 ;  /* 0x0000010007077824 */ /* 0x000fe200078e0235 */
[----:B------:R-:W-:Y:S02]  /*909a0*/  F2FP.F16.E4M3.UNPACK_B R4, R4 ;  /* 0x00000004ff04723e */ /* 0x000fe400020006ff */
[----:B------:R-:W-:Y:S02]  /*909b0*/  F2FP.F16.E4M3.UNPACK_B R5, R5 ;  /* 0x00000005ff05723e */ /* 0x000fe400020006ff */
[----:B------:R-:W-:Y:S02]  /*909c0*/  F2FP.F16.E4M3.UNPACK_B R6, R6 ;  /* 0x00000006ff06723e */ /* 0x000fe400020006ff */
[----:B------:R-:W-:Y:S01]  /*909d0*/  F2FP.F16.E4M3.UNPACK_B R7, R7 ;  /* 0x00000007ff07723e */ /* 0x000fe200020006ff */
[----:B-1----:R-:W-:Y:S06]  /*909e0*/  HMMA.16816.F32 R24, R32, R54, R16 ;  /* 0x000000362018723c */ /* 0x002fec0000001810 */
[C---:B------:R-:W-:Y:S01]  /*909f0*/  HMMA.16816.F32 R20, R4.reuse, R56, R20 ;  /* 0x000000380414723c */ /* 0x040fe20000001814 */
[----:B------:R-:W-:Y:S01]  /*90a00*/  IMAD.MOV.U32 R16, RZ, RZ, R54 ;  /* 0x000000ffff107224 */ /* 0x000fe200078e0036 */
[----:B---3--:R-:W-:Y:S04]  /*90a10*/  STL.64 [R1+0x8d88], R8 ;  /* 0x008d880801007387 */ /* 0x008fe80000100a00 */
[----:B------:R-:W-:Y:S04]  /*90a20*/  STL.64 [R1+0x8d70], R38 ;  /* 0x008d702601007387 */ /* 0x000fe80000100a00 */
[----:B------:R-:W-:Y:S07]  /*90a30*/  STL.64 [R1+0x8d68], R36 ;  /* 0x008d682401007387 */ /* 0x000fee0000100a00 */
[----:B------:R-:W-:Y:S04]  /*90a40*/  STL.64 [R1+0x1200], R24 ;  /* 0x0012001801007387 */ /* 0x000fe80000100a00 */
[----:B------:R-:W-:Y:S04]  /*90a50*/  STL.64 [R1+0x1208], R26 ;  /* 0x0012081a01007387 */ /* 0x000fe80000100a00 */
[----:B------:R0:W-:Y:S04]  /*90a60*/  STL [R1+0x8d80], R16 ;  /* 0x008d801001007387 */ /* 0x0001e80000100800 */
[----:B0-----:R-:W3:Y:S04]  /*90a70*/  LDL.LU.64 R16, [R1+0xf50] ;  /* 0x000f500001107983 */ /* 0x001ee80000300a00 */
[----:B------:R-:W-:Y:S04]  /*90a80*/  STL.64 [R1+0x11f0], R20 ;  /* 0x0011f01401007387 */ /* 0x000fe80000100a00 */
[----:B------:R-:W-:Y:S04]  /*90a90*/  STL.64 [R1+0x11f8], R22 ;  /* 0x0011f81601007387 */ /* 0x000fe80000100a00 */
[----:B------:R-:W4:Y:S01]  /*90aa0*/  LDL.LU.64 R18, [R1+0xf58] ;  /* 0x000f580001127983 */ /* 0x000f220000300a00 */
[----:B--2---:R-:W-:-:S15]  /*90ab0*/  HMMA.16816.F32 R12, R4, R58, R12 ;  /* 0x0000003a040c723c */ /* 0x004fde000000180c */
[----:B------:R-:W-:-:S08]  /*90ac0*/  NOP ;  /* 0x0000000000007918 */ /* 0x000fd00000000000 */
[----:B------:R-:W-:Y:S04]  /*90ad0*/  STL.64 [R1+0x11e0], R12 ;  /* 0x0011e00c01007387 */ /* 0x000fe80000100a00 */
[----:B------:R-:W-:Y:S04]  /*90ae0*/  STL.64 [R1+0x11e8], R14 ;  /* 0x0011e80e01007387 */ /* 0x000fe80000100a00 */
[----:B----4-:R-:W-:Y:S04]  /*90af0*/  STL.64 [R1+0x8d98], R18 ;  /* 0x008d981201007387 */ /* 0x010fe80000100a00 */
[----:B---3--:R0:W-:Y:S04]  /*90b00*/  STL.64 [R1+0x8d90], R16 ;  /* 0x008d901001007387 */ /* 0x0081e80000100a00 */
[----:B0-----:R-:W2:Y:S04]  /*90b10*/  LDL.LU.64 R16, [R1+0xf60] ;  /* 0x000f600001107983 */ /* 0x001ea80000300a00 */
[----:B------:R-:W2:Y:S01]  /*90b20*/  LDL.LU.64 R18, [R1+0xf68] ;  /* 0x000f680001127983 */ /* 0x000ea20000300a00 */
[----:B------:R-:W-:-:S03]  /*90b30*/  IMAD.MOV.U32 R11, RZ, RZ, R0 ;  /* 0x000000ffff0b7224 */ /* 0x000fc600078e0000 */
[----:B------:R-:W3:Y:S04]  /*90b40*/  LDL.LU.64 R36, [R1+0xf10] ;  /* 0x000f100001247983 */ /* 0x000ee80000300a00 */
[----:B------:R-:W3:Y:S04]  /*90b50*/  LDL.LU.64 R38, [R1+0xf18] ;  /* 0x000f180001267983 */ /* 0x000ee80000300a00 */
[----:B------:R-:W4:Y:S01]  /*90b60*/  LDL.LU.64 R56, [R1+0xef0] ;  /* 0x000ef00001387983 */ /* 0x000f220000300a00 */
[----:B------:R-:W-:-:S03]  /*90b70*/  IMAD.MOV.U32 R0, RZ, RZ, R55 ;  /* 0x000000ffff007224 */ /* 0x000fc600078e0037 */
[----:B------:R-:W4:Y:S04]  /*90b80*/  LDL.LU.64 R58, [R1+0xef8] ;  /* 0x000ef800013a7983 */ /* 0x000f280000300a00 */
[----:B------:R-:W3:Y:S04]  /*90b90*/  LDL.LU.64 R40, [R1+0xed0] ;  /* 0x000ed00001287983 */ /* 0x000ee80000300a00 */
        /* <DEDUP_REMOVED lines=16> */
[----:B------:R-:W3:Y:S01]  /*90ca0*/  LDL.LU.64 R22, [R1+0xdf8] ;  /* 0x000df80001167983 */ /* 0x000ee20000300a00 */
[----:B--2---:R-:W-:Y:S03]  /*90cb0*/  HMMA.16816.F32 R8, R4, R10, R16 ;  /* 0x0000000a0408723c */ /* 0x004fe60000001810 */
[----:B------:R-:W2:Y:S04]  /*90cc0*/  LDL.LU.64 R18, [R1+0x8d98] ;  /* 0x008d980001127983 */ /* 0x000ea80000300a00 */
[----:B------:R-:W2:-:S15]  /*90cd0*/  LDL.LU.64 R16, [R1+0x8d90] ;  /* 0x008d900001107983 */ /* 0x000e9e0000300a00 */
[----:B------:R-:W-:-:S01]  /*90ce0*/  NOP ;  /* 0x0000000000007918 */ /* 0x000fc20000000000 */
[----:B------:R0:W-:Y:S04]  /*90cf0*/  STL.64 [R1+0x11d0], R8 ;  /* 0x0011d00801007387 */ /* 0x0001e80000100a00 */
[----:B------:R2:W-:Y:S04]  /*90d00*/  STL.64 [R1+0x11d8], R10 ;  /* 0x0011d80a01007387 */ /* 0x0005e80000100a00 */
[----:B0-----:R-:W2:Y:S02]  /*90d10*/  LDL.LU.64 R8, [R1+0x8d88] ;  /* 0x008d880001087983 */ /* 0x001ea40000300a00 */
[----:B--2---:R-:W-:Y:S02]  /*90d20*/  HMMA.16816.F32 R8, R4, R8, R16 ;  /* 0x000000080408723c */ /* 0x004fe40000001810 */
[----:B------:R-:W2:-:S15]  /*90d30*/  LDL.LU R16, [R1+0x8d80] ;  /* 0x008d800001107983 */ /* 0x000e9e0000300800 */
[----:B------:R-:W-:-:S06]  /*90d40*/  NOP ;  /* 0x0000000000007918 */ /* 0x000fcc0000000000 */
[----:B------:R-:W-:Y:S04]  /*90d50*/  STL.64 [R1+0x11c0], R8 ;  /* 0x0011c00801007387 */ /* 0x000fe80000100a00 */
[----:B------:R0:W-:Y:S04]  /*90d60*/  STL.64 [R1+0x11c8], R10 ;  /* 0x0011c80a01007387 */ /* 0x0001e80000100a00 */
[----:B0-----:R-:W3:Y:S01]  /*90d70*/  LDL.LU.64 R10, [R1+0x8d78] ;  /* 0x008d7800010a7983 */ /* 0x001ee20000300a00 */
[C---:B----4-:R-:W-:Y:S06]  /*90d80*/  HMMA.16816.F32 R56, R4.reuse, R60, R56 ;  /* 0x0000003c0438723c */ /* 0x050fec0000001838 */
[----:B---3--:R-:W-:Y:S01]  /*90d90*/  HMMA.16816.F32 R8, R4, R10, R36 ;  /* 0x0000000a0408723c */ /* 0x008fe20000001824 */
[----:B------:R-:W3:Y:S04]  /*90da0*/  LDL.LU.64 R38, [R1+0x8d70] ;  /* 0x008d700001267983 */ /* 0x000ee80000300a00 */
[----:B------:R-:W4:-:S15]  /*90db0*/  LDL.LU.64 R36, [R1+0x8d68] ;  /* 0x008d680001247983 */ /* 0x000f1e0000300a00 */
[----:B------:R-:W-:-:S03]  /*90dc0*/  NOP ;  /* 0x0000000000007918 */ /* 0x000fc60000000000 */
[----:B------:R-:W-:Y:S04]  /*90dd0*/  STL.64 [R1+0x11b0], R8 ;  /* 0x0011b00801007387 */ /* 0x000fe80000100a00 */
[----:B------:R0:W-:Y:S04]  /*90de0*/  STL.64 [R1+0x11b8], R10 ;  /* 0x0011b80a01007387 */ /* 0x0001e80000100a00 */
[----:B0-----:R-:W2:Y:S04]  /*90df0*/  LDL.LU.64 R10, [R1+0x8d60] ;  /* 0x008d6000010a7983 */ /* 0x001ea80000300a00 */
[----:B------:R-:W2:Y:S04]  /*90e00*/  LDL.LU.64 R8, [R1+0x8d58] ;  /* 0x008d580001087983 */ /* 0x000ea80000300a00 */
[----:B------:R-:W-:Y:S04]  /*90e10*/  STL.64 [R1+0x11a0], R56 ;  /* 0x0011a03801007387 */ /* 0x000fe80000100a00 */
[----:B------:R0:W-:Y:S04]  /*90e20*/  STL.64 [R1+0x11a8], R58 ;  /* 0x0011a83a01007387 */ /* 0x0001e80000100a00 */
[----:B0-----:R-:W3:Y:S04]  /*90e30*/  LDL.LU.64 R58, [R1+0x8d50] ;  /* 0x008d5000013a7983 */ /* 0x001ee80000300a00 */
[----:B------:R-:W4:Y:S01]  /*90e40*/  LDL.LU.64 R56, [R1+0x8d48] ;  /* 0x008d480001387983 */ /* 0x000f220000300a00 */
[C---:B---3--:R-:W-:Y:S06]  /*90e50*/  HMMA.16816.F32 R40, R4.reuse, R58, R40 ;  /* 0x0000003a0428723c */ /* 0x048fec0000001828 */
[----:B----4-:R-:W-:-:S15]  /*90e60*/  HMMA.16816.F32 R56, R4, R56, R52 ;  /* 0x000000380438723c */ /* 0x010fde0000001834 */
[----:B------:R-:W-:-:S02]  /*90e70*/  NOP ;  /* 0x0000000000007918 */ /* 0x000fc40000000000 */
[----:B------:R-:W-:Y:S04]  /*90e80*/  STL.64 [R1+0x1190], R40 ;  /* 0x0011902801007387 */ /* 0x000fe80000100a00 */
[----:B------:R0:W-:Y:S04]  /*90e90*/  STL.64 [R1+0x1198], R42 ;  /* 0x0011982a01007387 */ /* 0x0001e80000100a00 */
[----:B0-----:R-:W3:Y:S04]  /*90ea0*/  LDL.LU.64 R42, [R1+0x8d40] ;  /* 0x008d4000012a7983 */ /* 0x001ee80000300a00 */
[----:B------:R-:W4:Y:S04]  /*90eb0*/  LDL.LU.64 R40, [R1+0x8d38] ;  /* 0x008d380001287983 */ /* 0x000f280000300a00 */
[----:B------:R-:W2:Y:S04]  /*90ec0*/  LDL.LU.64 R54, [R1+0x8d30] ;  /* 0x008d300001367983 */ /* 0x000ea80000300a00 */
[----:B------:R-:W3:Y:S04]  /*90ed0*/  LDL.LU.64 R52, [R1+0x8d28] ;  /* 0x008d280001347983 */ /* 0x000ee80000300a00 */
[----:B------:R0:W-:Y:S04]  /*90ee0*/  STL.64 [R1+0x1180], R56 ;  /* 0x0011803801007387 */ /* 0x0001e80000100a00 */
[----:B------:R1:W-:Y:S04]  /*90ef0*/  STL.64 [R1+0x1188], R58 ;  /* 0x0011883a01007387 */ /* 0x0003e80000100a00 */
[----:B0-----:R-:W4:Y:S04]  /*90f00*/  LDL.LU.64 R56, [R1+0xe40] ;  /* 0x000e400001387983 */ /* 0x001f280000300a00 */
[----:B-1----:R-:W4:Y:S01]  /*90f10*/  LDL.LU.64 R58, [R1+0xe48] ;  /* 0x000e4800013a7983 */ /* 0x002f220000300a00 */
[C---:B--2---:R-:W-:Y:S06]  /*90f20*/  HMMA.16816.F32 R44, R4.reuse, R54, R44 ;  /* 0x00000036042c723c */ /* 0x044fec000000182c */
[----:B---3--:R-:W-:-:S15]  /*90f30*/  HMMA.16816.F32 R52, R4, R52, R48 ;  /* 0x000000340434723c */ /* 0x008fde0000001830 */
[----:B------:R-:W-:-:S02]  /*90f40*/  NOP ;  /* 0x0000000000007918 */ /* 0x000fc40000000000 */
[----:B------:R-:W-:Y:S04]  /*90f50*/  STL.64 [R1+0x1170], R44 ;  /* 0x0011702c01007387 */ /* 0x000fe80000100a00 */
[----:B------:R0:W-:Y:S04]  /*90f60*/  STL.64 [R1+0x1178], R46 ;  /* 0x0011782e01007387 */ /* 0x0001e80000100a00 */
[----:B0-----:R-:W2:Y:S04]  /*90f70*/  LDL.LU.64 R46, [R1+0x8d20] ;  /* 0x008d2000012e7983 */ /* 0x001ea80000300a00 */
[----:B------:R-:W3:Y:S04]  /*90f80*/  LDL.LU.64 R44, [R1+0x8d18] ;  /* 0x008d1800012c7983 */ /* 0x000ee80000300a00 */
[----:B------:R-:W2:Y:S04]  /*90f90*/  LDL.LU.64 R50, [R1+0x8d10] ;  /* 0x008d100001327983 */ /* 0x000ea80000300a00 */
[----:B------:R-:W3:Y:S04]  /*90fa0*/  LDL.LU.64 R48, [R1+0x8d08] ;  /* 0x008d080001307983 */ /* 0x000ee80000300a00 */
[----:B------:R0:W-:Y:S04]  /*90fb0*/  STL.64 [R1+0x1160], R52 ;  /* 0x0011603401007387 */ /* 0x0001e80000100a00 */
[----:B------:R1:W-:Y:S04]  /*90fc0*/  STL.64 [R1+0x1168], R54 ;  /* 0x0011683601007387 */ /* 0x0003e80000100a00 */
[----:B0-----:R-:W2:Y:S04]  /*90fd0*/  LDL.LU.64 R52, [R1+0xe60] ;  /* 0x000e600001347983 */ /* 0x001ea80000300a00 */
[----:B-1----:R-:W2:Y:S01]  /*90fe0*/  LDL.LU.64 R54, [R1+0xe68] ;  /* 0x000e680001367983 */ /* 0x002ea20000300a00 */
[C---:B------:R-:W-:Y:S06]  /*90ff0*/  HMMA.16816.F32 R28, R4.reuse, R42, R28 ;  /* 0x0000002a041c723c */ /* 0x040fec000000181c */
[C---:B----4-:R-:W-:Y:S06]  /*91000*/  HMMA.16816.F32 R24, R4.reuse, R40, R24 ;  /* 0x000000280418723c */ /* 0x050fec0000001818 */
[C---:B--2---:R-:W-:Y:S06]  /*91010*/  HMMA.16816.F32 R52, R4.reuse, R50, R52 ;  /* 0x000000320434723c */ /* 0x044fec0000001834 */
[----:B---3--:R-:W-:Y:S01]  /*91020*/  HMMA.16816.F32 R48, R4, R48, R12 ;  /* 0x000000300430723c */ /* 0x008fe2000000180c */
[----:B------:R-:W2:-:S15]  /*91030*/  LDL.LU.64 R12, [R1+0xde0] ;  /* 0x000de000010c7983 */ /* 0x000e9e0000300a00 */
[----:B------:R-:W-:-:S01]  /*91040*/  NOP ;  /* 0x0000000000007918 */ /* 0x000fc20000000000 */
[----:B------:R-:W-:Y:S04]  /*91050*/  STL.64 [R1+0x1150], R52 ;  /* 0x0011503401007387 */ /* 0x000fe80000100a00 */
[----:B------:R-:W-:Y:S04]  /*91060*/  STL.64 [R1+0x1158], R54 ;  /* 0x0011583601007387 */ /* 0x000fe80000100a00 */
[----:B------:R-:W2:Y:S04]  /*91070*/  LDL.LU.64 R14, [R1+0xde8] ;  /* 0x000de800010e7983 */ /* 0x000ea80000300a00 */
[----:B------:R-:W-:Y:S01]  /*91080*/  STL.64 [R1+0x1140], R48 ;  /* 0x0011403001007387 */ /* 0x000fe20000100a00 */
[C---:B------:R-:W-:Y:S03]  /*91090*/  HMMA.16816.F32 R32, R4.reuse, R44, R32 ;  /* 0x0000002c0420723c */ /* 0x040fe60000001820 */
[----:B------:R0:W-:Y:S03]  /*910a0*/  STL.64 [R1+0x1148], R50 ;  /* 0x0011483201007387 */ /* 0x0001e60000100a00 */
[C---:B0-----:R-:W-:Y:S06]  /*910b0*/  HMMA.16816.F32 R48, R4.reuse, R46, R56 ;  /* 0x0000002e0430723c */ /* 0x041fec0000001838 */
[----:B------:R-:W-:-:S15]  /*910c0*/  HMMA.16816.F32 R20, R4, R38, R20 ;  /* 0x000000260414723c */ /* 0x000fde0000001814 */
[----:B------:R-:W-:-:S02]  /*910d0*/  NOP ;  /* 0x0000000000007918 */ /* 0x000fc40000000000 */
[----:B------:R0:W-:Y:S04]  /*910e0*/  STL.64 [R1+0x1130], R48 ;  /* 0x0011303001007387 */ /* 0x0001e80000100a00 */
[----:B------:R-:W-:Y:S04]  /*910f0*/  STL.64 [R1+0x1138], R50 ;  /* 0x0011383201007387 */ /* 0x000fe80000100a00 */
[----:B------:R1:W-:Y:S04]  /*91100*/  STL.64 [R1+0x1120], R32 ;  /* 0x0011202001007387 */ /* 0x0003e80000100a00 */
[----:B------:R3:W-:Y:S04]  /*91110*/  STL.64 [R1+0x1128], R34 ;  /* 0x0011282201007387 */ /* 0x0007e80000100a00 */
[----:B------:R-:W-:Y:S04]  /*91120*/  STL.64 [R1+0x1110], R28 ;  /* 0x0011101c01007387 */ /* 0x000fe80000100a00 */
[----:B------:R-:W-:Y:S04]  /*91130*/  STL.64 [R1+0x1118], R30 ;  /* 0x0011181e01007387 */ /* 0x000fe80000100a00 */
[----:B------:R4:W-:Y:S04]  /*91140*/  STL.64 [R1+0x8cf0], R36 ;  /* 0x008cf02401007387 */ /* 0x0009e80000100a00 */
[----:B------:R-:W-:Y:S04]  /*91150*/  STL.64 [R1+0x1100], R24 ;  /* 0x0011001801007387 */ /* 0x000fe80000100a00 */
[----:B------:R-:W-:Y:S04]  /*91160*/  STL.64 [R1+0x1108], R26 ;  /* 0x0011081a01007387 */ /* 0x000fe80000100a00 */
[----:B0-----:R-:W4:Y:S04]  /*91170*/  LDL.LU R49, [R1+0x2060] ;  /* 0x0020600001317983 */ /* 0x001f280000300800 */
[----:B------:R-:W-:Y:S04]  /*91180*/  STL.64 [R1+0x10f0], R20 ;  /* 0x0010f01401007387 */ /* 0x000fe80000100a00 */
[----:B------:R-:W-:Y:S04]  /*91190*/  STL.64 [R1+0x10f8], R22 ;  /* 0x0010f81601007387 */ /* 0x000fe80000100a00 */
[----:B-1----:R-:W4:Y:S04]  /*911a0*/  LDL.LU R32, [R1+0x205c] ;  /* 0x00205c0001207983 */ /* 0x002f280000300800 */
[----:B------:R-:W4:Y:S01]  /*911b0*/  LDL.LU R50, [R1+0x2068] ;  /* 0x0020680001327983 */ /* 0x000f220000300800 */
[----:B------:R-:W-:-:S03]  /*911c0*/  IMAD.MOV.U32 R54, RZ, RZ, R16 ;  /* 0x000000ffff367224 */ /* 0x000fc600078e0010 */
[----:B------:R-:W4:Y:S04]  /*911d0*/  LDL.LU R33, [R1+0x2064] ;  /* 0x0020640001217983 */ /* 0x000f280000300800 */
[----:B------:R-:W4:Y:S04]  /*911e0*/  LDL.LU R51, [R1+0x2070] ;  /* 0x0020700001337983 */ /* 0x000f280000300800 */
[----:B---3--:R-:W3:Y:S04]  /*911f0*/  LDL.LU R34, [R1+0x206c] ;  /* 0x00206c0001227983 */ /* 0x008ee80000300800 */
[----:B------:R-:W3:Y:S04]  /*91200*/  LDL.LU R52, [R1+0x2078] ;  /* 0x0020780001347983 */ /* 0x000ee80000300800 */
[----:B------:R-:W3:Y:S01]  /*91210*/  LDL.LU R35, [R1+0x2074] ;  /* 0x0020740001237983 */ /* 0x000ee20000300800 */
[----:B--2---:R-:W-:Y:S03]  /*91220*/  HMMA.16816.F32 R16, R4, R2, R12 ;  /* 0x000000020410723c */ /* 0x004fe6000000180c */
[----:B------:R-:W2:Y:S04]  /*91230*/  LDL.LU.64 R12, [R1+0xdc0] ;  /* 0x000dc000010c7983 */ /* 0x000ea80000300a00 */
[----:B------:R-:W2:Y:S01]  /*91240*/  LDL.LU.64 R14, [R1+0xdc8] ;  /* 0x000dc800010e7983 */ /* 0x000ea20000300a00 */
[----:B------:R-:W-:-:S15]  /*91250*/  IMAD.MOV.U32 R55, RZ, RZ, R0 ;  /* 0x000000ffff377224 */ /* 0x000fde00078e0000 */
[----:B------:R0:W-:Y:S04]  /*91260*/  STL.64 [R1+0x10e0], R16 ;  /* 0x0010e01001007387 */ /* 0x0001e80000100a00 */
[----:B------:R1:W-:Y:S04]  /*91270*/  STL.64 [R1+0x10e8], R18 ;  /* 0x0010e81201007387 */ /* 0x0003e80000100a00 */
[----:B------:R-:W3:Y:S04]  /*91280*/  LDL.LU.64 R40, [R1+0xdb0] ;  /* 0x000db00001287983 */ /* 0x000ee80000300a00 */
[----:B------:R-:W3:Y:S04]  /*91290*/  LDL.LU.64 R42, [R1+0xdb8] ;  /* 0x000db800012a7983 */ /* 0x000ee80000300a00 */
[----:B----4-:R-:W4:Y:S04]  /*912a0*/  LDL.LU.64 R36, [R1+0xda0] ;  /* 0x000da00001247983 */ /* 0x010f280000300a00 */
[----:B------:R-:W4:Y:S04]  /*912b0*/  LDL.LU.64 R38, [R1+0xda8] ;  /* 0x000da80001267983 */ /* 0x000f280000300a00 */
[----:B0-----:R-:W4:Y:S04]  /*912c0*/  LDL.LU.64 R16, [R1+0xd90] ;  /* 0x000d900001107983 */ /* 0x001f280000300a00 */
[----:B-1----:R-:W4:Y:S04]  /*912d0*/  LDL.LU.64 R18, [R1+0xd98] ;  /* 0x000d980001127983 */ /* 0x002f280000300a00 */
        /* <DEDUP_REMOVED lines=8> */
[----:B------:R-:W4:Y:S04]  /*91360*/  LDL.LU R53, [R1+0x15a0] ;  /* 0x0015a00001357983 */ /* 0x000f280000300800 */
[----:B------:R-:W4:Y:S04]  /*91370*/  LDL.LU R0, [R1+0x15a4] ;  /* 0x0015a40001007983 */ /* 0x000f280000300800 */
[----:B------:R-:W4:Y:S04]  /*91380*/  LDL.LU R60, [R1+0x15b0] ;  /* 0x0015b000013c7983 */ /* 0x000f280000300800 */
[----:B------:R-:W4:Y:S04]  /*91390*/  LDL.LU R61, [R1+0x15b4] ;  /* 0x0015b400013d7983 */ /* 0x000f280000300800 */
[----:B------:R-:W4:Y:S04]  /*913a0*/  LDL.LU R56, [R1+0x40] ;  /* 0x0000400001387983 */ /* 0x000f280000300800 */
[----:B------:R-:W4:Y:S04]  /*913b0*/  LDL.LU R57, [R1+0x44] ;  /* 0x0000440001397983 */ /* 0x000f280000300800 */
[----:B------:R-:W4:Y:S04]  /*913c0*/  LDL.LU R58, [R1+0x48] ;  /* 0x00004800013a7983 */ /* 0x000f280000300800 */
[----:B------:R-:W4:Y:S01]  /*913d0*/  LDL.LU R59, [R1+0x4c] ;  /* 0x00004c00013b7983 */ /* 0x000f220000300800 */
[----:B--2---:R-:W-:-:S15]  /*913e0*/  HMMA.16816.F32 R12, R4, R8, R12 ;  /* 0x00000008040c723c */ /* 0x004fde000000180c */
[----:B------:R-:W-:-:S08]  /*913f0*/  NOP ;  /* 0x0000000000007918 */ /* 0x000fd00000000000 */
[----:B------:R-:W-:Y:S04]  /*91400*/  STL.64 [R1+0x10d0], R12 ;  /* 0x0010d00c01007387 */ /* 0x000fe80000100a00 */
[----:B------:R0:W-:Y:S04]  /*91410*/  STL.64 [R1+0x10d8], R14 ;  /* 0x0010d80e01007387 */ /* 0x0001e80000100a00 */
[----:B0-----:R-:W2:Y:S04]  /*91420*/  LDL.LU.64 R14, [R1+0x8d00] ;  /* 0x008d0000010e7983 */ /* 0x001ea80000300a00 */
[----:B------:R-:W4:Y:S01]  /*91430*/  LDL.LU.64 R12, [R1+0x8cf8] ;  /* 0x008cf800010c7983 */ /* 0x000f220000300a00 */
[----:B---3--:R-:W-:Y:S03]  /*91440*/  HMMA.16816.F32 R40, R4, R10, R40 ;  /* 0x0000000a0428723c */ /* 0x008fe60000001828 */
[----:B------:R-:W3:Y:S04]  /*91450*/  LDL.LU.64 R8, [R1+0xd50] ;  /* 0x000d500001087983 */ /* 0x000ee80000300a00 */
[----:B------:R-:W3:-:S15]  /*91460*/  LDL.LU.64 R10, [R1+0xd58] ;  /* 0x000d5800010a7983 */ /* 0x000ede0000300a00 */
[----:B------:R-:W-:-:S01]  /*91470*/  NOP ;  /* 0x0000000000007918 */ /* 0x000fc20000000000 */
[----:B------:R0:W-:Y:S04]  /*91480*/  STL.64 [R1+0x10c0], R40 ;  /* 0x0010c02801007387 */ /* 0x0001e80000100a00 */
[----:B------:R1:W-:Y:S04]  /*91490*/  STL.64 [R1+0x10c8], R42 ;  /* 0x0010c82a01007387 */ /* 0x0003e80000100a00 */
[----:B0-----:R-:W3:Y:S04]  /*914a0*/  LDL.LU.64 R40, [R1+0xce0] ;  /* 0x000ce00001287983 */ /* 0x001ee80000300a00 */
[----:B-1----:R-:W3:Y:S01]  /*914b0*/  LDL.LU.64 R42, [R1+0xce8] ;  /* 0x000ce800012a7983 */ /* 0x002ee20000300a00 */
[C---:B----4-:R-:W-:Y:S06]  /*914c0*/  HMMA.16816.F32 R36, R4.reuse, R12, R36 ;  /* 0x0000000c0424723c */ /* 0x050fec0000001824 */
[----:B--2---:R-:W-:-:S15]  /*914d0*/  HMMA.16816.F32 R12, R4, R14, R16 ;  /* 0x0000000e040c723c */ /* 0x004fde0000001810 */
[----:B------:R-:W-:-:S02]  /*914e0*/  NOP ;  /* 0x0000000000007918 */ /* 0x000fc40000000000 */
[----:B------:R0:W-:Y:S04]  /*914f0*/  STL.64 [R1+0x10b0], R36 ;  /* 0x0010b02401007387 */ /* 0x0001e80000100a00 */
[----:B------:R-:W-:Y:S04]  /*91500*/  STL.64 [R1+0x10b8], R38 ;  /* 0x0010b82601007387 */ /* 0x000fe80000100a00 */
[----:B0-----:R-:W2:Y:S04]  /*91510*/  LDL.LU.64 R36, [R1+0x8cf0] ;  /* 0x008cf00001247983 */ /* 0x001ea80000300a00 */
[----:B------:R-:W4:Y:S04]  /*91520*/  LDL.LU.64 R18, [R1+0x8ce8] ;  /* 0x008ce80001127983 */ /* 0x000f280000300a00 */
[----:B------:R-:W3:Y:S04]  /*91530*/  LDL.LU.64 R16, [R1+0x8ce0] ;  /* 0x008ce00001107983 */ /* 0x000ee80000300a00 */
[----:B------:R0:W-:Y:S04]  /*91540*/  STL.64 [R1+0x10a0], R12 ;  /* 0x0010a00c01007387 */ /* 0x0001e80000100a00 */
[----:B------:R1:W-:Y:S04]  /*91550*/  STL.64 [R1+0x10a8], R14 ;  /* 0x0010a80e01007387 */ /* 0x0003e80000100a00 */
[----:B0-----:R-:W2:Y:S04]  /*91560*/  LDL.LU.64 R12, [R1+0xd00] ;  /* 0x000d0000010c7983 */ /* 0x001ea80000300a00 */
[----:B-1----:R-:W2:Y:S01]  /*91570*/  LDL.LU.64 R14, [R1+0xd08] ;  /* 0x000d0800010e7983 */ /* 0x002ea20000300a00 */
[C---:B---3--:R-:W-:Y:S06]  /*91580*/  HMMA.16816.F32 R28, R4.reuse, R16, R28 ;  /* 0x00000010041c723c */ /* 0x048fec000000181c */
[----:B----4-:R-:W-:-:S15]  /*91590*/  HMMA.16816.F32 R16, R4, R18, R20 ;  /* 0x000000120410723c */ /* 0x010fde0000001814 */
[----:B------:R-:W-:-:S02]  /*915a0*/  NOP ;  /* 0x0000000000007918 */ /* 0x000fc40000000000 */
[----:B------:R-:W-:Y:S04]  /*915b0*/  STL.64 [R1+0x1090], R28 ;  /* 0x0010901c01007387 */ /* 0x000fe80000100a00 */
[----:B------:R0:W-:Y:S04]  /*915c0*/  STL.64 [R1+0x1098], R30 ;  /* 0x0010981e01007387 */ /* 0x0001e80000100a00 */
[----:B0-----:R-:W3:Y:S04]  /*915d0*/  LDL.LU.64 R30, [R1+0x8cd8] ;  /* 0x008cd800011e7983 */ /* 0x001ee80000300a00 */
[----:B------:R-:W2:Y:S04]  /*915e0*/  LDL.LU.64 R28, [R1+0x8cd0] ;  /* 0x008cd000011c7983 */ /* 0x000ea80000300a00 */
        /* <DEDUP_REMOVED lines=9> */
[----:B------:R0:W-:Y:S04]  /*91680*/  STL.64 [R1+0x1070], R8 ;  /* 0x0010700801007387 */ /* 0x0001e80000100a00 */
[----:B------:R1:W-:Y:S04]  /*91690*/  STL.64 [R1+0x1078], R10 ;  /* 0x0010780a01007387 */ /* 0x0003e80000100a00 */
[----:B0-----:R-:W3:Y:S04]  /*916a0*/  LDL.LU.64 R8, [R1+0xcd0] ;  /* 0x000cd00001087983 */ /* 0x001ee80000300a00 */
[----:B-1----:R-:W3:Y:S04]  /*916b0*/  LDL.LU.64 R10, [R1+0xcd8] ;  /* 0x000cd800010a7983 */ /* 0x002ee80000300a00 */
[----:B------:R-:W2:Y:S04]  /*916c0*/  LDL.LU.64 R26, [R1+0x8cb8] ;  /* 0x008cb800011a7983 */ /* 0x000ea80000300a00 */
[----:B------:R-:W4:Y:S04]  /*916d0*/  LDL.LU.64 R24, [R1+0x8cb0] ;  /* 0x008cb00001187983 */ /* 0x000f280000300a00 */
[----:B------:R0:W-:Y:S04]  /*916e0*/  STL.64 [R1+0x1060], R20 ;  /* 0x0010601401007387 */ /* 0x0001e80000100a00 */
[----:B------:R1:W-:Y:S04]  /*916f0*/  STL.64 [R1+0x1068], R22 ;  /* 0x0010681601007387 */ /* 0x0003e80000100a00 */
[----:B0-----:R-:W4:Y:S04]  /*91700*/  LDL.LU.64 R20, [R1+0xd30] ;  /* 0x000d300001147983 */ /* 0x001f280000300a00 */
[----:B-1----:R-:W4:Y:S01]  /*91710*/  LDL.LU.64 R22, [R1+0xd38] ;  /* 0x000d380001167983 */ /* 0x002f220000300a00 */
[----:B------:R-:W-:-:S02]  /*91720*/  IMAD R32, R32, 0x100, R49 ;  /* 0x0000010020207824 */ /* 0x000fc400078e0231 */
[----:B------:R-:W-:Y:S02]  /*91730*/  IMAD R33, R33, 0x100, R50 ;  /* 0x0000010021217824 */ /* 0x000fe400078e0232 */
[----:B------:R-:W-:Y:S02]  /*91740*/  IMAD R34, R34, 0x100, R51 ;  /* 0x0000010022227824 */ /* 0x000fe400078e0233 */
[----:B------:R-:W-:Y:S01]  /*91750*/  IMAD R35, R35, 0x100, R52 ;  /* 0x0000010023237824 */ /* 0x000fe200078e0234 */
[----:B------:R-:W-:Y:S02]  /*91760*/  F2FP.F16.E4M3.UNPACK_B R32, R32 ;  /* 0x00000020ff20723e */ /* 0x000fe400020006ff */
[----:B------:R-:W-:Y:S02]  /*91770*/  F2FP.F16.E4M3.UNPACK_B R33, R33 ;  /* 0x00000021ff21723e */ /* 0x000fe400020006ff */
[----:B------:R-:W-:Y:S02]  /*91780*/  F2FP.F16.E4M3.UNPACK_B R34, R34 ;  /* 0x00000022ff22723e */ /* 0x000fe400020006ff */
[----:B------:R-:W-:-:S02]  /*91790*/  F2FP.F16.E4M3.UNPACK_B R35, R35 ;  /* 0x00000023ff23723e */ /* 0x000fc400020006ff */
[----:B------:R-:W-:Y:S02]  /*917a0*/  F2FP.F16.E4M3.UNPACK_B R2, R53.H1 ;  /* 0x00000035ff02723e */ /* 0x000fe400030006ff */
[----:B------:R-:W-:Y:S01]  /*917b0*/  F2FP.F16.E4M3.UNPACK_B R3, R0.H1 ;  /* 0x00000000ff03723e */ /* 0x000fe200030006ff */
[----:B----4-:R-:W-:-:S15]  /*917c0*/  HMMA.16816.F32 R20, R4, R24, R20 ;  /* 0x000000180414723c */ /* 0x010fde0000001814 */
[----:B------:R-:W-:-:S08]  /*917d0*/  NOP ;  /* 0x0000000000007918 */ /* 0x000fd00000000000 */
[----:B------:R-:W-:Y:S04]  /*917e0*/  STL.64 [R1+0x1050], R20 ;  /* 0x0010501401007387 */ /* 0x000fe80000100a00 */
[----:B------:R2:W-:Y:S02]  /*917f0*/  STL.64 [R1+0x1058], R22 ;  /* 0x0010581601007387 */ /* 0x0005e40000100a00 */
[C---:B--2---:R-:W-:Y:S06]  /*91800*/  HMMA.16816.F32 R20, R4.reuse, R26, R16 ;  /* 0x0000001a0414723c */ /* 0x044fec0000001810 */
[C---:B------:R-:W-:Y:S06]  /*91810*/  HMMA.16816.F32 R16, R4.reuse, R28, R12 ;  /* 0x0000001c0410723c */ /* 0x040fec000000180c */
[C---:B------:R-:W-:Y:S11]  /*91820*/  HMMA.16816.F32 R12, R4.reuse, R30, R44 ;  /* 0x0000001e040c723c */ /* 0x040ff6000000182c */
[----:B------:R-:W-:Y:S04]  /*91830*/  STL.64 [R1+0x1040], R20 ;  /* 0x0010401401007387 */ /* 0x000fe80000100a00 */
[----:B------:R-:W-:Y:S04]  /*91840*/  STL.64 [R1+0x1048], R22 ;  /* 0x0010481601007387 */ /* 0x000fe80000100a00 */
[----:B------:R-:W-:Y:S04]  /*91850*/  STL.64 [R1+0x1030], R16 ;  /* 0x0010301001007387 */ /* 0x000fe80000100a00 */
[----:B------:R-:W-:Y:S04]  /*91860*/  STL.64 [R1+0x1038], R18 ;  /* 0x0010381201007387 */ /* 0x000fe80000100a00 */
[----:B------:R-:W-:Y:S04]  /*91870*/  STL.64 [R1+0x1020], R12 ;  /* 0x0010200c01007387 */ /* 0x000fe80000100a00 */
[----:B------:R0:W-:Y:S02]  /*91880*/  STL.64 [R1+0x1028], R14 ;  /* 0x0010280e01007387 */ /* 0x0001e40000100a00 */
[C---:B0-----:R-:W-:Y:S06]  /*91890*/  HMMA.16816.F32 R12, R4.reuse, R36, R40 ;  /* 0x00000024040c723c */ /* 0x041fec0000001828 */
[----:B---3--:R-:W-:Y:S06]  /*918a0*/  HMMA.16816.F32 R4, R4, R54, R8 ;  /* 0x000000360404723c */ /* 0x008fec0000001808 */
[----:B------:R-:W-:Y:S11]  /*918b0*/  HMMA.16816.F32 R8, R32, R2, R56 ;  /* 0x000000022008723c */ /* 0x000ff60000001838 */
[----:B------:R-:W-:Y:S04]  /*918c0*/  STL.64 [R1+0x1010], R12 ;  /* 0x0010100c01007387 */ /* 0x000fe80000100a00 */
[----:B------:R-:W-:Y:S03]  /*918d0*/  STL.64 [R1+0x1018], R14 ;  /* 0x0010180e01007387 */ /* 0x000fe60000100a00 */
[----:B------:R-:W-:Y:S01]  /*918e0*/  IMAD.MOV.U32 R0, RZ, RZ, R7 ;  /* 0x000000ffff007224 */ /* 0x000fe200078e0007 */
[----:B------:R-:W-:Y:S01]  /*918f0*/  STL.64 [R1+0x1220], R4 ;  /* 0x0012200401007387 */ /* 0x000fe20000100a00 */
[----:B------:R-:W-:-:S03]  /*91900*/  F2FP.F16.E4M3.UNPACK_B R7, R61.H1 ;  /* 0x0000003dff07723e */ /* 0x000fc600030006ff */
[----:B------:R0:W-:Y:S04]  /*91910*/  STL [R1+0x1228], R6 ;  /* 0x0012280601007387 */ /* 0x0001e80000100800 */
[----:B------:R-:W-:Y:S04]  /*91920*/  STL [R1+0x30], R2 ;  /* 0x0000300201007387 */ /* 0x000fe80000100800 */
[----:B------:R1:W-:Y:S01]  /*91930*/  STL [R1+0x8548], R0 ;  /* 0x0085480001007387 */ /* 0x0003e20000100800 */
[----:B0-----:R-:W-:-:S03]  /*91940*/  F2FP.F16.E4M3.UNPACK_B R6, R60.H1 ;  /* 0x0000003cff06723e */ /* 0x001fc600030006ff */
[----:B------:R0:W-:Y:S04]  /*91950*/  STL [R1+0x34], R3 ;  /* 0x0000340301007387 */ /* 0x0001e80000100800 */
[----:B------:R-:W-:Y:S04]  /*91960*/  STL.64 [R1+0x1230], R8 ;  /* 0x0012300801007387 */ /* 0x000fe80000100a00 */
[----:B------:R-:W-:Y:S04]  /*91970*/  STL.64 [R1+0x1238], R10 ;  /* 0x0012380a01007387 */ /* 0x000fe80000100a00 */
[----:B------:R-:W-:Y:S04]  /*91980*/  STL.64 [R1+0x18], R6 ;  /* 0x0000180601007387 */ /* 0x000fe80000100a00 */
[----:B------:R-:W2:Y:S04]  /*91990*/  LDL.LU R40, [R1+0xc0] ;  /* 0x0000c00001287983 */ /* 0x000ea80000300800 */
[----:B------:R-:W2:Y:S04]  /*919a0*/  LDL.LU R41, [R1+0xc4] ;  /* 0x0000c40001297983 */ /* 0x000ea80000300800 */
[----:B------:R-:W3:Y:S04]  /*919b0*/  LDL.LU R42, [R1+0xc8] ;  /* 0x0000c800012a7983 */ /* 0x000ee80000300800 */
[----:B------:R-:W3:Y:S01]  /*919c0*/  LDL.LU R43, [R1+0xcc] ;  /* 0x0000cc00012b7983 */ /* 0x000ee20000300800 */
[----:B------:R-:W-:-:S02]  /*919d0*/  IMAD.MOV.U32 R4, RZ, RZ, R2 ;  /* 0x000000ffff047224 */ /* 0x000fc400078e0002 */
[----:B-1----:R-:W-:Y:S01]  /*919e0*/  IMAD.MOV.U32 R0, RZ, RZ, R3 ;  /* 0x000000ffff007224 */ /* 0x002fe200078e0003 */
[----:B---3--:R-:W-:Y:S04]  /*919f0*/  STL.64 [R1+0x8ca8], R42 ;  /* 0x008ca82a01007387 */ /* 0x008fe80000100a00 */
[----:B--2---:R1:W-:Y:S04]  /*91a00*/  STL.64 [R1+0x8ca0], R40 ;  /* 0x008ca02801007387 */ /* 0x0043e80000100a00 */
[----:B------:R-:W2:Y:S04]  /*91a10*/  LDL.LU R12, [R1+0xa0] ;  /* 0x0000a000010c7983 */ /* 0x000ea80000300800 */
[----:B------:R-:W2:Y:S04]  /*91a20*/  LDL.LU R13, [R1+0xa4] ;  /* 0x0000a400010d7983 */ /* 0x000ea80000300800 */
[----:B------:R-:W2:Y:S04]  /*91a30*/  LDL.LU R14, [R1+0xa8] ;  /* 0x0000a800010e7983 */ /* 0x000ea80000300800 */
[----:B------:R-:W2:Y:S04]  /*91a40*/  LDL.LU R15, [R1+0xac] ;  /* 0x0000ac00010f7983 */ /* 0x000ea80000300800 */
[----:B------:R-:W3:Y:S04]  /*91a50*/  LDL.LU R16, [R1+0x90] ;  /* 0x0000900001107983 */ /* 0x000ee80000300800 */
[----:B------:R-:W3:Y:S04]  /*91a60*/  LDL.LU R17, [R1+0x94] ;  /* 0x0000940001117983 */ /* 0x000ee80000300800 */
[----:B------:R-:W3:Y:S04]  /*91a70*/  LDL.LU R18, [R1+0x98] ;  /* 0x0000980001127983 */ /* 0x000ee80000300800 */
[----:B------:R-:W3:Y:S04]  /*91a80*/  LDL.LU R19, [R1+0x9c] ;  /* 0x00009c0001137983 */ /* 0x000ee80000300800 */
[----:B------:R-:W4:Y:S04]  /*91a90*/  LDL.LU R60, [R1+0x15f0] ;  /* 0x0015f000013c7983 */ /* 0x000f280000300800 */
        /* <DEDUP_REMOVED lines=9> */
[----:B0-----:R-:W2:Y:S04]  /*91b30*/  LDL.LU R3, [R1+0x15c4] ;  /* 0x0015c40001037983 */ /* 0x001ea80000300800 */
[----:B-1----:R-:W3:Y:S04]  /*91b40*/  LDL.LU R40, [R1+0x50] ;  /* 0x0000500001287983 */ /* 0x002ee80000300800 */
[----:B------:R-:W3:Y:S04]  /*91b50*/  LDL.LU R41, [R1+0x54] ;  /* 0x0000540001297983 */ /* 0x000ee80000300800 */
[----:B------:R-:W3:Y:S04]  /*91b60*/  LDL.LU R42, [R1+0x58] ;  /* 0x00005800012a7983 */ /* 0x000ee80000300800 */
[----:B------:R-:W3:Y:S04]  /*91b70*/  LDL.LU R43, [R1+0x5c] ;  /* 0x00005c00012b7983 */ /* 0x000ee80000300800 */
        /* <DEDUP_REMOVED lines=27> */
[----:B------:R3:W-:Y:S02]  /*91d30*/  STL [R1+0x8c88], R4 ;  /* 0x008c880401007387 */ /* 0x0007e40000100800 */
[----:B---3--:R-:W-:Y:S02]  /*91d40*/  HMMA.16816.F32 R4, R32, R6, R40 ;  /* 0x000000062004723c */ /* 0x008fe40000001828 */
[----:B------:R-:W3:Y:S04]  /*91d50*/  LDL.LU.64 R42, [R1+0x8ca8] ;  /* 0x008ca800012a7983 */ /* 0x000ee80000300a00 */
[----:B------:R-:W3:Y:S01]  /*91d60*/  LDL.LU.64 R40, [R1+0x8ca0] ;  /* 0x008ca00001287983 */ /* 0x000ee20000300a00 */
[----:B----4-:R-:W-:-:S02]  /*91d70*/  F2FP.F16.E4M3.UNPACK_B R2, R2.H1 ;  /* 0x00000002ff02723e */ /* 0x010fc400030006ff */
[----:B--2---:R-:W-:-:S07]  /*91d80*/  F2FP.F16.E4M3.UNPACK_B R3, R3.H1 ;  /* 0x00000003ff03723e */ /* 0x004fce00030006ff */
[----:B------:R-:W-:Y:S07]  /*91d90*/  HMMA.16816.F32 R28, R32, R2, R28 ;  /* 0x00000002201c723c */ /* 0x000fee000000181c */
[----:B------:R0:W-:Y:S04]  /*91da0*/  STL.64 [R1+0x1250], R4 ;  /* 0x0012500401007387 */ /* 0x0001e80000100a00 */
[----:B------:R-:W-:Y:S04]  /*91db0*/  STL.64 [R1+0x1258], R6 ;  /* 0x0012580601007387 */ /* 0x000fe80000100a00 */
[----:B------:R-:W-:Y:S01]  /*91dc0*/  STL [R1+0x10], R2 ;  /* 0x0000100201007387 */ /* 0x000fe20000100800 */
[----:B0-----:R-:W-:-:S02]  /*91dd0*/  F2FP.F16.E4M3.UNPACK_B R4, R38.H1 ;  /* 0x00000026ff04723e */ /* 0x001fc400030006ff */
[----:B------:R-:W-:Y:S01]  /*91de0*/  F2FP.F16.E4M3.UNPACK_B R5, R39.H1 ;  /* 0x00000027ff05723e */ /* 0x000fe200030006ff */
[----:B------:R-:W-:Y:S04]  /*91df0*/  STL [R1+0x14], R3 ;  /* 0x0000140301007387 */ /* 0x000fe80000100800 */
[----:B------:R-:W-:Y:S04]  /*91e00*/  STL [R1+0x8], R4 ;  /* 0x0000080401007387 */ /* 0x000fe80000100800 */
[----:B------:R-:W-:Y:S04]  /*91e10*/  STL.64 [R1+0x1280], R28 ;  /* 0x0012801c01007387 */ /* 0x000fe80000100a00 */
[----:B------:R-:W-:Y:S04]  /*91e20*/  STL.64 [R1+0x1288], R30 ;  /* 0x0012881e01007387 */ /* 0x000fe80000100a00 */
[----:B------:R0:W-:Y:S02]  /*91e30*/  STL [R1+0xc], R5 ;  /* 0x00000c0501007387 */ /* 0x0001e40000100800 */
[----:B0-----:R-:W-:Y:S01]  /*91e40*/  HMMA.16816.F32 R4, R32, R4, R24 ;  /* 0x000000042004723c */ /* 0x001fe20000001818 */
[----:B------:R-:W-:-:S02]  /*91e50*/  F2FP.F16.E4M3.UNPACK_B R2, R48.H1 ;  /* 0x00000030ff02723e */ /* 0x000fc400030006ff */
[----:B------:R-:W-:-:S03]  /*91e60*/  F2FP.F16.E4M3.UNPACK_B R3, R49.H1 ;  /* 0x00000031ff03723e */ /* 0x000fc600030006ff */
[----:B------:R-:W-:-:S15]  /*91e70*/  STL [R1], R2 ;  /* 0x0000000201007387 */ /* 0x000fde0000100800 */
[----:B------:R-:W-:-:S02]  /*91e80*/  NOP ;  /* 0x0000000000007918 */ /* 0x000fc40000000000 */
[----:B------:R-:W-:Y:S04]  /*91e90*/  STL.64 [R1+0x1290], R4 ;  /* 0x0012900401007387 */ /* 0x000fe80000100a00 */
[----:B------:R0:W-:Y:S02]  /*91ea0*/  STL.64 [R1+0x1298], R6 ;  /* 0x0012980601007387 */ /* 0x0001e40000100a00 */
[----:B0-----:R-:W-:Y:S01]  /*91eb0*/  HMMA.16816.F32 R4, R32, R2, R20 ;  /* 0x000000022004723c */ /* 0x001fe20000001814 */
[----:B------:R-:W-:Y:S02]  /*91ec0*/  F2FP.F16.E4M3.UNPACK_B R60, R60.H1 ;  /* 0x0000003cff3c723e */ /* 0x000fe400030006ff */
[----:B------:R-:W-:-:S03]  /*91ed0*/  F2FP.F16.E4M3.UNPACK_B R61, R61.H1 ;  /* 0x0000003dff3d723e */ /* 0x000fc600030006ff */
[----:B------:R-:W-:-:S15]  /*91ee0*/  STL [R1+0x4], R3 ;  /* 0x0000040301007387 */ /* 0x000fde0000100800 */
[----:B------:R-:W-:-:S02]  /*91ef0*/  NOP ;  /* 0x0000000000007918 */ /* 0x000fc40000000000 */
[----:B------:R-:W-:Y:S04]  /*91f00*/  STL.64 [R1+0x12b0], R4 ;  /* 0x0012b00401007387 */ /* 0x000fe80000100a00 */
[----:B------:R0:W-:Y:S02]  /*91f10*/  STL.64 [R1+0x12b8], R6 ;  /* 0x0012b80601007387 */ /* 0x0001e40000100a00 */
[----:B0-----:R-:W-:Y:S01]  /*91f20*/  HMMA.16816.F32 R4, R32, R60, R16 ;  /* 0x0000003c2004723c */ /* 0x001fe20000001810 */
[----:B------:R-:W-:Y:S02]  /*91f30*/  F2FP.F16.E4M3.UNPACK_B R58, R58.H1 ;  /* 0x0000003aff3a723e */ /* 0x000fe400030006ff */
[----:B------:R-:W-:-:S03]  /*91f40*/  F2FP.F16.E4M3.UNPACK_B R59, R59.H1 ;  /* 0x0000003bff3b723e */ /* 0x000fc600030006ff */
[----:B------:R-:W-:-:S15]  /*91f50*/  STL.64 [R1+0x8c40], R60 ;  /* 0x008c403c01007387 */ /* 0x000fde0000100a00 */
[----:B------:R-:W-:-:S02]  /*91f60*/  NOP ;  /* 0x0000000000007918 */ /* 0x000fc40000000000 */
[----:B------:R-:W-:Y:S04]  /*91f70*/  STL.64 [R1+0x12c0], R4 ;  /* 0x0012c00401007387 */ /* 0x000fe80000100a00 */
[----:B------:R0:W-:Y:S02]  /*91f80*/  STL.64 [R1+0x12c8], R6 ;  /* 0x0012c80601007387 */ /* 0x0001e40000100a00 */
[----:B0-----:R-:W-:Y:S01]  /*91f90*/  HMMA.16816.F32 R4, R32, R58, R12 ;  /* 0x0000003a2004723c */ /* 0x001fe2000000180c */
[----:B------:R-:W-:Y:S02]  /*91fa0*/  F2FP.F16.E4M3.UNPACK_B R56, R56.H1 ;  /* 0x00000038ff38723e */ /* 0x000fe400030006ff */
[----:B------:R-:W-:-:S15]  /*91fb0*/  F2FP.F16.E4M3.UNPACK_B R57, R57.H1 ;  /* 0x00000039ff39723e */ /* 0x000fde00030006ff */
[----:B------:R-:W-:-:S05]  /*91fc0*/  NOP ;  /* 0x0000000000007918 */ /* 0x000fca0000000000 */
[----:B------:R-:W-:Y:S04]  /*91fd0*/  STL.64 [R1+0x12e0], R4 ;  /* 0x0012e00401007387 */ /* 0x000fe80000100a00 */
[----:B------:R0:W-:Y:S02]  /*91fe0*/  STL.64 [R1+0x12e8], R6 ;  /* 0x0012e80601007387 */ /* 0x0001e40000100a00 */
[----:B0-----:R-:W-:Y:S01]  /*91ff0*/  HMMA.16816.F32 R4, R32, R56, R8 ;  /* 0x000000382004723c */ /* 0x001fe20000001808 */
[----:B------:R-:W-:Y:S02]  /*92000*/  F2FP.F16.E4M3.UNPACK_B R54, R54.H1 ;  /* 0x00000036ff36723e */ /* 0x000fe400030006ff */
[----:B------:R-:W-:Y:S01]  /*92010*/  F2FP.F16.E4M3.UNPACK_B R55, R55.H1 ;  /* 0x00000037ff37723e */ /* 0x000fe200030006ff */
[----:B------:R-:W-:Y:S04]  /*92020*/  STL.64 [R1+0x8c38], R58 ;  /* 0x008c383a01007387 */ /* 0x000fe80000100a00 */
[----:B------:R-:W-:-:S15]  /*92030*/  STL.64 [R1+0x8c30], R56 ;  /* 0x008c303801007387 */ /* 0x000fde0000100a00 */
[----:B------:R-:W-:Y:S04]  /*92040*/  STL.64 [R1+0x1300], R4 ;  /* 0x0013000401007387 */ /* 0x000fe80000100a00 */
[----:B------:R3:W-:Y:S01]  /*92050*/  STL.64 [R1+0x1308], R6 ;  /* 0x0013080601007387 */ /* 0x0007e20000100a00 */
[----:B------:R-:W-:Y:S02]  /*92060*/  F2FP.F16.E4M3.UNPACK_B R52, R52.H1 ;  /* 0x00000034ff34723e */ /* 0x000fe400030006ff */
[----:B------:R-:W-:Y:S01]  /*92070*/  F2FP.F16.E4M3.UNPACK_B R53, R53.H1 ;  /* 0x00000035ff35723e */ /* 0x000fe200030006ff */
[----:B---3--:R-:W-:-:S15]  /*92080*/  HMMA.16816.F32 R4, R32, R54, R40 ;  /* 0x000000362004723c */ /* 0x008fde0000001828 */
[----:B------:R-:W-:-:S08]  /*92090*/  NOP ;  /* 0x0000000000007918 */ /* 0x000fd00000000000 */
[----:B------:R-:W-:Y:S04]  /*920a0*/  STL.64 [R1+0x1310], R4 ;  /* 0x0013100401007387 */ /* 0x000fe80000100a00 */
[----:B------:R0:W-:Y:S04]  /*920b0*/  STL.64 [R1+0x1318], R6 ;  /* 0x0013180601007387 */ /* 0x0001e80000100a00 */
[----:B------:R-:W2:Y:S01]  /*920c0*/  LDL.LU R16, [R1+0x130] ;  /* 0x0001300001107983 */ /* 0x000ea20000300800 */
[----:B0-----:R-:W-:-:S15]  /*920d0*/  HMMA.16816.F32 R4, R32, R52, R44 ;  /* 0x000000342004723c */ /* 0x001fde000000182c */
[----:B------:R-:W-:-:S08]  /*920e0*/  NOP ;  /* 0x0000000000007918 */ /* 0x000fd00000000000 */
[----:B------:R0:W-:Y:S04]  /*920f0*/  STL.64 [R1+0x1330], R4 ;  /* 0x0013300401007387 */ /* 0x0001e80000100a00 */
[----:B------:R1:W-:Y:S04]  /*92100*/  STL.64 [R1+0x1338], R6 ;  /* 0x0013380601007387 */ /* 0x0003e80000100a00 */
[----:B------:R-:W2:Y:S04]  /*92110*/  LDL.LU R17, [R1+0x134] ;  /* 0x0001340001117983 */ /* 0x000ea80000300800 */
[----:B------:R-:W2:Y:S04]  /*92120*/  LDL.LU R18, [R1+0x138] ;  /* 0x0001380001127983 */ /* 0x000ea80000300800 */
[----:B------:R-:W2:Y:S04]  /*92130*/  LDL.LU R19, [R1+0x13c] ;  /* 0x00013c0001137983 */ /* 0x000ea80000300800 */
[----:B------:R-:W3:Y:S04]  /*92140*/  LDL.LU R24, [R1+0x110] ;  /* 0x0001100001187983 */ /* 0x000ee80000300800 */
[----:B------:R-:W3:Y:S04]  /*92150*/  LDL.LU R25, [R1+0x114] ;  /* 0x0001140001197983 */ /* 0x000ee80000300800 */
[----:B------:R-:W3:Y:S04]  /*92160*/  LDL.LU R26, [R1+0x118] ;  /* 0x00011800011a7983 */ /* 0x000ee80000300800 */
[----:B------:R-:W3:Y:S04]  /*92170*/  LDL.LU R27, [R1+0x11c] ;  /* 0x00011c00011b7983 */ /* 0x000ee80000300800 */
[----:B0-----:R-:W4:Y:S04]  /*92180*/  LDL.LU R4, [R1+0xf0] ;  /* 0x0000f00001047983 */ /* 0x001f280000300800 */
[----:B------:R-:W4:Y:S04]  /*92190*/  LDL.LU R5, [R1+0xf4] ;  /* 0x0000f40001057983 */ /* 0x000f280000300800 */
[----:B-1----:R-:W4:Y:S04]  /*921a0*/  LDL.LU R6, [R1+0xf8] ;  /* 0x0000f80001067983 */ /* 0x002f280000300800 */
[----:B------:R-:W4:Y:S04]  /*921b0*/  LDL.LU R7, [R1+0xfc] ;  /* 0x0000fc0001077983 */ /* 0x000f280000300800 */
        /* <DEDUP_REMOVED lines=30> */
[----:B------:R-:W-:-:S02]  /*923a0*/  F2FP.F16.E4M3.UNPACK_B R50, R50.H1 ;  /* 0x00000032ff32723e */ /* 0x000fc400030006ff */
[----:B------:R-:W-:Y:S01]  /*923b0*/  F2FP.F16.E4M3.UNPACK_B R51, R51.H1 ;  /* 0x00000033ff33723e */ /* 0x000fe200030006ff */
[----:B------:R-:W4:Y:S04]  /*923c0*/  LDL.LU R8, [R1+0x16c0] ;  /* 0x0016c00001087983 */ /* 0x000f280000300800 */
[----:B------:R-:W4:Y:S04]  /*923d0*/  LDL.LU R9, [R1+0x16c4] ;  /* 0x0016c40001097983 */ /* 0x000f280000300800 */
[----:B------:R-:W-:Y:S04]  /*923e0*/  STL.64 [R1+0x8c18], R54 ;  /* 0x008c183601007387 */ /* 0x000fe80000100a00 */
[----:B------:R0:W-:Y:S01]  /*923f0*/  STL.64 [R1+0x8c10], R52 ;  /* 0x008c103401007387 */ /* 0x0001e20000100a00 */
[----:B--2---:R-:W-:-:S02]  /*92400*/  F2FP.F16.E4M3.UNPACK_B R48, R48.H1 ;  /* 0x00000030ff30723e */ /* 0x004fc400030006ff */
[----:B---3--:R-:W-:-:S07]  /*92410*/  F2FP.F16.E4M3.UNPACK_B R49, R49.H1 ;  /* 0x00000031ff31723e */ /* 0x008fce00030006ff */
[C---:B----4-:R-:W-:Y:S06]  /*92420*/  HMMA.16816.F32 R4, R32.reuse, R48, R4 ;  /* 0x000000302004723c */ /* 0x050fec0000001804 */
[----:B0-----:R-:W-:Y:S01]  /*92430*/  HMMA.16816.F32 R52, R32, R50, R56 ;  /* 0x000000322034723c */ /* 0x001fe20000001838 */
[----:B------:R-:W-:Y:S02]  /*92440*/  F2FP.F16.E4M3.UNPACK_B R46, R46.H1 ;  /* 0x0000002eff2e723e */ /* 0x000fe400030006ff */
[----:B------:R-:W-:-:S15]  /*92450*/  F2FP.F16.E4M3.UNPACK_B R47, R47.H1 ;  /* 0x0000002fff2f723e */ /* 0x000fde00030006ff */
[----:B------:R-:W-:-:S05]  /*92460*/  NOP ;  /* 0x0000000000007918 */ /* 0x000fca0000000000 */
[----:B------:R-:W-:Y:S04]  /*92470*/  STL.64 [R1+0x1350], R52 ;  /* 0x0013503401007387 */ /* 0x000fe80000100a00 */
[----:B------:R-:W-:Y:S04]  /*92480*/  STL.64 [R1+0x1358], R54 ;  /* 0x0013583601007387 */ /* 0x000fe80000100a00 */
[----:B------:R-:W-:Y:S04]  /*92490*/  STL.64 [R1+0x8c28], R50 ;  /* 0x008c283201007387 */ /* 0x000fe80000100a00 */
[----:B------:R-:W-:Y:S04]  /*924a0*/  STL.64 [R1+0x8c20], R48 ;  /* 0x008c203001007387 */ /* 0x000fe80000100a00 */
[----:B------:R-:W-:Y:S04]  /*924b0*/  STL.64 [R1+0x1370], R4 ;  /* 0x0013700401007387 */ /* 0x000fe80000100a00 */
[----:B------:R0:W-:Y:S02]  /*924c0*/  STL.64 [R1+0x1378], R6 ;  /* 0x0013780601007387 */ /* 0x0001e40000100a00 */
[----:B0-----:R-:W-:Y:S01]  /*924d0*/  HMMA.16816.F32 R4, R32, R46, R28 ;  /* 0x0000002e2004723c */ /* 0x001fe2000000181c */
[----:B------:R-:W-:-:S02]  /*924e0*/  F2FP.F16.E4M3.UNPACK_B R44, R44.H1 ;  /* 0x0000002cff2c723e */ /* 0x000fc400030006ff */
        /* <DEDUP_REMOVED lines=24> */
[----:B0-----:R-:W-:Y:S06]  /*92670*/  HMMA.16816.F32 R4, R32, R38, R12 ;  /* 0x000000262004723c */ /* 0x001fec000000180c */
[----:B------:R-:W-:-:S15]  /*92680*/  STL.64 [R1+0x8c68], R38 ;  /* 0x008c682601007387 */ /* 0x000fde0000100a00 */
[----:B------:R-:W-:-:S02]  /*92690*/  NOP ;  /* 0x0000000000007918 */ /* 0x000fc40000000000 */
[----:B------:R0:W-:Y:S04]  /*926a0*/  STL.64 [R1+0x13f0], R4 ;  /* 0x0013f00401007387 */ /* 0x0001e80000100a00 */
[----:B------:R1:W-:Y:S04]  /*926b0*/  STL.64 [R1+0x13f8], R6 ;  /* 0x0013f80601007387 */ /* 0x0003e80000100a00 */
[----:B------:R-:W2:Y:S04]  /*926c0*/  LDL.LU R56, [R1+0x1c0] ;  /* 0x0001c00001387983 */ /* 0x000ea80000300800 */
[----:B------:R-:W2:Y:S04]  /*926d0*/  LDL.LU R57, [R1+0x1c4] ;  /* 0x0001c40001397983 */ /* 0x000ea80000300800 */
[----:B------:R-:W3:Y:S04]  /*926e0*/  LDL.LU R58, [R1+0x1c8] ;  /* 0x0001c800013a7983 */ /* 0x000ee80000300800 */
[----:B------:R-:W3:Y:S04]  /*926f0*/  LDL.LU R59, [R1+0x1cc] ;  /* 0x0001cc00013b7983 */ /* 0x000ee80000300800 */
[----:B---3--:R-:W-:Y:S04]  /*92700*/  STL.64 [R1+0x8c98], R58 ;  /* 0x008c983a01007387 */ /* 0x008fe80000100a00 */
[----:B--2---:R2:W-:Y:S04]  /*92710*/  STL.64 [R1+0x8c90], R56 ;  /* 0x008c903801007387 */ /* 0x0045e80000100a00 */
[----:B------:R-:W3:Y:S04]  /*92720*/  LDL.LU R48, [R1+0x1a0] ;  /* 0x0001a00001307983 */ /* 0x000ee80000300800 */
[----:B------:R-:W3:Y:S04]  /*92730*/  LDL.LU R49, [R1+0x1a4] ;  /* 0x0001a40001317983 */ /* 0x000ee80000300800 */
[----:B------:R-:W3:Y:S04]  /*92740*/  LDL.LU R50, [R1+0x1a8] ;  /* 0x0001a80001327983 */ /* 0x000ee80000300800 */
[----:B------:R-:W3:Y:S04]  /*92750*/  LDL.LU R51, [R1+0x1ac] ;  /* 0x0001ac0001337983 */ /* 0x000ee80000300800 */
[----:B------:R-:W4:Y:S04]  /*92760*/  LDL.LU R40, [R1+0x180] ;  /* 0x0001800001287983 */ /* 0x000f280000300800 */
[----:B------:R-:W4:Y:S04]  /*92770*/  LDL.LU R41, [R1+0x184] ;  /* 0x0001840001297983 */ /* 0x000f280000300800 */
[----:B------:R-:W4:Y:S04]  /*92780*/  LDL.LU R42, [R1+0x188] ;  /* 0x00018800012a7983 */ /* 0x000f280000300800 */
[----:B------:R-:W4:Y:S04]  /*92790*/  LDL.LU R43, [R1+0x18c] ;  /* 0x00018c00012b7983 */ /* 0x000f280000300800 */
[----:B0-----:R-:W3:Y:S04]  /*927a0*/  LDL.LU R4, [R1+0x160] ;  /* 0x0001600001047983 */ /* 0x001ee80000300800 */
[----:B------:R-:W3:Y:S04]  /*927b0*/  LDL.LU R5, [R1+0x164] ;  /* 0x0001640001057983 */ /* 0x000ee80000300800 */
[----:B-1----:R-:W3:Y:S04]  /*927c0*/  LDL.LU R6, [R1+0x168] ;  /* 0x0001680001067983 */ /* 0x002ee80000300800 */
[----:B------:R-:W3:Y:S04]  /*927d0*/  LDL.LU R7, [R1+0x16c] ;  /* 0x00016c0001077983 */ /* 0x000ee80000300800 */
[----:B--2---:R-:W2:Y:S04]  /*927e0*/  LDL.LU R56, [R1+0x150] ;  /* 0x0001500001387983 */ /* 0x004ea80000300800 */
[----:B------:R-:W2:Y:S04]  /*927f0*/  LDL.LU R57, [R1+0x154] ;  /* 0x0001540001397983 */ /* 0x000ea80000300800 */
[----:B------:R-:W2:Y:S04]  /*92800*/  LDL.LU R58, [R1+0x158] ;  /* 0x00015800013a7983 */ /* 0x000ea80000300800 */
[----:B------:R-:W2:Y:S04]  /*92810*/  LDL.LU R59, [R1+0x15c] ;  /* 0x00015c00013b7983 */ /* 0x000ea80000300800 */
        /* <DEDUP_REMOVED lines=39> */
[----:B------:R-:W2:Y:S01]  /*92a90*/  LDL.LU.64 R56, [R1+0x8c90] ;  /* 0x008c900001387983 */ /* 0x000ea20000300a00 */
[----:B------:R-:W-:-:S02]  /*92aa0*/  F2FP.F16.E4M3.UNPACK_B R8, R8.H1 ;  /* 0x00000008ff08723e */ /* 0x000fc400030006ff */
[----:B------:R-:W-:-:S07]  /*92ab0*/  F2FP.F16.E4M3.UNPACK_B R9, R9.H1 ;  /* 0x00000009ff09723e */ /* 0x000fce00030006ff */
[----:B---3--:R-:W-:Y:S01]  /*92ac0*/  HMMA.16816.F32 R4, R32, R8, R4 ;  /* 0x000000082004723c */ /* 0x008fe20000001804 */
[----:B----4-:R-:W-:Y:S02]  /*92ad0*/  F2FP.F16.E4M3.UNPACK_B R10, R10.H1 ;  /* 0x0000000aff0a723e */ /* 0x010fe400030006ff */
[----:B------:R-:W-:Y:S02]  /*92ae0*/  F2FP.F16.E4M3.UNPACK_B R11, R11.H1 ;  /* 0x0000000bff0b723e */ /* 0x000fe400030006ff */
[----:B------:R-:W-:Y:S02]  /*92af0*/  F2FP.F16.E4M3.UNPACK_B R12, R12.H1 ;  /* 0x0000000cff0c723e */ /* 0x000fe400030006ff */
[----:B------:R-:W-:-:S03]  /*92b00*/  F2FP.F16.E4M3.UNPACK_B R13, R13.H1 ;  /* 0x0000000dff0d723e */ /* 0x000fc600030006ff */
[----:B------:R-:W-:-:S13]  /*92b10*/  HMMA.16816.F32 R36, R32, R10, R36 ;  /* 0x0000000a2024723c */ /* 0x000fda0000001824 */
[----:B------:R0:W-:Y:S04]  /*92b20*/  STL.64 [R1+0x1430], R4 ;  /* 0x0014300401007387 */ /* 0x0001e80000100a00 */
[----:B------:R-:W-:Y:S04]  /*92b30*/  STL.64 [R1+0x1438], R6 ;  /* 0x0014380601007387 */ /* 0x000fe80000100a00 */
[----:B0-----:R-:W3:Y:S04]  /*92b40*/  LDL.LU R4, [R1+0x8c88] ;  /* 0x008c880001047983 */ /* 0x001ee80000300800 */
[----:B------:R-:W-:Y:S04]  /*92b50*/  STL.64 [R1+0x8bf8], R10 ;  /* 0x008bf80a01007387 */ /* 0x000fe80000100a00 */
[----:B------:R0:W-:Y:S02]  /*92b60*/  STL.64 [R1+0x8bf0], R8 ;  /* 0x008bf00801007387 */ /* 0x0001e40000100a00 */
[----:B0-----:R-:W-:Y:S01]  /*92b70*/  HMMA.16816.F32 R8, R32, R12, R40 ;  /* 0x0000000c2008723c */ /* 0x001fe20000001828 */
[----:B------:R-:W-:-:S02]  /*92b80*/  F2FP.F16.E4M3.UNPACK_B R14, R14.H1 ;  /* 0x0000000eff0e723e */ /* 0x000fc400030006ff */
[----:B------:R-:W-:Y:S01]  /*92b90*/  F2FP.F16.E4M3.UNPACK_B R15, R15.H1 ;  /* 0x0000000fff0f723e */ /* 0x000fe200030006ff */
[----:B------:R-:W-:Y:S04]  /*92ba0*/  STL.64 [R1+0x1450], R36 ;  /* 0x0014502401007387 */ /* 0x000fe80000100a00 */
[----:B------:R-:W-:-:S15]  /*92bb0*/  STL.64 [R1+0x1458], R38 ;  /* 0x0014582601007387 */ /* 0x000fde0000100a00 */
[----:B------:R-:W-:Y:S04]  /*92bc0*/  STL.64 [R1+0x1470], R8 ;  /* 0x0014700801007387 */ /* 0x000fe80000100a00 */
[----:B------:R0:W-:Y:S02]  /*92bd0*/  STL.64 [R1+0x1478], R10 ;  /* 0x0014780a01007387 */ /* 0x0001e40000100a00 */
[----:B0-----:R-:W-:Y:S01]  /*92be0*/  HMMA.16816.F32 R8, R32, R14, R44 ;  /* 0x0000000e2008723c */ /* 0x001fe2000000182c */
[----:B------:R-:W-:Y:S02]  /*92bf0*/  F2FP.F16.E4M3.UNPACK_B R16, R16.H1 ;  /* 0x00000010ff10723e */ /* 0x000fe400030006ff */
[----:B------:R-:W-:-:S03]  /*92c00*/  F2FP.F16.E4M3.UNPACK_B R17, R17.H1 ;  /* 0x00000011ff11723e */ /* 0x000fc600030006ff */
[----:B------:R-:W-:Y:S04]  /*92c10*/  STL.64 [R1+0x8bd8], R14 ;  /* 0x008bd80e01007387 */ /* 0x000fe80000100a00 */
[----:B------:R-:W-:-:S13]  /*92c20*/  STL.64 [R1+0x8bd0], R12 ;  /* 0x008bd00c01007387 */ /* 0x000fda0000100a00 */
        /* <DEDUP_REMOVED lines=14> */
[----:B------:R2:W-:Y:S01]  /*92d10*/  STL.64 [R1+0x14c8], R10 ;  /* 0x0014c80a01007387 */ /* 0x0005e20000100a00 */
[----:B------:R-:W-:Y:S02]  /*92d20*/  F2FP.F16.E4M3.UNPACK_B R22, R22.H1 ;  /* 0x00000016ff16723e */ /* 0x000fe400030006ff */
[----:B------:R-:W-:Y:S01]  /*92d30*/  F2FP.F16.E4M3.UNPACK_B R23, R23.H1 ;  /* 0x00000017ff17723e */ /* 0x000fe200030006ff */
[----:B--2---:R-:W-:-:S15]  /*92d40*/  HMMA.16816.F32 R8, R32, R20, R56 ;  /* 0x000000142008723c */ /* 0x004fde0000001838 */
[----:B------:R-:W-:-:S08]  /*92d50*/  NOP ;  /* 0x0000000000007918 */ /* 0x000fd00000000000 */
[----:B------:R-:W-:Y:S04]  /*92d60*/  STL.64 [R1+0x14e0], R8 ;  /* 0x0014e00801007387 */ /* 0x000fe80000100a00 */
[----:B------:R0:W-:Y:S04]  /*92d70*/  STL.64 [R1+0x14e8], R10 ;  /* 0x0014e80a01007387 */ /* 0x0001e80000100a00 */
[----:B------:R-:W2:Y:S01]  /*92d80*/  LDL.LU R56, [R1+0x550] ;  /* 0x0005500001387983 */ /* 0x000ea20000300800 */
[----:B0-----:R-:W-:-:S15]  /*92d90*/  HMMA.16816.F32 R8, R32, R22, R28 ;  /* 0x000000162008723c */ /* 0x001fde000000181c */
[----:B------:R-:W-:-:S08]  /*92da0*/  NOP ;  /* 0x0000000000007918 */ /* 0x000fd00000000000 */
[----:B------:R-:W-:Y:S04]  /*92db0*/  STL.64 [R1+0x14f0], R8 ;  /* 0x0014f00801007387 */ /* 0x000fe80000100a00 */
[----:B------:R-:W-:Y:S04]  /*92dc0*/  STL.64 [R1+0x14f8], R10 ;  /* 0x0014f80a01007387 */ /* 0x000fe80000100a00 */
[----:B------:R-:W2:Y:S04]  /*92dd0*/  LDL.LU R57, [R1+0x554] ;  /* 0x0005540001397983 */ /* 0x000ea80000300800 */
[----:B------:R-:W4:Y:S04]  /*92de0*/  LDL.LU R58, [R1+0x558] ;  /* 0x00055800013a7983 */ /* 0x000f280000300800 */
[----:B------:R-:W4:Y:S01]  /*92df0*/  LDL.LU R59, [R1+0x55c] ;  /* 0x00055c00013b7983 */ /* 0x000f220000300800 */
[----:B---3--:R-:W-:-:S03]  /*92e00*/  IMAD.MOV.U32 R54, RZ, RZ, R4 ;  /* 0x000000ffff367224 */ /* 0x008fc600078e0004 */
[----:B----4-:R-:W-:Y:S04]  /*92e10*/  STL.64 [R1+0x8c80], R58 ;  /* 0x008c803a01007387 */ /* 0x010fe80000100a00 */
        /* <DEDUP_REMOVED lines=13> */
[----:B0-----:R-:W2:Y:S04]  /*92ef0*/  LDL.LU R56, [R1+0x1e0] ;  /* 0x0001e00001387983 */ /* 0x001ea80000300800 */
[----:B------:R-:W2:Y:S04]  /*92f00*/  LDL.LU R57, [R1+0x1e4] ;  /* 0x0001e40001397983 */ /* 0x000ea80000300800 */
[----:B------:R-:W2:Y:S04]  /*92f10*/  LDL.LU R58, [R1+0x1e8] ;  /* 0x0001e800013a7983 */ /* 0x000ea80000300800 */
        /* <DEDUP_REMOVED lines=18> */
[----:B------:R-:W-:-:S03]  /*93040*/  IMAD.MOV.U32 R55, RZ, RZ, R0 ;  /* 0x000000ffff377224 */ /* 0x000fc600078e0000 */
[----:B------:R-:W4:Y:S01]  /*93050*/  LDL.LU R36, [R1+0x1780] ;  /* 0x0017800001247983 */ /* 0x000f220000300800 */
[----:B------:R-:W-:-:S03]  /*93060*/  F2FP.F16.E4M3.UNPACK_B R24, R24.H1 ;  /* 0x00000018ff18723e */ /* 0x000fc600030006ff */
[----:B------:R-:W4:Y:S01]  /*93070*/  LDL.LU R37, [R1+0x1784] ;  /* 0x0017840001257983 */ /* 0x000f220000300800 */
[----:B------:R-:W-:-:S03]  /*93080*/  F2FP.F16.E4M3.UNPACK_B R25, R25.H1 ;  /* 0x00000019ff19723e */ /* 0x000fc600030006ff */
        /* <DEDUP_REMOVED lines=10> */
[----:B------:R-:W4:Y:S04]  /*93130*/  LDL.64 R60, [R1+0x18] ;  /* 0x00001800013c7983 */ /* 0x000f280000100a00 */
[----:B------:R0:W-:Y:S04]  /*93140*/  STL.64 [R1+0x8bc8], R22 ;  /* 0x008bc81601007387 */ /* 0x0001e80000100a00 */
[----:B0-----:R-:W4:Y:S04]  /*93150*/  LDL.LU R23, [R1+0x2080] ;  /* 0x0020800001177983 */ /* 0x001f280000300800 */
[----:B------:R-:W-:Y:S01]  /*93160*/  STL.64 [R1+0x8bc0], R20 ;  /* 0x008bc01401007387 */ /* 0x000fe20000100a00 */
[----:B--2---:R-:W-:-:S15]  /*93170*/  HMMA.16816.F32 R56, R32, R24, R56 ;  /* 0x000000182038723c */ /* 0x004fde0000001838 */
[----:B------:R-:W-:-:S08]  /*93180*/  NOP ;  /* 0x0000000000007918 */ /* 0x000fd00000000000 */
[----:B------:R-:W-:Y:S04]  /*93190*/  STL.64 [R1+0x1500], R56 ;  /* 0x0015003801007387 */ /* 0x000fe80000100a00 */
[----:B------:R0:W-:Y:S04]  /*931a0*/  STL.64 [R1+0x1508], R58 ;  /* 0x0015083a01007387 */ /* 0x0001e80000100a00 */
[----:B0-----:R-:W2:Y:S04]  /*931b0*/  LDL.LU.64 R58, [R1+0x8c80] ;  /* 0x008c8000013a7983 */ /* 0x001ea80000300a00 */
[----:B------:R-:W2:Y:S01]  /*931c0*/  LDL.LU.64 R56, [R1+0x8c78] ;  /* 0x008c780001387983 */ /* 0x000ea20000300a00 */
[----:B---3--:R-:W-:-:S02]  /*931d0*/  F2FP.F16.E4M3.UNPACK_B R26, R26.H1 ;  /* 0x0000001aff1a723e */ /* 0x008fc400030006ff */
[----:B----4-:R-:W-:Y:S02]  /*931e0*/  F2FP.F16.E4M3.UNPACK_B R27, R27.H1 ;  /* 0x0000001bff1b723e */ /* 0x010fe400030006ff */
[----:B------:R-:W-:Y:S02]  /*931f0*/  F2FP.F16.E4M3.UNPACK_B R28, R28.H1 ;  /* 0x0000001cff1c723e */ /* 0x000fe400030006ff */
[----:B------:R-:W-:-:S03]  /*93200*/  F2FP.F16.E4M3.UNPACK_B R29, R29.H1 ;  /* 0x0000001dff1d723e */ /* 0x000fc600030006ff */
[C---:B------:R-:W-:Y:S06]  /*93210*/  HMMA.16816.F32 R16, R32.reuse, R26, R16 ;  /* 0x0000001a2010723c */ /* 0x040fec0000001810 */
[----:B------:R-:W-:Y:S01]  /*93220*/  HMMA.16816.F32 R8, R32, R28, R8 ;  /* 0x0000001c2008723c */ /* 0x000fe20000001808 */
[----:B------:R-:W-:Y:S02]  /*93230*/  F2FP.F16.E4M3.UNPACK_B R30, R30.H1 ;  /* 0x0000001eff1e723e */ /* 0x000fe400030006ff */
[----:B------:R-:W-:-:S07]  /*93240*/  F2FP.F16.E4M3.UNPACK_B R31, R31.H1 ;  /* 0x0000001fff1f723e */ /* 0x000fce00030006ff */
[----:B------:R-:W-:Y:S01]  /*93250*/  HMMA.16816.F32 R12, R32, R30, R12 ;  /* 0x0000001e200c723c */ /* 0x000fe2000000180c */
[----:B------:R-:W-:Y:S04]  /*93260*/  STL.64 [R1+0x8be8], R26 ;  /* 0x008be81a01007387 */ /* 0x000fe80000100a00 */
[----:B------:R-:W-:Y:S04]  /*93270*/  STL.64 [R1+0x8be0], R24 ;  /* 0x008be01801007387 */ /* 0x000fe80000100a00 */
[----:B------:R-:W-:Y:S01]  /*93280*/  STL.64 [R1+0x1530], R16 ;  /* 0x0015301001007387 */ /* 0x000fe20000100a00 */
[----:B------:R-:W-:-:S03]  /*93290*/  F2FP.F16.E4M3.UNPACK_B R36, R36.H1 ;  /* 0x00000024ff24723e */ /* 0x000fc600030006ff */
[----:B------:R-:W-:Y:S01]  /*932a0*/  STL.64 [R1+0x1538], R18 ;  /* 0x0015381201007387 */ /* 0x000fe20000100a00 */
[----:B------:R-:W-:-:S03]  /*932b0*/  F2FP.F16.E4M3.UNPACK_B R37, R37.H1 ;  /* 0x00000025ff25723e */ /* 0x000fc600030006ff */
[----:B------:R0:W-:Y:S04]  /*932c0*/  STL.64 [R1+0x1570], R8 ;  /* 0x0015700801007387 */ /* 0x0001e80000100a00 */
[----:B------:R-:W-:Y:S04]  /*932d0*/  STL.64 [R1+0x1578], R10 ;  /* 0x0015780a01007387 */ /* 0x000fe80000100a00 */
[----:B------:R-:W-:Y:S01]  /*932e0*/  STL [R1+0x8b9c], R30 ;  /* 0x008b9c1e01007387 */ /* 0x000fe20000100800 */
[----:B0-----:R-:W-:-:S05]  /*932f0*/  F2FP.F16.E4M3.UNPACK_B R8, R53.H1 ;  /* 0x00000035ff08723e */ /* 0x001fca00030006ff */
[----:B------:R-:W-:Y:S04]  /*93300*/  STL [R1+0x20], R8 ;  /* 0x0000200801007387 */ /* 0x000fe80000100800 */
[----:B------:R-:W-:Y:S04]  /*93310*/  STL.64 [R1+0x1590], R12 ;  /* 0x0015900c01007387 */ /* 0x000fe80000100a00 */
[----:B------:R0:W-:Y:S01]  /*93320*/  STL.64 [R1+0x1598], R14 ;  /* 0x0015980e01007387 */ /* 0x0001e20000100a00 */
[----:B------:R-:W-:Y:S01]  /*93330*/  IMAD R5, R5, 0x100, R38 ;  /* 0x0000010005057824 */ /* 0x000fe200078e0226 */
[----:B0-----:R-:W-:Y:S01]  /*93340*/  HMMA.16816.F32 R12, R32, R36, R40 ;  /* 0x00000024200c723c */ /* 0x001fe20000001828 */
[----:B------:R-:W-:-:S02]  /*93350*/  IMAD R6, R6, 0x100, R39 ;  /* 0x0000010006067824 */ /* 0x000fc400078e0227 */
[----:B------:R-:W-:Y:S01]  /*93360*/  IMAD R7, R7, 0x100, R52 ;  /* 0x0000010007077824 */ /* 0x000fe200078e0234 */
[----:B------:R-:W-:Y:S01]  /*93370*/  F2FP.F16.E4M3.UNPACK_B R9, R0.H1 ;  /* 0x00000000ff09723e */ /* 0x000fe200030006ff */
[----:B------:R-:W-:Y:S01]  /*93380*/  IMAD R4, R4, 0x100, R23 ;  /* 0x0000010004047824 */ /* 0x000fe200078e0217 */
[----:B------:R-:W-:Y:S02]  /*93390*/  F2FP.F16.E4M3.UNPACK_B R5, R5 ;  /* 0x00000005ff05723e */ /* 0x000fe400020006ff */
[----:B------:R-:W-:Y:S02]  /*933a0*/  F2FP.F16.E4M3.UNPACK_B R6, R6 ;  /* 0x00000006ff06723e */ /* 0x000fe400020006ff */
[----:B------:R-:W-:Y:S02]  /*933b0*/  F2FP.F16.E4M3.UNPACK_B R4, R4 ;  /* 0x00000004ff04723e */ /* 0x000fe400020006ff */
[----:B------:R-:W-:Y:S01]  /*933c0*/  F2FP.F16.E4M3.UNPACK_B R7, R7 ;  /* 0x00000007ff07723e */ /* 0x000fe200020006ff */
[----:B------:R-:W-:Y:S01]  /*933d0*/  STL [R1+0x8b98], R31 ;  /* 0x008b981f01007387 */ /* 0x000fe20000100800 */
[----:B------:R-:W-:Y:S06]  /*933e0*/  HMMA.16816.F32 R16, R32, R8, R44 ;  /* 0x000000082010723c */ /* 0x000fec000000182c */
[----:B------:R0:W-:Y:S04]  /*933f0*/  STL [R1+0x24], R9 ;  /* 0x0000240901007387 */ /* 0x0001e80000100800 */
[----:B------:R-:W-:Y:S04]  /*93400*/  STL.64 [R1+0x8c70], R28 ;  /* 0x008c701c01007387 */ /* 0x000fe80000100a00 */
[----:B------:R-:W-:Y:S01]  /*93410*/  STL.64 [R1+0x1580], R12 ;  /* 0x0015800c01007387 */ /* 0x000fe20000100a00 */
[C---:B0-----:R-:W-:Y:S03]  /*93420*/  HMMA.16816.F32 R8, R4.reuse, R54, R48 ;  /* 0x000000360408723c */ /* 0x041fe60000001830 */
[----:B------:R-:W-:Y:S05]  /*93430*/  STL.64 [R1+0x1588], R14 ;  /* 0x0015880e01007387 */ /* 0x000fea0000100a00 */
[----:B------:R-:W-:Y:S04]  /*93440*/  STL.64 [R1+0x1550], R16 ;  /* 0x0015501001007387 */ /* 0x000fe80000100a00 */
[----:B------:R-:W-:Y:S11]  /*93450*/  STL.64 [R1+0x1558], R18 ;  /* 0x0015581201007387 */ /* 0x000ff60000100a00 */
[----:B------:R0:W-:Y:S04]  /*93460*/  STL.64 [R1+0x1540], R8 ;  /* 0x0015400801007387 */ /* 0x0001e80000100a00 */
[----:B------:R1:W-:Y:S04]  /*93470*/  STL.64 [R1+0x1548], R10 ;  /* 0x0015480a01007387 */ /* 0x0003e80000100a00 */
[----:B0-----:R-:W3:Y:S01]  /*93480*/  LDL.LU R8, [R1+0x470] ;  /* 0x0004700001087983 */ /* 0x001ee20000300800 */
[----:B--2---:R-:W-:-:S15]  /*93490*/  HMMA.16816.F32 R12, R4, R60, R56 ;  /* 0x0000003c040c723c */ /* 0x004fde0000001838 */
[----:B------:R-:W-:-:S08]  /*934a0*/  NOP ;  /* 0x0000000000007918 */ /* 0x000fd00000000000 */
[----:B------:R0:W-:Y:S04]  /*934b0*/  STL.64 [R1+0x1520], R12 ;  /* 0x0015200c01007387 */ /* 0x0001e80000100a00 */
[----:B------:R2:W-:Y:S04]  /*934c0*/  STL.64 [R1+0x1528], R14 ;  /* 0x0015280e01007387 */ /* 0x0005e80000100a00 */
[----:B------:R-:W3:Y:S04]  /*934d0*/  LDL.LU R9, [R1+0x474] ;  /* 0x0004740001097983 */ /* 0x000ee80000300800 */
[----:B-1----:R-:W3:Y:S04]  /*934e0*/  LDL.LU R10, [R1+0x478] ;  /* 0x00047800010a7983 */ /* 0x002ee80000300800 */
[----:B------:R-:W3:Y:S04]  /*934f0*/  LDL.LU R11, [R1+0x47c] ;  /* 0x00047c00010b7983 */ /* 0x000ee80000300800 */
[----:B------:R-:W4:Y:S04]  /*93500*/  LDL.LU R16, [R1+0x490] ;  /* 0x0004900001107983 */ /* 0x000f280000300800 */
[----:B------:R-:W4:Y:S04]  /*93510*/  LDL.LU R17, [R1+0x494] ;  /* 0x0004940001117983 */ /* 0x000f280000300800 */
[----:B------:R-:W4:Y:S04]  /*93520*/  LDL.LU R18, [R1+0x498] ;  /* 0x0004980001127983 */ /* 0x000f280000300800 */
[----:B------:R-:W4:Y:S04]  /*93530*/  LDL.LU R19, [R1+0x49c] ;  /* 0x00049c0001137983 */ /* 0x000f280000300800 */
        /* <DEDUP_REMOVED lines=12> */
[----:B------:R-:W3:Y:S01]  /*93600*/  LDL.64 R38, [R1+0x10] ;  /* 0x0000100001267983 */ /* 0x000ee20000100a00 */
[----:B------:R-:W-:-:S03]  /*93610*/  IMAD.MOV.U32 R0, RZ, RZ, R61 ;  /* 0x000000ffff007224 */ /* 0x000fc600078e003d */
[----:B------:R-:W4:Y:S04]  /*93620*/  LDL.LU R40, [R1+0x530] ;  /* 0x0005300001287983 */ /* 0x000f280000300800 */
[----:B------:R-:W4:Y:S04]  /*93630*/  LDL.LU R41, [R1+0x534] ;  /* 0x0005340001297983 */ /* 0x000f280000300800 */
[----:B------:R-:W4:Y:S04]  /*93640*/  LDL.LU R42, [R1+0x538] ;  /* 0x00053800012a7983 */ /* 0x000f280000300800 */
[----:B------:R-:W4:Y:S04]  /*93650*/  LDL.LU R43, [R1+0x53c] ;  /* 0x00053c00012b7983 */ /* 0x000f280000300800 */
[----:B------:R-:W4:Y:S04]  /*93660*/  LDL.64 R60, [R1] ;  /* 0x00000000013c7983 */ /* 0x000f280000100a00 */
        /* <DEDUP_REMOVED lines=20> */
[----:B0-----:R-:W4:Y:S04]  /*937b0*/  LDL.LU R12, [R1+0x480] ;  /* 0x00048000010c7983 */ /* 0x001f280000300800 */
[----:B------:R-:W4:Y:S04]  /*937c0*/  LDL.LU R13, [R1+0x484] ;  /* 0x00048400010d7983 */ /* 0x000f280000300800 */
[----:B--2---:R-:W2:Y:S04]  /*937d0*/  LDL.LU R14, [R1+0x488] ;  /* 0x00048800010e7983 */ /* 0x004ea80000300800 */
[----:B------:R-:W2:Y:S04]  /*937e0*/  LDL.LU R15, [R1+0x48c] ;  /* 0x00048c00010f7983 */ /* 0x000ea80000300800 */
[----:B------:R-:W-:Y:S01]  /*937f0*/  STL [R1+0x8ba0], R0 ;  /* 0x008ba00001007387 */ /* 0x000fe20000100800 */
[----:B---3--:R-:W-:-:S15]  /*93800*/  HMMA.16816.F32 R28, R4, R38, R28 ;  /* 0x00000026041c723c */ /* 0x008fde000000181c */
[----:B------:R-:W-:-:S08]  /*93810*/  NOP ;  /* 0x0000000000007918 */ /* 0x000fd00000000000 */
[----:B------:R0:W-:Y:S04]  /*93820*/  STL.64 [R1+0x1510], R28 ;  /* 0x0015101c01007387 */ /* 0x0001e80000100a00 */
[----:B------:R1:W-:Y:S04]  /*93830*/  STL.64 [R1+0x1518], R30 ;  /* 0x0015181e01007387 */ /* 0x0003e80000100a00 */
[----:B0-----:R-:W3:Y:S01]  /*93840*/  LDL.LU.64 R28, [R1+0x8c70] ;  /* 0x008c7000011c7983 */ /* 0x001ee20000300a00 */
[----:B-1----:R-:W-:Y:S02]  /*93850*/  IMAD.MOV.U32 R31, RZ, RZ, R39 ;  /* 0x000000ffff1f7224 */ /* 0x002fe400078e0027 */
[----:B------:R-:W-:-:S02]  /*93860*/  IMAD.MOV.U32 R30, RZ, RZ, R38 ;  /* 0x000000ffff1e7224 */ /* 0x000fc400078e0026 */
[----:B------:R-:W2:Y:S04]  /*93870*/  LDL.LU.64 R38, [R1+0x8c68] ;  /* 0x008c680001267983 */ /* 0x000ea80000300a00 */
[----:B------:R-:W-:Y:S04]  /*93880*/  STL [R1+0x8ba8], R31 ;  /* 0x008ba81f01007387 */ /* 0x000fe80000100800 */
[----:B------:R0:W-:Y:S04]  /*93890*/  STL [R1+0x8ba4], R30 ;  /* 0x008ba41e01007387 */ /* 0x0001e80000100800 */
[----:B0-----:R-:W3:Y:S01]  /*938a0*/  LDL.64 R30, [R1+0x8] ;  /* 0x00000800011e7983 */ /* 0x001ee20000100a00 */
[C---:B----4-:R-:W-:Y:S06]  /*938b0*/  HMMA.16816.F32 R44, R4.reuse, R60, R44 ;  /* 0x0000003c042c723c */ /* 0x050fec000000182c */
[----:B---3--:R-:W-:Y:S06]  /*938c0*/  HMMA.16816.F32 R40, R4, R30, R40 ;  /* 0x0000001e0428723c */ /* 0x008fec0000001828 */
[----:B------:R-:W-:-:S02]  /*938d0*/  IMAD.MOV.U32 R0, RZ, RZ, R31 ;  /* 0x000000ffff007224 */ /* 0x000fc400078e001f */
[----:B------:R-:W-:Y:S02]  /*938e0*/  IMAD.MOV.U32 R31, RZ, RZ, R60 ;  /* 0x000000ffff1f7224 */ /* 0x000fe400078e003c */
[----:B------:R-:W-:-:S13]  /*938f0*/  IMAD.MOV.U32 R30, RZ, RZ, R61 ;  /* 0x000000ffff1e7224 */ /* 0x000fda00078e003d */
[----:B------:R-:W-:Y:S04]  /*93900*/  STL.64 [R1+0x14d0], R40 ;  /* 0x0014d02801007387 */ /* 0x000fe80000100a00 */
[----:B------:R0:W-:Y:S04]  /*93910*/  STL.64 [R1+0x14d8], R42 ;  /* 0x0014d82a01007387 */ /* 0x0001e80000100a00 */
[----:B0-----:R-:W2:Y:S04]  /*93920*/  LDL.LU.64 R42, [R1+0x8c60] ;  /* 0x008c6000012a7983 */ /* 0x001ea80000300a00 */
[----:B------:R-:W3:Y:S04]  /*93930*/  LDL.LU.64 R40, [R1+0x8c58] ;  /* 0x008c580001287983 */ /* 0x000ee80000300a00 */
[----:B------:R-:W-:Y:S04]  /*93940*/  STL.64 [R1+0x14b0], R44 ;  /* 0x0014b02c01007387 */ /* 0x000fe80000100a00 */
[----:B------:R0:W-:Y:S04]  /*93950*/  STL.64 [R1+0x14b8], R46 ;  /* 0x0014b82e01007387 */ /* 0x0001e80000100a00 */
[----:B0-----:R-:W4:Y:S04]  /*93960*/  LDL.LU.64 R46, [R1+0x8c50] ;  /* 0x008c5000012e7983 */ /* 0x001f280000300a00 */
[----:B------:R-:W2:Y:S04]  /*93970*/  LDL.LU.64 R44, [R1+0x8c48] ;  /* 0x008c4800012c7983 */ /* 0x000ea80000300a00 */
[----:B------:R-:W3:Y:S04]  /*93980*/  LDL.LU.64 R60, [R1+0x8c40] ;  /* 0x008c4000013c7983 */ /* 0x000ee80000300a00 */
[----:B------:R-:W-:Y:S04]  /*93990*/  STL.64 [R1+0x8c08], R30 ;  /* 0x008c081e01007387 */ /* 0x000fe80000100a00 */
[----:B------:R0:W-:Y:S04]  /*939a0*/  STL.64 [R1+0x8c00], R28 ;  /* 0x008c001c01007387 */ /* 0x0001e80000100a00 */
[----:B0-----:R-:W2:Y:S04]  /*939b0*/  LDL.LU R28, [R1+0x4d0] ;  /* 0x0004d000011c7983 */ /* 0x001ea80000300800 */
[----:B------:R-:W2:Y:S04]  /*939c0*/  LDL.LU R29, [R1+0x4d4] ;  /* 0x0004d400011d7983 */ /* 0x000ea80000300800 */
[----:B------:R-:W2:Y:S04]  /*939d0*/  LDL.LU R30, [R1+0x4d8] ;  /* 0x0004d800011e7983 */ /* 0x000ea80000300800 */
[----:B------:R-:W2:Y:S01]  /*939e0*/  LDL.LU R31, [R1+0x4dc] ;  /* 0x0004dc00011f7983 */ /* 0x000ea20000300800 */
[----:B---3--:R-:W-:-:S15]  /*939f0*/  HMMA.16816.F32 R56, R4, R60, R56 ;  /* 0x0000003c0438723c */ /* 0x008fde0000001838 */
[----:B------:R-:W-:-:S08]  /*93a00*/  NOP ;  /* 0x0000000000007918 */ /* 0x000fd00000000000 */
[----:B------:R-:W-:Y:S04]  /*93a10*/  STL.64 [R1+0x1490], R56 ;  /* 0x0014903801007387 */ /* 0x000fe80000100a00 */
[----:B------:R0:W-:Y:S04]  /*93a20*/  STL.64 [R1+0x1498], R58 ;  /* 0x0014983a01007387 */ /* 0x0001e80000100a00 */
[----:B0-----:R-:W3:Y:S04]  /*93a30*/  LDL.LU.64 R58, [R1+0x8c38] ;  /* 0x008c3800013a7983 */ /* 0x001ee80000300a00 */
[----:B------:R-:W4:Y:S04]  /*93a40*/  LDL.LU.64 R56, [R1+0x8c30] ;  /* 0x008c300001387983 */ /* 0x000f280000300a00 */
[----:B------:R-:W-:Y:S01]  /*93a50*/  STL.64 [R1+0x8b60], R60 ;  /* 0x008b603c01007387 */ /* 0x000fe20000100a00 */
        /* <DEDUP_REMOVED lines=12> */
[----:B------:R0:W-:Y:S04]  /*93b20*/  STL.64 [R1+0x8b68], R56 ;  /* 0x008b683801007387 */ /* 0x0001e80000100a00 */
[----:B0-----:R-:W3:Y:S04]  /*93b30*/  LDL.LU R56, [R1+0x4e0] ;  /* 0x0004e00001387983 */ /* 0x001ee80000300800 */
[----:B------:R-:W3:Y:S04]  /*93b40*/  LDL.LU R57, [R1+0x4e4] ;  /* 0x0004e40001397983 */ /* 0x000ee80000300800 */
[----:B------:R-:W3:Y:S04]  /*93b50*/  LDL.LU R58, [R1+0x4e8] ;  /* 0x0004e800013a7983 */ /* 0x000ee80000300800 */
[----:B------:R-:W3:Y:S01]  /*93b60*/  LDL.LU R59, [R1+0x4ec] ;  /* 0x0004ec00013b7983 */ /* 0x000ee20000300800 */
[C---:B------:R-:W-:Y:S06]  /*93b70*/  HMMA.16816.F32 R20, R4.reuse, R46, R20 ;  /* 0x0000002e0414723c */ /* 0x040fec0000001814 */
[C---:B--2---:R-:W-:Y:S06]  /*93b80*/  HMMA.16816.F32 R16, R4.reuse, R44, R16 ;  /* 0x0000002c0410723c */ /* 0x044fec0000001810 */
[C---:B------:R-:W-:Y:S06]  /*93b90*/  HMMA.16816.F32 R12, R4.reuse, R42, R12 ;  /* 0x0000002a040c723c */ /* 0x040fec000000180c */
[C---:B------:R-:W-:Y:S06]  /*93ba0*/  HMMA.16816.F32 R8, R4.reuse, R40, R8 ;  /* 0x000000280408723c */ /* 0x040fec0000001808 */
[C---:B----4-:R-:W-:Y:S01]  /*93bb0*/  HMMA.16816.F32 R28, R4.reuse, R52, R28 ;  /* 0x00000034041c723c */ /* 0x050fe2000000181c */
[----:B---3--:R-:W-:Y:S05]  /*93bc0*/  STL.64 [R1+0x8b80], R54 ;  /* 0x008b803601007387 */ /* 0x008fea0000100a00 */
[C---:B------:R-:W-:Y:S06]  /*93bd0*/  HMMA.16816.F32 R56, R4.reuse, R54, R56 ;  /* 0x000000360438723c */ /* 0x040fec0000001838 */
[----:B------:R-:W-:-:S15]  /*93be0*/  HMMA.16816.F32 R24, R4, R48, R24 ;  /* 0x000000300418723c */ /* 0x000fde0000001818 */
[----:B------:R-:W-:-:S02]  /*93bf0*/  NOP ;  /* 0x0000000000007918 */ /* 0x000fc40000000000 */
[----:B------:R-:W-:Y:S04]  /*93c00*/  STL.64 [R1+0x1420], R56 ;  /* 0x0014203801007387 */ /* 0x000fe80000100a00 */
[----:B------:R-:W-:Y:S04]  /*93c10*/  STL.64 [R1+0x1428], R58 ;  /* 0x0014283a01007387 */ /* 0x000fe80000100a00 */
[----:B------:R-:W-:Y:S04]  /*93c20*/  STL.64 [R1+0x8b78], R52 ;  /* 0x008b783401007387 */ /* 0x000fe80000100a00 */
[----:B------:R-:W-:Y:S04]  /*93c30*/  STL.64 [R1+0x1400], R28 ;  /* 0x0014001c01007387 */ /* 0x000fe80000100a00 */
[----:B------:R0:W-:Y:S02]  /*93c40*/  STL.64 [R1+0x1408], R30 ;  /* 0x0014081e01007387 */ /* 0x0001e40000100a00 */
[----:B0-----:R-:W-:Y:S06]  /*93c50*/  HMMA.16816.F32 R28, R4, R50, R32 ;  /* 0x00000032041c723c */ /* 0x001fec0000001820 */
[----:B------:R-:W-:-:S15]  /*93c60*/  STL.64 [R1+0x8b50], R50 ;  /* 0x008b503201007387 */ /* 0x000fde0000100a00 */
[----:B------:R-:W-:-:S02]  /*93c70*/  NOP ;  /* 0x0000000000007918 */ /* 0x000fc40000000000 */
[----:B------:R-:W-:Y:S04]  /*93c80*/  STL.64 [R1+0x13e0], R28 ;  /* 0x0013e01c01007387 */ /* 0x000fe80000100a00 */
[----:B------:R-:W-:Y:S04]  /*93c90*/  STL.64 [R1+0x13e8], R30 ;  /* 0x0013e81e01007387 */ /* 0x000fe80000100a00 */
[----:B------:R0:W-:Y:S04]  /*93ca0*/  STL.64 [R1+0x8b48], R48 ;  /* 0x008b483001007387 */ /* 0x0001e80000100a00 */
[----:B------:R-:W-:Y:S04]  /*93cb0*/  STL.64 [R1+0x13b0], R24 ;  /* 0x0013b01801007387 */ /* 0x000fe80000100a00 */
[----:B------:R-:W-:Y:S04]  /*93cc0*/  STL.64 [R1+0x13b8], R26 ;  /* 0x0013b81a01007387 */ /* 0x000fe80000100a00 */
[----:B------:R-:W-:Y:S04]  /*93cd0*/  STL.64 [R1+0x8b30], R46 ;  /* 0x008b302e01007387 */ /* 0x000fe80000100a00 */
[----:B------:R-:W-:Y:S04]  /*93ce0*/  STL.64 [R1+0x1390], R20 ;  /* 0x0013901401007387 */ /* 0x000fe80000100a00 */
[----:B------:R-:W-:Y:S04]  /*93cf0*/  STL.64 [R1+0x1398], R22 ;  /* 0x0013981601007387 */ /* 0x000fe80000100a00 */
[----:B------:R1:W-:Y:S04]  /*93d00*/  STL.64 [R1+0x8b28], R44 ;  /* 0x008b282c01007387 */ /* 0x0003e80000100a00 */
[----:B------:R-:W-:Y:S04]  /*93d10*/  STL.64 [R1+0x1360], R16 ;  /* 0x0013601001007387 */ /* 0x000fe80000100a00 */
[----:B------:R-:W-:Y:S04]  /*93d20*/  STL.64 [R1+0x1368], R18 ;  /* 0x0013681201007387 */ /* 0x000fe80000100a00 */
[----:B------:R-:W2:Y:S04]  /*93d30*/  LDL.LU R56, [R1+0x3a0] ;  /* 0x0003a00001387983 */ /* 0x000ea80000300800 */
[----:B------:R3:W-:Y:S04]  /*93d40*/  STL.64 [R1+0x1340], R12 ;  /* 0x0013400c01007387 */ /* 0x0007e80000100a00 */
[----:B------:R4:W-:Y:S04]  /*93d50*/  STL.64 [R1+0x1348], R14 ;  /* 0x0013480e01007387 */ /* 0x0009e80000100a00 */
[----:B------:R4:W-:Y:S04]  /*93d60*/  STL.64 [R1+0x1320], R8 ;  /* 0x0013200801007387 */ /* 0x0009e80000100a00 */
[----:B------:R4:W-:Y:S04]  /*93d70*/  STL.64 [R1+0x1328], R10 ;  /* 0x0013280a01007387 */ /* 0x0009e80000100a00 */
[----:B------:R-:W2:Y:S04]  /*93d80*/  LDL.LU R57, [R1+0x3a4] ;  /* 0x0003a40001397983 */ /* 0x000ea80000300800 */
[----:B------:R-:W2:Y:S04]  /*93d90*/  LDL.LU R58, [R1+0x3a8] ;  /* 0x0003a800013a7983 */ /* 0x000ea80000300800 */
[----:B------:R-:W2:Y:S04]  /*93da0*/  LDL.LU R59, [R1+0x3ac] ;  /* 0x0003ac00013b7983 */ /* 0x000ea80000300800 */
[----:B0-----:R-:W2:Y:S04]  /*93db0*/  LDL.LU R48, [R1+0x3b0] ;  /* 0x0003b00001307983 */ /* 0x001ea80000300800 */
[----:B------:R-:W2:Y:S04]  /*93dc0*/  LDL.LU R49, [R1+0x3b4] ;  /* 0x0003b40001317983 */ /* 0x000ea80000300800 */
[----:B------:R-:W2:Y:S04]  /*93dd0*/  LDL.LU R50, [R1+0x3b8] ;  /* 0x0003b80001327983 */ /* 0x000ea80000300800 */
[----:B------:R-:W2:Y:S04]  /*93de0*/  LDL.LU R51, [R1+0x3bc] ;  /* 0x0003bc0001337983 */ /* 0x000ea80000300800 */
[----:B-1----:R-:W2:Y:S04]  /*93df0*/  LDL.LU R44, [R1+0x3c0] ;  /* 0x0003c000012c7983 */ /* 0x002ea80000300800 */
[----:B------:R-:W2:Y:S04]  /*93e00*/  LDL.LU R45, [R1+0x3c4] ;  /* 0x0003c400012d7983 */ /* 0x000ea80000300800 */
[----:B------:R-:W2:Y:S04]  /*93e10*/  LDL.LU R46, [R1+0x3c8] ;  /* 0x0003c800012e7983 */ /* 0x000ea80000300800 */
[----:B------:R-:W2:Y:S04]  /*93e20*/  LDL.LU R47, [R1+0x3cc] ;  /* 0x0003cc00012f7983 */ /* 0x000ea80000300800 */
[----:B---3--:R-:W3:Y:S04]  /*93e30*/  LDL.LU R12, [R1+0x430] ;  /* 0x00043000010c7983 */ /* 0x008ee80000300800 */
[----:B------:R-:W3:Y:S04]  /*93e40*/  LDL.LU R13, [R1+0x434] ;  /* 0x00043400010d7983 */ /* 0x000ee80000300800 */
[----:B----4-:R-:W3:Y:S04]  /*93e50*/  LDL.LU R14, [R1+0x438] ;  /* 0x00043800010e7983 */ /* 0x010ee80000300800 */
[----:B------:R-:W3:Y:S04]  /*93e60*/  LDL.LU R15, [R1+0x43c] ;  /* 0x00043c00010f7983 */ /* 0x000ee80000300800 */
[----:B------:R-:W4:Y:S04]  /*93e70*/  LDL.LU R28, [R1+0x460] ;  /* 0x00046000011c7983 */ /* 0x000f280000300800 */
[----:B------:R-:W4:Y:S04]  /*93e80*/  LDL.LU R29, [R1+0x464] ;  /* 0x00046400011d7983 */ /* 0x000f280000300800 */
[----:B------:R-:W4:Y:S04]  /*93e90*/  LDL.LU R30, [R1+0x468] ;  /* 0x00046800011e7983 */ /* 0x000f280000300800 */
        /* <DEDUP_REMOVED lines=25> */
[----:B------:R-:W-:Y:S04]  /*94030*/  STL.64 [R1+0x8b10], R42 ;  /* 0x008b102a01007387 */ /* 0x000fe80000100a00 */
[----:B------:R0:W-:Y:S04]  /*94040*/  STL.64 [R1+0x8b08], R40 ;  /* 0x008b082801007387 */ /* 0x0001e80000100a00 */
[----:B0-----:R-:W3:Y:S04]  /*94050*/  LDL.LU R40, [R1+0x3d0] ;  /* 0x0003d00001287983 */ /* 0x001ee80000300800 */
[----:B------:R-:W3:Y:S04]  /*94060*/  LDL.LU R41, [R1+0x3d4] ;  /* 0x0003d40001297983 */ /* 0x000ee80000300800 */
[----:B------:R-:W3:Y:S04]  /*94070*/  LDL.LU R42, [R1+0x3d8] ;  /* 0x0003d800012a7983 */ /* 0x000ee80000300800 */
[----:B------:R-:W3:Y:S01]  /*94080*/  LDL.LU R43, [R1+0x3dc] ;  /* 0x0003dc00012b7983 */ /* 0x000ee20000300800 */
        /* <DEDUP_REMOVED lines=9> */
[----:B0-----:R-:W2:Y:S04]  /*94120*/  LDL.LU R36, [R1+0x3e0] ;  /* 0x0003e00001247983 */ /* 0x001ea80000300800 */
[----:B------:R-:W2:Y:S04]  /*94130*/  LDL.LU R37, [R1+0x3e4] ;  /* 0x0003e40001257983 */ /* 0x000ea80000300800 */
[----:B------:R-:W2:Y:S04]  /*94140*/  LDL.LU R38, [R1+0x3e8] ;  /* 0x0003e80001267983 */ /* 0x000ea80000300800 */
[----:B------:R-:W2:Y:S04]  /*94150*/  LDL.LU R39, [R1+0x3ec] ;  /* 0x0003ec0001277983 */ /* 0x000ea80000300800 */
[----:B------:R-:W-:Y:S04]  /*94160*/  STL.64 [R1+0x12d0], R8 ;  /* 0x0012d00801007387 */ /* 0x000fe80000100a00 */
[----:B------:R0:W-:Y:S04]  /*94170*/  STL.64 [R1+0x12d8], R10 ;  /* 0x0012d80a01007387 */ /* 0x0001e80000100a00 */
[----:B0-----:R-:W3:Y:S04]  /*94180*/  LDL.LU.64 R10, [R1+0x8bf8] ;  /* 0x008bf800010a7983 */ /* 0x001ee80000300a00 */
[----:B------:R-:W4:Y:S01]  /*94190*/  LDL.LU.64 R8, [R1+0x8bf0] ;  /* 0x008bf00001087983 */ /* 0x000f220000300a00 */
[C---:B---3--:R-:W-:Y:S06]  /*941a0*/  HMMA.16816.F32 R12, R4.reuse, R10, R12 ;  /* 0x0000000a040c723c */ /* 0x048fec000000180c */
[----:B----4-:R-:W-:-:S15]  /*941b0*/  HMMA.16816.F32 R24, R4, R8, R24 ;  /* 0x000000080418723c */ /* 0x010fde0000001818 */
[----:B------:R-:W-:-:S08]  /*941c0*/  NOP ;  /* 0x0000000000007918 */ /* 0x000fd00000000000 */
        /* <DEDUP_REMOVED lines=8> */
[----:B------:R-:W-:Y:S04]  /*94250*/  STL.64 [R1+0x8af0], R10 ;  /* 0x008af00a01007387 */ /* 0x000fe80000100a00 */
[----:B------:R0:W-:Y:S04]  /*94260*/  STL.64 [R1+0x8ae8], R8 ;  /* 0x008ae80801007387 */ /* 0x0001e80000100a00 */
[----:B0-----:R-:W4:Y:S04]  /*94270*/  LDL.LU R8, [R1+0x3f0] ;  /* 0x0003f00001087983 */ /* 0x001f280000300800 */
[----:B------:R-:W4:Y:S04]  /*94280*/  LDL.LU R9, [R1+0x3f4] ;  /* 0x0003f40001097983 */ /* 0x000f280000300800 */
[----:B------:R-:W4:Y:S04]  /*94290*/  LDL.LU R10, [R1+0x3f8] ;  /* 0x0003f800010a7983 */ /* 0x000f280000300800 */
[----:B------:R-:W4:Y:S01]  /*942a0*/  LDL.LU R11, [R1+0x3fc] ;  /* 0x0003fc00010b7983 */ /* 0x000f220000300800 */
[C---:B--2---:R-:W-:Y:S06]  /*942b0*/  HMMA.16816.F32 R16, R4.reuse, R14, R16 ;  /* 0x0000000e0410723c */ /* 0x044fec0000001810 */
[----:B---3--:R-:W-:-:S15]  /*942c0*/  HMMA.16816.F32 R20, R4, R12, R20 ;  /* 0x0000000c0414723c */ /* 0x008fde0000001814 */
[----:B------:R-:W-:-:S08]  /*942d0*/  NOP ;  /* 0x0000000000007918 */ /* 0x000fd00000000000 */
        /* <DEDUP_REMOVED lines=8> */
[----:B------:R-:W-:Y:S04]  /*94360*/  STL.64 [R1+0x8b00], R14 ;  /* 0x008b000e01007387 */ /* 0x000fe80000100a00 */
[----:B------:R0:W-:Y:S04]  /*94370*/  STL.64 [R1+0x8af8], R12 ;  /* 0x008af80c01007387 */ /* 0x0001e80000100a00 */
[----:B0-----:R-:W2:Y:S04]  /*94380*/  LDL.LU R12, [R1+0x400] ;  /* 0x00040000010c7983 */ /* 0x001ea80000300800 */
[----:B------:R-:W2:Y:S04]  /*94390*/  LDL.LU R13, [R1+0x404] ;  /* 0x00040400010d7983 */ /* 0x000ea80000300800 */
[----:B------:R-:W2:Y:S04]  /*943a0*/  LDL.LU R14, [R1+0x408] ;  /* 0x00040800010e7983 */ /* 0x000ea80000300800 */
[----:B------:R-:W2:Y:S01]  /*943b0*/  LDL.LU R15, [R1+0x40c] ;  /* 0x00040c00010f7983 */ /* 0x000ea20000300800 */
[C---:B----4-:R-:W-:Y:S06]  /*943c0*/  HMMA.16816.F32 R8, R4.reuse, R18, R8 ;  /* 0x000000120408723c */ /* 0x050fec0000001808 */
[----:B------:R-:W-:Y:S01]  /*943d0*/  STL.64 [R1+0x8b20], R18 ;  /* 0x008b201201007387 */ /* 0x000fe20000100a00 */
[----:B--2---:R-:W-:-:S15]  /*943e0*/  HMMA.16816.F32 R12, R4, R16, R12 ;  /* 0x00000010040c723c */ /* 0x004fde000000180c */
[----:B------:R-:W-:-:S08]  /*943f0*/  NOP ;  /* 0x0000000000007918 */ /* 0x000fd00000000000 */
[----:B------:R-:W-:Y:S04]  /*94400*/  STL.64 [R1+0xf60], R12 ;  /* 0x000f600c01007387 */ /* 0x000fe80000100a00 */
[----:B------:R3:W-:Y:S04]  /*94410*/  STL.64 [R1+0xf68], R14 ;  /* 0x000f680e01007387 */ /* 0x0007e80000100a00 */
[----:B------:R-:W-:Y:S04]  /*94420*/  STL.64 [R1+0x8b18], R16 ;  /* 0x008b181001007387 */ /* 0x000fe80000100a00 */
[----:B------:R-:W-:Y:S01]  /*94430*/  STL.64 [R1+0xf50], R8 ;  /* 0x000f500801007387 */ /* 0x000fe20000100a00 */
[C---:B---3--:R-:W-:Y:S03]  /*94440*/  HMMA.16816.F32 R12, R4.reuse, R20, R36 ;  /* 0x00000014040c723c */ /* 0x048fe60000001824 */
[----:B------:R0:W-:Y:S03]  /*94450*/  STL.64 [R1+0xf58], R10 ;  /* 0x000f580a01007387 */ /* 0x0001e60000100a00 */
[C---:B0-----:R-:W-:Y:S06]  /*94460*/  HMMA.16816.F32 R8, R4.reuse, R22, R40 ;  /* 0x000000160408723c */ /* 0x041fec0000001828 */
[----:B------:R-:W-:Y:S11]  /*94470*/  STL.64 [R1+0x8ad0], R22 ;  /* 0x008ad01601007387 */ /* 0x000ff60000100a00 */
[----:B------:R-:W-:Y:S04]  /*94480*/  STL.64 [R1+0xf10], R12 ;  /* 0x000f100c01007387 */ /* 0x000fe80000100a00 */
[----:B------:R0:W-:Y:S04]  /*94490*/  STL.64 [R1+0xf18], R14 ;  /* 0x000f180e01007387 */ /* 0x0001e80000100a00 */
[----:B------:R-:W-:Y:S04]  /*944a0*/  STL.64 [R1+0x8ac8], R20 ;  /* 0x008ac81401007387 */ /* 0x000fe80000100a00 */
[----:B------:R-:W-:Y:S01]  /*944b0*/  STL.64 [R1+0xef0], R8 ;  /* 0x000ef00801007387 */ /* 0x000fe20000100a00 */
[C---:B0-----:R-:W-:Y:S03]  /*944c0*/  HMMA.16816.F32 R12, R4.reuse, R24, R44 ;  /* 0x00000018040c723c */ /* 0x041fe6000000182c */
[----:B------:R0:W-:Y:S03]  /*944d0*/  STL.64 [R1+0xef8], R10 ;  /* 0x000ef80a01007387 */ /* 0x0001e60000100a00 */
[C---:B0-----:R-:W-:Y:S06]  /*944e0*/  HMMA.16816.F32 R8, R4.reuse, R26, R48 ;  /* 0x0000001a0408723c */ /* 0x041fec0000001830 */
[----:B------:R-:W-:Y:S11]  /*944f0*/  STL.64 [R1+0x8ab0], R26 ;  /* 0x008ab01a01007387 */ /* 0x000ff60000100a00 */
[----:B------:R-:W-:Y:S04]  /*94500*/  STL.64 [R1+0xed0], R12 ;  /* 0x000ed00c01007387 */ /* 0x000fe80000100a00 */
[----:B------:R-:W-:Y:S04]  /*94510*/  STL.64 [R1+0xed8], R14 ;  /* 0x000ed80e01007387 */ /* 0x000fe80000100a00 */
[----:B------:R-:W-:Y:S04]  /*94520*/  STL.64 [R1+0x8aa8], R24 ;  /* 0x008aa81801007387 */ /* 0x000fe80000100a00 */
[----:B------:R-:W-:Y:S04]  /*94530*/  STL.64 [R1+0xea0], R8 ;  /* 0x000ea00801007387 */ /* 0x000fe80000100a00 */
[----:B------:R0:W-:Y:S02]  /*94540*/  STL.64 [R1+0xea8], R10 ;  /* 0x000ea80a01007387 */ /* 0x0001e40000100a00 */
[----:B0-----:R-:W-:-:S15]  /*94550*/  HMMA.16816.F32 R8, R4, R28, R56 ;  /* 0x0000001c0408723c */ /* 0x001fde0000001838 */
[----:B------:R-:W-:-:S08]  /*94560*/  NOP ;  /* 0x0000000000007918 */ /* 0x000fd00000000000 */
[----:B------:R-:W-:Y:S04]  /*94570*/  STL.64 [R1+0xe90], R8 ;  /* 0x000e900801007387 */ /* 0x000fe80000100a00 */
[----:B------:R0:W-:Y:S02]  /*94580*/  STL.64 [R1+0xe98], R10 ;  /* 0x000e980a01007387 */ /* 0x0001e40000100a00 */
[----:B0-----:R-:W-:Y:S02]  /*94590*/  IMAD.MOV.U32 R10, RZ, RZ, R31 ;  /* 0x000000ffff0a7224 */ /* 0x001fe400078e001f */
[----:B------:R-:W2:Y:S01]  /*945a0*/  LDL.LU R31, [R1+0x8ba8] ;  /* 0x008ba800011f7983 */ /* 0x000ea20000300800 */
[----:B------:R-:W-:-:S03]  /*945b0*/  IMAD.MOV.U32 R11, RZ, RZ, R30 ;  /* 0x000000ffff0b7224 */ /* 0x000fc600078e001e */
[----:B------:R-:W3:Y:S04]  /*945c0*/  LDL.LU R30, [R1+0x8ba4] ;  /* 0x008ba400011e7983 */ /* 0x000ee80000300800 */
[----:B------:R-:W4:Y:S01]  /*945d0*/  LDL.LU R12, [R1+0x340] ;  /* 0x00034000010c7983 */ /* 0x000f220000300800 */
[----:B------:R-:W-:-:S03]  /*945e0*/  IMAD.MOV.U32 R9, RZ, RZ, R0 ;  /* 0x000000ffff097224 */ /* 0x000fc600078e0000 */
[----:B------:R-:W4:Y:S04]  /*945f0*/  LDL.LU R13, [R1+0x344] ;  /* 0x00034400010d7983 */ /* 0x000f280000300800 */
[----:B------:R-:W4:Y:S04]  /*94600*/  LDL.LU R14, [R1+0x348] ;  /* 0x00034800010e7983 */ /* 0x000f280000300800 */
[----:B------:R-:W4:Y:S04]  /*94610*/  LDL.LU R15, [R1+0x34c] ;  /* 0x00034c00010f7983 */ /* 0x000f280000300800 */
[----:B------:R-:W4:Y:S04]  /*94620*/  LDL R8, [R1+0x8] ;  /* 0x0000080001087983 */ /* 0x000f280000100800 */
        /* <DEDUP_REMOVED lines=9> */
[----:B--2---:R-:W-:-:S02]  /*946c0*/  IMAD.MOV.U32 R23, RZ, RZ, R31 ;  /* 0x000000ffff177224 */ /* 0x004fc400078e001f */
[----:B---3--:R-:W-:Y:S02]  /*946d0*/  IMAD.MOV.U32 R22, RZ, RZ, R30 ;  /* 0x000000ffff167224 */ /* 0x008fe400078e001e */
[----:B------:R-:W4:Y:S04]  /*946e0*/  LDL.LU R30, [R1+0x8b9c] ;  /* 0x008b9c00011e7983 */ /* 0x000f280000300800 */
[----:B------:R-:W4:Y:S01]  /*946f0*/  LDL.LU R31, [R1+0x8b98] ;  /* 0x008b9800011f7983 */ /* 0x000f220000300800 */
[----:B------:R-:W-:-:S03]  /*94700*/  IMAD R32, R32, 0x100, R54 ;  /* 0x0000010020207824 */ /* 0x000fc600078e0236 */
[----:B------:R-:W2:Y:S01]  /*94710*/  LDL.LU R52, [R1+0x580] ;  /* 0x0005800001347983 */ /* 0x000ea20000300800 */
[----:B------:R-:W-:-:S03]  /*94720*/  IMAD R33, R33, 0x100, R55 ;  /* 0x0000010021217824 */ /* 0x000fc600078e0237 */
[----:B------:R-:W2:Y:S04]  /*94730*/  LDL.LU R53, [R1+0x584] ;  /* 0x0005840001357983 */ /* 0x000ea80000300800 */
[----:B------:R-:W2:Y:S04]  /*94740*/  LDL.LU R54, [R1+0x588] ;  /* 0x0005880001367983 */ /* 0x000ea80000300800 */
[----:B------:R-:W2:Y:S01]  /*94750*/  LDL.LU R55, [R1+0x58c] ;  /* 0x00058c0001377983 */ /* 0x000ea20000300800 */
[----:B------:R-:W-:-:S03]  /*94760*/  IMAD R34, R34, 0x100, R60 ;  /* 0x0000010022227824 */ /* 0x000fc600078e023c */
[----:B------:R-:W3:Y:S01]  /*94770*/  LDL.LU R56, [R1+0x390] ;  /* 0x0003900001387983 */ /* 0x000ee20000300800 */
[----:B------:R-:W-:-:S03]  /*94780*/  IMAD R35, R35, 0x100, R61 ;  /* 0x0000010023237824 */ /* 0x000fc600078e023d */
[----:B------:R-:W3:Y:S04]  /*94790*/  LDL.LU R57, [R1+0x394] ;  /* 0x0003940001397983 */ /* 0x000ee80000300800 */
[----:B------:R-:W3:Y:S04]  /*947a0*/  LDL.LU R58, [R1+0x398] ;  /* 0x00039800013a7983 */ /* 0x000ee80000300800 */
[----:B------:R-:W3:Y:S04]  /*947b0*/  LDL.LU R59, [R1+0x39c] ;  /* 0x00039c00013b7983 */ /* 0x000ee80000300800 */
[----:B------:R-:W2:Y:S04]  /*947c0*/  LDL.64 R60, [R1+0x20] ;  /* 0x00002000013c7983 */ /* 0x000ea80000100a00 */
        /* <DEDUP_REMOVED lines=15> */
[----:B------:R-:W3:Y:S01]  /*948c0*/  LDL.LU R47, [R1+0x32c] ;  /* 0x00032c00012f7983 */ /* 0x000ee20000300800 */
[----:B----4-:R-:W-:-:S15]  /*948d0*/  HMMA.16816.F32 R36, R4, R30, R36 ;  /* 0x0000001e0424723c */ /* 0x010fde0000001824 */
[----:B------:R-:W-:-:S08]  /*948e0*/  NOP ;  /* 0x0000000000007918 */ /* 0x000fd00000000000 */
[----:B------:R-:W-:Y:S04]  /*948f0*/  STL.64 [R1+0x1560], R36 ;  /* 0x0015602401007387 */ /* 0x000fe80000100a00 */
[----:B------:R0:W-:Y:S04]  /*94900*/  STL.64 [R1+0x1568], R38 ;  /* 0x0015682601007387 */ /* 0x0001e80000100a00 */
[----:B0-----:R-:W4:Y:S04]  /*94910*/  LDL.LU.64 R38, [R1+0x8b90] ;  /* 0x008b900001267983 */ /* 0x001f280000300a00 */
[----:B------:R-:W3:Y:S04]  /*94920*/  LDL.LU.64 R36, [R1+0x8b88] ;  /* 0x008b880001247983 */ /* 0x000ee80000300a00 */
[----:B------:R0:W-:Y:S04]  /*94930*/  STL.64 [R1+0x8a90], R30 ;  /* 0x008a901e01007387 */ /* 0x0001e80000100a00 */
[----:B0-----:R-:W4:Y:S04]  /*94940*/  LDL R30, [R1+0x18] ;  /* 0x00001800011e7983 */ /* 0x001f280000100800 */
[----:B------:R0:W-:Y:S04]  /*94950*/  STL.64 [R1+0x8a88], R28 ;  /* 0x008a881c01007387 */ /* 0x0001e80000100a00 */
[----:B0-----:R-:W4:Y:S01]  /*94960*/  LDL.64 R28, [R1+0x30] ;  /* 0x00003000011c7983 */ /* 0x001f220000100a00 */
[----:B------:R-:W-:-:S02]  /*94970*/  IMAD.MOV.U32 R31, RZ, RZ, R0 ;  /* 0x000000ffff1f7224 */ /* 0x000fc400078e0000 */
[----:B--2---:R-:W-:Y:S02]  /*94980*/  IMAD.MOV.U32 R20, RZ, RZ, R60 ;  /* 0x000000ffff147224 */ /* 0x004fe400078e003c */
[----:B------:R-:W-:Y:S01]  /*94990*/  IMAD.MOV.U32 R0, RZ, RZ, R61 ;  /* 0x000000ffff007224 */ /* 0x000fe200078e003d */
[C---:B---3--:R-:W-:Y:S06]  /*949a0*/  HMMA.16816.F32 R52, R4.reuse, R36, R52 ;  /* 0x000000240434723c */ /* 0x048fec0000001834 */
[----:B------:R-:W-:-:S15]  /*949b0*/  HMMA.16816.F32 R4, R4, R60, R56 ;  /* 0x0000003c0404723c */ /* 0x000fde0000001838 */
[----:B------:R-:W-:-:S02]  /*949c0*/  NOP ;  /* 0x0000000000007918 */ /* 0x000fc40000000000 */
[----:B------:R-:W-:Y:S04]  /*949d0*/  STL.64 [R1+0xe70], R52 ;  /* 0x000e703401007387 */ /* 0x000fe80000100a00 */
[----:B------:R0:W-:Y:S04]  /*949e0*/  STL.64 [R1+0xe78], R54 ;  /* 0x000e783601007387 */ /* 0x0001e80000100a00 */
[----:B0-----:R-:W2:Y:S04]  /*949f0*/  LDL.LU.64 R54, [R1+0x8b80] ;  /* 0x008b800001367983 */ /* 0x001ea80000300a00 */
[----:B------:R-:W3:Y:S04]  /*94a00*/  LDL.LU.64 R52, [R1+0x8b78] ;  /* 0x008b780001347983 */ /* 0x000ee80000300a00 */
[----:B----4-:R-:W-:Y:S04]  /*94a10*/  STL.64 [R1+0x8b40], R38 ;  /* 0x008b402601007387 */ /* 0x010fe80000100a00 */
[----:B------:R0:W-:Y:S04]  /*94a20*/  STL.64 [R1+0x8b38], R36 ;  /* 0x008b382401007387 */ /* 0x0001e80000100a00 */
[----:B0-----:R-:W4:Y:S04]  /*94a30*/  LDL.LU R36, [R1+0x370] ;  /* 0x0003700001247983 */ /* 0x001f280000300800 */
[----:B------:R-:W4:Y:S04]  /*94a40*/  LDL.LU R37, [R1+0x374] ;  /* 0x0003740001257983 */ /* 0x000f280000300800 */
[----:B------:R-:W4:Y:S04]  /*94a50*/  LDL.LU R38, [R1+0x378] ;  /* 0x0003780001267983 */ /* 0x000f280000300800 */
[----:B------:R-:W4:Y:S04]  /*94a60*/  LDL.LU R39, [R1+0x37c] ;  /* 0x00037c0001277983 */ /* 0x000f280000300800 */
[----:B------:R-:W2:Y:S04]  /*94a70*/  LDL.LU.64 R58, [R1+0x8b70] ;  /* 0x008b7000013a7983 */ /* 0x000ea80000300a00 */
[----:B------:R-:W3:Y:S04]  /*94a80*/  LDL.LU.64 R56, [R1+0x8b68] ;  /* 0x008b680001387983 */ /* 0x000ee80000300a00 */
[----:B------:R0:W-:Y:S04]  /*94a90*/  STL.64 [R1+0xe60], R4 ;  /* 0x000e600401007387 */ /* 0x0001e80000100a00 */
[----:B------:R1:W-:Y:S04]  /*94aa0*/  STL.64 [R1+0xe68], R6 ;  /* 0x000e680601007387 */ /* 0x0003e80000100a00 */
[----:B------:R-:W3:Y:S04]  /*94ab0*/  LDL.LU.64 R60, [R1+0x8b60] ;  /* 0x008b6000013c7983 */ /* 0x000ee80000300a00 */
[----:B0-----:R-:W4:Y:S04]  /*94ac0*/  LDL.LU R4, [R1+0x380] ;  /* 0x0003800001047983 */ /* 0x001f280000300800 */
[----:B------:R-:W4:Y:S04]  /*94ad0*/  LDL.LU R5, [R1+0x384] ;  /* 0x0003840001057983 */ /* 0x000f280000300800 */
[----:B-1----:R-:W4:Y:S04]  /*94ae0*/  LDL.LU R6, [R1+0x388] ;  /* 0x0003880001067983 */ /* 0x002f280000300800 */
[----:B------:R-:W4:Y:S01]  /*94af0*/  LDL.LU R7, [R1+0x38c] ;  /* 0x00038c0001077983 */ /* 0x000f220000300800 */
[----:B------:R-:W-:-:S02]  /*94b00*/  F2FP.F16.E4M3.UNPACK_B R32, R32 ;  /* 0x00000020ff20723e */ /* 0x000fc400020006ff */
[----:B------:R-:W-:Y:S02]  /*94b10*/  F2FP.F16.E4M3.UNPACK_B R33, R33 ;  /* 0x00000021ff21723e */ /* 0x000fe400020006ff */
[----:B------:R-:W-:Y:S02]  /*94b20*/  F2FP.F16.E4M3.UNPACK_B R34, R34 ;  /* 0x00000022ff22723e */ /* 0x000fe400020006ff */
[----:B------:R-:W-:Y:S01]  /*94b30*/  F2FP.F16.E4M3.UNPACK_B R35, R35 ;  /* 0x00000023ff23723e */ /* 0x000fe200020006ff */
[----:B------:R0:W-:Y:S06]  /*94b40*/  STL [R1+0x8b58], R20 ;  /* 0x008b581401007387 */ /* 0x0001ec0000100800 */
[C---:B------:R-:W-:Y:S06]  /*94b50*/  HMMA.16816.F32 R16, R32.reuse, R8, R16 ;  /* 0x000000082010723c */ /* 0x040fec0000001810 */
[C---:B0-----:R-:W-:Y:S06]  /*94b60*/  HMMA.16816.F32 R20, R32.reuse, R22, R24 ;  /* 0x000000162014723c */ /* 0x041fec0000001818 */
[C---:B------:R-:W-:Y:S06]  /*94b70*/  HMMA.16816.F32 R8, R32.reuse, R10, R12 ;  /* 0x0000000a2008723c */ /* 0x040fec000000180c */
[----:B----4-:R-:W-:-:S15]  /*94b80*/  HMMA.16816.F32 R4, R32, R28, R4 ;  /* 0x0000001c2004723c */ /* 0x010fde0000001804 */
[----:B------:R-:W-:-:S08]  /*94b90*/  NOP ;  /* 0x0000000000007918 */ /* 0x000fd00000000000 */
[----:B------:R0:W-:Y:S02]  /*94ba0*/  STL.64 [R1+0xe50], R4 ;  /* 0x000e500401007387 */ /* 0x0001e40000100a00 */
[----:B0-----:R-:W-:Y:S02]  /*94bb0*/  IMAD.MOV.U32 R5, RZ, RZ, R28 ;  /* 0x000000ffff057224 */ /* 0x001fe400078e001c */
[----:B------:R-:W-:Y:S02]  /*94bc0*/  IMAD.MOV.U32 R4, RZ, RZ, R29 ;  /* 0x000000ffff047224 */ /* 0x000fe400078e001d */
[C---:B------:R-:W-:Y:S01]  /*94bd0*/  HMMA.16816.F32 R28, R32.reuse, R30, R36 ;  /* 0x0000001e201c723c */ /* 0x040fe20000001824 */
[----:B------:R-:W-:Y:S05]  /*94be0*/  STL.64 [R1+0xe58], R6 ;  /* 0x000e580601007387 */ /* 0x000fea0000100a00 */
[----:B--2---:R-:W-:-:S15]  /*94bf0*/  HMMA.16816.F32 R12, R32, R58, R44 ;  /* 0x0000003a200c723c */ /* 0x004fde000000182c */
[----:B------:R-:W-:-:S02]  /*94c00*/  NOP ;  /* 0x0000000000007918 */ /* 0x000fc40000000000 */
[----:B------:R0:W-:Y:S04]  /*94c10*/  STL.64 [R1+0xe40], R28 ;  /* 0x000e401c01007387 */ /* 0x0001e80000100a00 */
[----:B------:R-:W-:Y:S04]  /*94c20*/  STL.64 [R1+0xe48], R30 ;  /* 0x000e481e01007387 */ /* 0x000fe80000100a00 */
[----:B------:R-:W-:Y:S04]  /*94c30*/  STL.64 [R1+0xe30], R20 ;  /* 0x000e301401007387 */ /* 0x000fe80000100a00 */
[----:B------:R-:W-:Y:S04]  /*94c40*/  STL.64 [R1+0xe38], R22 ;  /* 0x000e381601007387 */ /* 0x000fe80000100a00 */
[----:B0-----:R-:W2:Y:S04]  /*94c50*/  LDL.LU R28, [R1+0x240] ;  /* 0x00024000011c7983 */ /* 0x001ea80000300800 */
[----:B------:R-:W-:Y:S04]  /*94c60*/  STL.64 [R1+0xe10], R16 ;  /* 0x000e101001007387 */ /* 0x000fe80000100a00 */
[----:B------:R3:W-:Y:S04]  /*94c70*/  STL.64 [R1+0xe18], R18 ;  /* 0x000e181201007387 */ /* 0x0007e80000100a00 */
[----:B------:R-:W-:Y:S04]  /*94c80*/  STL.64 [R1+0xe00], R8 ;  /* 0x000e000801007387 */ /* 0x000fe80000100a00 */
[----:B------:R0:W-:Y:S01]  /*94c90*/  STL.64 [R1+0xe08], R10 ;  /* 0x000e080a01007387 */ /* 0x0001e20000100a00 */
[C---:B---3--:R-:W-:Y:S03]  /*94ca0*/  HMMA.16816.F32 R16, R32.reuse, R60, R40 ;  /* 0x0000003c2010723c */ /* 0x048fe60000001828 */
[----:B------:R-:W2:Y:S04]  /*94cb0*/  LDL.LU R29, [R1+0x244] ;  /* 0x00024400011d7983 */ /* 0x000ea80000300800 */
[----:B------:R-:W2:Y:S01]  /*94cc0*/  LDL.LU R30, [R1+0x248] ;  /* 0x00024800011e7983 */ /* 0x000ea20000300800 */
[C---:B0-----:R-:W-:Y:S03]  /*94cd0*/  HMMA.16816.F32 R8, R32.reuse, R56, R48 ;  /* 0x000000382008723c */ /* 0x041fe60000001830 */
[----:B------:R-:W2:Y:S04]  /*94ce0*/  LDL.LU R31, [R1+0x24c] ;  /* 0x00024c00011f7983 */ /* 0x000ea80000300800 */
[----:B------:R-:W3:Y:S04]  /*94cf0*/  LDL.LU R24, [R1+0x230] ;  /* 0x0002300001187983 */ /* 0x000ee80000300800 */
[----:B------:R-:W3:Y:S04]  /*94d00*/  LDL.LU R25, [R1+0x234] ;  /* 0x0002340001197983 */ /* 0x000ee80000300800 */
[----:B------:R-:W3:Y:S04]  /*94d10*/  LDL.LU R26, [R1+0x238] ;  /* 0x00023800011a7983 */ /* 0x000ee80000300800 */
[----:B------:R-:W3:Y:S04]  /*94d20*/  LDL.LU R27, [R1+0x23c] ;  /* 0x00023c00011b7983 */ /* 0x000ee80000300800 */
[----:B------:R0:W-:Y:S04]  /*94d30*/  STL.64 [R1+0xdf0], R16 ;  /* 0x000df01001007387 */ /* 0x0001e80000100a00 */
[----:B------:R1:W-:Y:S04]  /*94d40*/  STL.64 [R1+0xdf8], R18 ;  /* 0x000df81201007387 */ /* 0x0003e80000100a00 */
[----:B------:R-:W4:Y:S04]  /*94d50*/  LDL.LU R48, [R1+0x2f0] ;  /* 0x0002f00001307983 */ /* 0x000f280000300800 */
[----:B------:R-:W-:Y:S04]  /*94d60*/  STL.64 [R1+0xde0], R12 ;  /* 0x000de00c01007387 */ /* 0x000fe80000100a00 */
[----:B------:R-:W-:Y:S04]  /*94d70*/  STL.64 [R1+0xde8], R14 ;  /* 0x000de80e01007387 */ /* 0x000fe80000100a00 */
[----:B------:R1:W-:Y:S04]  /*94d80*/  STL.64 [R1+0xdc0], R8 ;  /* 0x000dc00801007387 */ /* 0x0003e80000100a00 */
[----:B------:R1:W-:Y:S04]  /*94d90*/  STL.64 [R1+0xdc8], R10 ;  /* 0x000dc80a01007387 */ /* 0x0003e80000100a00 */
        /* <DEDUP_REMOVED lines=19> */
[----:B0-----:R-:W3:Y:S04]  /*94ed0*/  LDL.LU R16, [R1+0x2c0] ;  /* 0x0002c00001107983 */ /* 0x001ee80000300800 */
[----:B------:R-:W3:Y:S04]  /*94ee0*/  LDL.LU R17, [R1+0x2c4] ;  /* 0x0002c40001117983 */ /* 0x000ee80000300800 */
[----:B-1----:R-:W3:Y:S04]  /*94ef0*/  LDL.LU R18, [R1+0x2c8] ;  /* 0x0002c80001127983 */ /* 0x002ee80000300800 */
        /* <DEDUP_REMOVED lines=17> */
[----:B------:R-:W-:-:S08]  /*95010*/  NOP ;  /* 0x0000000000007918 */ /* 0x000fd00000000000 */
[----:B------:R0:W-:Y:S04]  /*95020*/  STL.64 [R1+0xdb0], R20 ;  /* 0x000db01401007387 */ /* 0x0001e80000100a00 */
[----:B------:R-:W-:Y:S04]  /*95030*/  STL.64 [R1+0xdb8], R22 ;  /* 0x000db81601007387 */ /* 0x000fe80000100a00 */
[----:B0-----:R-:W2:Y:S04]  /*95040*/  LDL.LU R20, [R1+0x8b58] ;  /* 0x008b580001147983 */ /* 0x001ea80000300800 */
[----:B------:R-:W-:Y:S04]  /*95050*/  STL.64 [R1+0xda0], R48 ;  /* 0x000da03001007387 */ /* 0x000fe80000100a00 */
[----:B------:R0:W-:Y:S04]  /*95060*/  STL.64 [R1+0xda8], R50 ;  /* 0x000da83201007387 */ /* 0x0001e80000100a00 */
[----:B0-----:R-:W3:Y:S04]  /*95070*/  LDL.LU.64 R50, [R1+0x8b50] ;  /* 0x008b500001327983 */ /* 0x001ee80000300a00 */
[----:B------:R-:W4:Y:S04]  /*95080*/  LDL.LU.64 R48, [R1+0x8b48] ;  /* 0x008b480001307983 */ /* 0x000f280000300a00 */
[----:B------:R-:W-:Y:S04]  /*95090*/  STL.64 [R1+0x8a10], R54 ;  /* 0x008a103601007387 */ /* 0x000fe80000100a00 */
[----:B------:R0:W-:Y:S04]  /*950a0*/  STL.64 [R1+0x8a08], R52 ;  /* 0x008a083401007387 */ /* 0x0001e80000100a00 */
[----:B0-----:R-:W2:Y:S04]  /*950b0*/  LDL.LU R52, [R1+0x260] ;  /* 0x0002600001347983 */ /* 0x001ea80000300800 */
[----:B------:R-:W2:Y:S04]  /*950c0*/  LDL.LU R53, [R1+0x264] ;  /* 0x0002640001357983 */ /* 0x000ea80000300800 */
[----:B------:R-:W2:Y:S04]  /*950d0*/  LDL.LU R54, [R1+0x268] ;  /* 0x0002680001367983 */ /* 0x000ea80000300800 */
[----:B------:R-:W2:Y:S01]  /*950e0*/  LDL.LU R55, [R1+0x26c] ;  /* 0x00026c0001377983 */ /* 0x000ea20000300800 */
        /* <DEDUP_REMOVED lines=43> */
[----:B0-----:R-:W2:Y:S04]  /*953a0*/  LDL.LU.64 R10, [R1+0x8af0] ;  /* 0x008af000010a7983 */ /* 0x001ea80000300a00 */
[----:B------:R-:W2:Y:S04]  /*953b0*/  LDL.LU.64 R8, [R1+0x8ae8] ;  /* 0x008ae80001087983 */ /* 0x000ea80000300a00 */
[----:B------:R-:W-:Y:S04]  /*953c0*/  STL.64 [R1+0x89b0], R42 ;  /* 0x0089b02a01007387 */ /* 0x000fe80000100a00 */
[----:B------:R3:W-:Y:S02]  /*953d0*/  STL.64 [R1+0x89a8], R40 ;  /* 0x0089a82801007387 */ /* 0x0007e40000100a00 */
[C---:B---3--:R-:W-:Y:S06]  /*953e0*/  HMMA.16816.F32 R40, R32.reuse, R38, R44 ;  /* 0x000000262028723c */ /* 0x048fec000000182c */
[----:B------:R-:W-:Y:S04]  /*953f0*/  STL.64 [R1+0x8aa0], R38 ;  /* 0x008aa02601007387 */ /* 0x000fe80000100a00 */
[----:B------:R-:W-:Y:S01]  /*95400*/  STL.64 [R1+0x8a98], R36 ;  /* 0x008a982401007387 */ /* 0x000fe20000100a00 */
[----:B------:R-:W-:-:S12]  /*95410*/  HMMA.16816.F32 R44, R32, R2, R48 ;  /* 0x00000002202c723c */ /* 0x000fd80000001830 */
[----:B------:R-:W-:Y:S04]  /*95420*/  STL.64 [R1+0xd10], R40 ;  /* 0x000d102801007387 */ /* 0x000fe80000100a00 */
[----:B------:R2:W-:Y:S07]  /*95430*/  STL.64 [R1+0xd18], R42 ;  /* 0x000d182a01007387 */ /* 0x0005ee0000100a00 */
[----:B------:R-:W-:Y:S04]  /*95440*/  STL.64 [R1+0xd00], R44 ;  /* 0x000d002c01007387 */ /* 0x000fe80000100a00 */
[----:B------:R-:W-:Y:S01]  /*95450*/  STL.64 [R1+0xd08], R46 ;  /* 0x000d082e01007387 */ /* 0x000fe20000100a00 */
[C---:B----4-:R-:W-:Y:S06]  /*95460*/  HMMA.16816.F32 R28, R32.reuse, R12, R28 ;  /* 0x0000000c201c723c */ /* 0x050fec000000181c */
[C---:B--2---:R-:W-:Y:S01]  /*95470*/  HMMA.16816.F32 R40, R32.reuse, R8, R52 ;  /* 0x000000082028723c */ /* 0x044fe20000001834 */
[----:B------:R-:W-:Y:S05]  /*95480*/  STL.64 [R1+0x89c0], R10 ;  /* 0x0089c00a01007387 */ /* 0x000fea0000100a00 */
[----:B------:R-:W-:-:S15]  /*95490*/  HMMA.16816.F32 R36, R32, R10, R56 ;  /* 0x0000000a2024723c */ /* 0x000fde0000001838 */
[----:B------:R-:W-:-:S02]  /*954a0*/  NOP ;  /* 0x0000000000007918 */ /* 0x000fc40000000000 */
[----:B------:R-:W-:Y:S04]  /*954b0*/  STL.64 [R1+0xcf0], R40 ;  /* 0x000cf02801007387 */ /* 0x000fe80000100a00 */
[----:B------:R-:W-:Y:S04]  /*954c0*/  STL.64 [R1+0xcf8], R42 ;  /* 0x000cf82a01007387 */ /* 0x000fe80000100a00 */
[----:B------:R0:W-:Y:S02]  /*954d0*/  STL.64 [R1+0x89b8], R8 ;  /* 0x0089b80801007387 */ /* 0x0001e40000100a00 */
[----:B0-----:R-:W-:Y:S02]  /*954e0*/  HMMA.16816.F32 R8, R32, R14, R24 ;  /* 0x0000000e2008723c */ /* 0x001fe40000001818 */
[----:B------:R-:W-:Y:S04]  /*954f0*/  STL.64 [R1+0xce0], R36 ;  /* 0x000ce02401007387 */ /* 0x000fe80000100a00 */
[----:B------:R-:W-:Y:S04]  /*95500*/  STL.64 [R1+0xce8], R38 ;  /* 0x000ce82601007387 */ /* 0x000fe80000100a00 */
[----:B------:R-:W2:Y:S04]  /*95510*/  LDL.LU R52, [R1+0x650] ;  /* 0x0006500001347983 */ /* 0x000ea80000300800 */
[----:B------:R0:W-:Y:S04]  /*95520*/  STL.64 [R1+0xcd0], R28 ;  /* 0x000cd01c01007387 */ /* 0x0001e80000100a00 */
[----:B------:R1:W-:Y:S05]  /*95530*/  STL.64 [R1+0xcd8], R30 ;  /* 0x000cd81e01007387 */ /* 0x0003ea0000100a00 */
[----:B------:R-:W-:Y:S04]  /*95540*/  STL.64 [R1+0x5a0], R8 ;  /* 0x0005a00801007387 */ /* 0x000fe80000100a00 */
[----:B------:R-:W-:Y:S04]  /*95550*/  STL.64 [R1+0x5a8], R10 ;  /* 0x0005a80a01007387 */ /* 0x000fe80000100a00 */
[----:B------:R-:W2:Y:S04]  /*95560*/  LDL.LU R53, [R1+0x654] ;  /* 0x0006540001357983 */ /* 0x000ea80000300800 */
[----:B------:R-:W3:Y:S04]  /*95570*/  LDL.LU R54, [R1+0x658] ;  /* 0x0006580001367983 */ /* 0x000ee80000300800 */
[----:B------:R-:W3:Y:S04]  /*95580*/  LDL.LU R55, [R1+0x65c] ;  /* 0x00065c0001377983 */ /* 0x000ee80000300800 */
[----:B---3--:R-:W-:Y:S04]  /*95590*/  STL.64 [R1+0x8ac0], R54 ;  /* 0x008ac03601007387 */ /* 0x008fe80000100a00 */
[----:B--2---:R-:W-:Y:S04]  /*955a0*/  STL.64 [R1+0x8ab8], R52 ;  /* 0x008ab83401007387 */ /* 0x004fe80000100a00 */
[----:B------:R-:W2:Y:S04]  /*955b0*/  LDL.LU R48, [R1+0x640] ;  /* 0x0006400001307983 */ /* 0x000ea80000300800 */
[----:B------:R-:W2:Y:S04]  /*955c0*/  LDL.LU R49, [R1+0x644] ;  /* 0x0006440001317983 */ /* 0x000ea80000300800 */
[----:B------:R-:W3:Y:S04]  /*955d0*/  LDL.LU R50, [R1+0x648] ;  /* 0x0006480001327983 */ /* 0x000ee80000300800 */
[----:B------:R-:W3:Y:S01]  /*955e0*/  LDL.LU R51, [R1+0x64c] ;  /* 0x00064c0001337983 */ /* 0x000ee20000300800 */
[----:B------:R-:W-:-:S03]  /*955f0*/  IMAD.MOV.U32 R46, RZ, RZ, R20 ;  /* 0x000000ffff2e7224 */ /* 0x000fc600078e0014 */
[----:B---3--:R-:W-:Y:S04]  /*95600*/  STL.64 [R1+0x8ae0], R50 ;  /* 0x008ae03201007387 */ /* 0x008fe80000100a00 */
[----:B--2---:R2:W-:Y:S04]  /*95610*/  STL.64 [R1+0x8ad8], R48 ;  /* 0x008ad83001007387 */ /* 0x0045e80000100a00 */
[----:B0-----:R-:W3:Y:S04]  /*95620*/  LDL.LU R28, [R1+0x5f0] ;  /* 0x0005f000011c7983 */ /* 0x001ee80000300800 */
        /* <DEDUP_REMOVED lines=18> */
[----:B------:R-:W4:Y:S01]  /*95750*/  LDL.LU R27, [R1+0x5dc] ;  /* 0x0005dc00011b7983 */ /* 0x000f220000300800 */
[----:B------:R-:W-:-:S03]  /*95760*/  IMAD.MOV.U32 R57, RZ, RZ, R4 ;  /* 0x000000ffff397224 */ /* 0x000fc600078e0004 */
[----:B------:R-:W4:Y:S04]  /*95770*/  LDL.LU R52, [R1+0x5c0] ;  /* 0x0005c00001347983 */ /* 0x000f280000300800 */
[----:B------:R-:W4:Y:S01]  /*95780*/  LDL.LU R53, [R1+0x5c4] ;  /* 0x0005c40001357983 */ /* 0x000f220000300800 */
[----:B------:R-:W-:-:S03]  /*95790*/  IMAD.MOV.U32 R56, RZ, RZ, R5 ;  /* 0x000000ffff387224 */ /* 0x000fc600078e0005 */
[----:B------:R-:W4:Y:S04]  /*957a0*/  LDL.LU R54, [R1+0x5c8] ;  /* 0x0005c80001367983 */ /* 0x000f280000300800 */
[----:B------:R-:W4:Y:S04]  /*957b0*/  LDL.LU R55, [R1+0x5cc] ;  /* 0x0005cc0001377983 */ /* 0x000f280000300800 */
[----:B------:R-:W4:Y:S04]  /*957c0*/  LDL.LU R4, [R1+0x20bc] ;  /* 0x0020bc0001047983 */ /* 0x000f280000300800 */
[----:B------:R-:W4:Y:S01]  /*957d0*/  LDL.LU R44, [R1+0x20c8] ;  /* 0x0020c800012c7983 */ /* 0x000f220000300800 */
[----:B------:R-:W-:-:S03]  /*957e0*/  IMAD.MOV.U32 R47, RZ, RZ, R0 ;  /* 0x000000ffff2f7224 */ /* 0x000fc600078e0000 */
        /* <DEDUP_REMOVED lines=14> */
[----:B------:R-:W-:Y:S04]  /*958d0*/  STL.64 [R1+0x89e0], R14 ;  /* 0x0089e00e01007387 */ /* 0x000fe80000100a00 */
[----:B------:R0:W-:Y:S04]  /*958e0*/  STL.64 [R1+0x89d8], R12 ;  /* 0x0089d80c01007387 */ /* 0x0001e80000100a00 */
[----:B0-----:R-:W4:Y:S04]  /*958f0*/  LDL.LU R12, [R1+0x610] ;  /* 0x00061000010c7983 */ /* 0x001f280000300800 */
[----:B------:R-:W4:Y:S04]  /*95900*/  LDL.LU R13, [R1+0x614] ;  /* 0x00061400010d7983 */ /* 0x000f280000300800 */
[----:B------:R-:W4:Y:S04]  /*95910*/  LDL.LU R14, [R1+0x618] ;  /* 0x00061800010e7983 */ /* 0x000f280000300800 */
[----:B------:R-:W4:Y:S01]  /*95920*/  LDL.LU R15, [R1+0x61c] ;  /* 0x00061c00010f7983 */ /* 0x000f220000300800 */
[C---:B---3--:R-:W-:Y:S06]  /*95930*/  HMMA.16816.F32 R20, R32.reuse, R18, R20 ;  /* 0x000000122014723c */ /* 0x048fec0000001814 */
[----:B--2---:R-:W-:-:S15]  /*95940*/  HMMA.16816.F32 R48, R32, R16, R48 ;  /* 0x000000102030723c */ /* 0x004fde0000001830 */
[----:B------:R-:W-:-:S08]  /*95950*/  NOP ;  /* 0x0000000000007918 */ /* 0x000fd00000000000 */
[----:B------:R-:W-:Y:S04]  /*95960*/  STL.64 [R1+0x590], R48 ;  /* 0x0005903001007387 */ /* 0x000fe80000100a00 */
[----:B------:R0:W-:Y:S04]  /*95970*/  STL.64 [R1+0x598], R50 ;  /* 0x0005983201007387 */ /* 0x0001e80000100a00 */
[----:B0-----:R-:W2:Y:S04]  /*95980*/  LDL.LU.64 R50, [R1+0x8ae0] ;  /* 0x008ae00001327983 */ /* 0x001ea80000300a00 */
[----:B------:R-:W2:Y:S04]  /*95990*/  LDL.LU.64 R48, [R1+0x8ad8] ;  /* 0x008ad80001307983 */ /* 0x000ea80000300a00 */
[----:B------:R-:W-:Y:S04]  /*959a0*/  STL.64 [R1+0x520], R20 ;  /* 0x0005201401007387 */ /* 0x000fe80000100a00 */
[----:B------:R0:W-:Y:S04]  /*959b0*/  STL.64 [R1+0x528], R22 ;  /* 0x0005281601007387 */ /* 0x0001e80000100a00 */
[----:B0-----:R-:W4:Y:S04]  /*959c0*/  LDL.LU.64 R22, [R1+0x8ad0] ;  /* 0x008ad00001167983 */ /* 0x001f280000300a00 */
[----:B------:R-:W3:Y:S04]  /*959d0*/  LDL.LU.64 R20, [R1+0x8ac8] ;  /* 0x008ac80001147983 */ /* 0x000ee80000300a00 */
[----:B------:R-:W-:Y:S04]  /*959e0*/  STL.64 [R1+0x89a0], R18 ;  /* 0x0089a01201007387 */ /* 0x000fe80000100a00 */
[----:B------:R0:W-:Y:S04]  /*959f0*/  STL.64 [R1+0x8998], R16 ;  /* 0x0089981001007387 */ /* 0x0001e80000100a00 */
[----:B0-----:R-:W2:Y:S04]  /*95a00*/  LDL.LU R16, [R1+0x600] ;  /* 0x0006000001107983 */ /* 0x001ea80000300800 */
[----:B------:R-:W2:Y:S04]  /*95a10*/  LDL.LU R17, [R1+0x604] ;  /* 0x0006040001117983 */ /* 0x000ea80000300800 */
[----:B------:R-:W2:Y:S04]  /*95a20*/  LDL.LU R18, [R1+0x608] ;  /* 0x0006080001127983 */ /* 0x000ea80000300800 */
[----:B------:R-:W2:Y:S01]  /*95a30*/  LDL.LU R19, [R1+0x60c] ;  /* 0x00060c0001137983 */ /* 0x000ea20000300800 */
[C---:B----4-:R-:W-:Y:S06]  /*95a40*/  HMMA.16816.F32 R24, R32.reuse, R22, R24 ;  /* 0x000000162018723c */ /* 0x050fec0000001818 */
[----:B---3--:R-:W-:-:S15]  /*95a50*/  HMMA.16816.F32 R52, R32, R20, R52 ;  /* 0x000000142034723c */ /* 0x008fde0000001834 */
[----:B------:R-:W-:-:S08]  /*95a60*/  NOP ;  /* 0x0000000000007918 */ /* 0x000fd00000000000 */
[----:B------:R-:W-:Y:S04]  /*95a70*/  STL.64 [R1+0x510], R52 ;  /* 0x0005103401007387 */ /* 0x000fe80000100a00 */
[----:B------:R0:W-:Y:S04]  /*95a80*/  STL.64 [R1+0x518], R54 ;  /* 0x0005183601007387 */ /* 0x0001e80000100a00 */
[----:B0-----:R-:W3:Y:S04]  /*95a90*/  LDL.LU.64 R54, [R1+0x8ac0] ;  /* 0x008ac00001367983 */ /* 0x001ee80000300a00 */
[----:B------:R-:W3:Y:S04]  /*95aa0*/  LDL.LU.64 R52, [R1+0x8ab8] ;  /* 0x008ab80001347983 */ /* 0x000ee80000300a00 */
[----:B------:R-:W-:Y:S04]  /*95ab0*/  STL.64 [R1+0x500], R24 ;  /* 0x0005001801007387 */ /* 0x000fe80000100a00 */
[----:B------:R0:W-:Y:S04]  /*95ac0*/  STL.64 [R1+0x508], R26 ;  /* 0x0005081a01007387 */ /* 0x0001e80000100a00 */
[----:B0-----:R-:W4:Y:S04]  /*95ad0*/  LDL.LU.64 R26, [R1+0x8ab0] ;  /* 0x008ab000011a7983 */ /* 0x001f280000300a00 */
[----:B------:R-:W2:Y:S04]  /*95ae0*/  LDL.LU.64 R24, [R1+0x8aa8] ;  /* 0x008aa80001187983 */ /* 0x000ea80000300a00 */
[----:B------:R0:W-:Y:S04]  /*95af0*/  STL.64 [R1+0x8980], R22 ;  /* 0x0089801601007387 */ /* 0x0001e80000100a00 */
[----:B0-----:R-:W3:Y:S04]  /*95b00*/  LDL.LU R23, [R1+0x20c0] ;  /* 0x0020c00001177983 */ /* 0x001ee80000300800 */
[----:B------:R-:W-:Y:S01]  /*95b10*/  STL.64 [R1+0x8978], R20 ;  /* 0x0089781401007387 */ /* 0x000fe20000100a00 */
[C---:B----4-:R-:W-:Y:S06]  /*95b20*/  HMMA.16816.F32 R28, R32.reuse, R26, R28 ;  /* 0x0000001a201c723c */ /* 0x050fec000000181c */
[----:B--2---:R-:W-:-:S15]  /*95b30*/  HMMA.16816.F32 R36, R32, R24, R36 ;  /* 0x000000182024723c */ /* 0x004fde0000001824 */
[----:B------:R-:W-:-:S08]  /*95b40*/  NOP ;  /* 0x0000000000007918 */ /* 0x000fd00000000000 */
[----:B------:R-:W-:Y:S04]  /*95b50*/  STL.64 [R1+0x4f0], R36 ;  /* 0x0004f02401007387 */ /* 0x000fe80000100a00 */
[----:B------:R0:W-:Y:S04]  /*95b60*/  STL.64 [R1+0x4f8], R38 ;  /* 0x0004f82601007387 */ /* 0x0001e80000100a00 */
[----:B0-----:R-:W2:Y:S04]  /*95b70*/  LDL.LU.64 R38, [R1+0x8aa0] ;  /* 0x008aa00001267983 */ /* 0x001ea80000300a00 */
[----:B------:R-:W4:Y:S04]  /*95b80*/  LDL.LU.64 R36, [R1+0x8a98] ;  /* 0x008a980001247983 */ /* 0x000f280000300a00 */
[----:B------:R-:W-:Y:S04]  /*95b90*/  STL.64 [R1+0x4e0], R28 ;  /* 0x0004e01c01007387 */ /* 0x000fe80000100a00 */
[----:B------:R0:W-:Y:S04]  /*95ba0*/  STL.64 [R1+0x4e8], R30 ;  /* 0x0004e81e01007387 */ /* 0x0001e80000100a00 */
[----:B0-----:R-:W2:Y:S04]  /*95bb0*/  LDL.LU.64 R30, [R1+0x8a90] ;  /* 0x008a9000011e7983 */ /* 0x001ea80000300a00 */
[----:B------:R-:W2:Y:S01]  /*95bc0*/  LDL.LU.64 R28, [R1+0x8a88] ;  /* 0x008a8800011c7983 */ /* 0x000ea20000300a00 */
[----:B---3--:R-:W-:-:S02]  /*95bd0*/  IMAD R4, R4, 0x100, R23 ;  /* 0x0000010004047824 */ /* 0x008fc400078e0217 */
[----:B------:R-:W-:Y:S02]  /*95be0*/  IMAD R5, R5, 0x100, R44 ;  /* 0x0000010005057824 */ /* 0x000fe400078e022c */
[----:B------:R-:W-:Y:S02]  /*95bf0*/  IMAD R6, R6, 0x100, R45 ;  /* 0x0000010006067824 */ /* 0x000fe400078e022d */
[----:B------:R-:W-:Y:S01]  /*95c00*/  IMAD R7, R0, 0x100, R7 ;  /* 0x0000010000077824 */ /* 0x000fe200078e0207 */
[----:B------:R-:W-:Y:S01]  /*95c10*/  STL.64 [R1+0x8990], R26 ;  /* 0x0089901a01007387 */ /* 0x000fe20000100a00 */
[----:B------:R-:W-:Y:S02]  /*95c20*/  F2FP.F16.E4M3.UNPACK_B R4, R4 ;  /* 0x00000004ff04723e */ /* 0x000fe400020006ff */
[----:B------:R-:W-:Y:S01]  /*95c30*/  F2FP.F16.E4M3.UNPACK_B R5, R5 ;  /* 0x00000005ff05723e */ /* 0x000fe200020006ff */
[----:B------:R-:W-:Y:S01]  /*95c40*/  STL.64 [R1+0x8988], R24 ;  /* 0x0089881801007387 */ /* 0x000fe20000100a00 */
[----:B------:R-:W-:-:S02]  /*95c50*/  F2FP.F16.E4M3.UNPACK_B R6, R6 ;  /* 0x00000006ff06723e */ /* 0x000fc400020006ff */
[----:B------:R-:W-:Y:S01]  /*95c60*/  F2FP.F16.E4M3.UNPACK_B R7, R7 ;  /* 0x00000007ff07723e */ /* 0x000fe200020006ff */
[C---:B----4-:R-:W-:Y:S06]  /*95c70*/  HMMA.16816.F32 R8, R32.reuse, R36, R8 ;  /* 0x000000242008723c */ /* 0x050fec0000001808 */
[C---:B--2---:R-:W-:Y:S06]  /*95c80*/  HMMA.16816.F32 R12, R32.reuse, R30, R12 ;  /* 0x0000001e200c723c */ /* 0x044fec000000180c */
[----:B------:R-:W-:-:S15]  /*95c90*/  HMMA.16816.F32 R16, R32, R28, R16 ;  /* 0x0000001c2010723c */ /* 0x000fde0000001810 */
[----:B------:R-:W-:-:S08]  /*95ca0*/  NOP ;  /* 0x0000000000007918 */ /* 0x000fd00000000000 */
[----:B------:R-:W-:Y:S04]  /*95cb0*/  STL.64 [R1+0x4d0], R16 ;  /* 0x0004d01001007387 */ /* 0x000fe80000100a00 */
[----:B------:R0:W-:Y:S04]  /*95cc0*/  STL.64 [R1+0x4d8], R18 ;  /* 0x0004d81201007387 */ /* 0x0001e80000100a00 */
[----:B------:R-:W-:Y:S04]  /*95cd0*/  STL.64 [R1+0x8a00], R30 ;  /* 0x008a001e01007387 */ /* 0x000fe80000100a00 */
[----:B------:R-:W-:Y:S04]  /*95ce0*/  STL.64 [R1+0x89f8], R28 ;  /* 0x0089f81c01007387 */ /* 0x000fe80000100a00 */
[----:B------:R-:W-:Y:S01]  /*95cf0*/  STL.64 [R1+0x580], R12 ;  /* 0x0005800c01007387 */ /* 0x000fe20000100a00 */
[----:B0-----:R-:W-:Y:S03]  /*95d00*/  HMMA.16816.F32 R16, R32, R46, R40 ;  /* 0x0000002e2010723c */ /* 0x001fe60000001828 */
[----:B------:R0:W-:Y:S04]  /*95d10*/  STL.64 [R1+0x588], R14 ;  /* 0x0005880e01007387 */ /* 0x0001e80000100a00 */
[----:B------:R-:W-:Y:S04]  /*95d20*/  STL.64 [R1+0x8a20], R38 ;  /* 0x008a202601007387 */ /* 0x000fe80000100a00 */
[----:B------:R-:W-:Y:S01]  /*95d30*/  STL.64 [R1+0x8a18], R36 ;  /* 0x008a182401007387 */ /* 0x000fe20000100a00 */
[C---:B0-----:R-:W-:Y:S03]  /*95d40*/  HMMA.16816.F32 R12, R4.reuse, R56, R48 ;  /* 0x00000038040c723c */ /* 0x041fe60000001830 */
[----:B------:R-:W-:Y:S04]  /*95d50*/  STL.64 [R1+0x570], R8 ;  /* 0x0005700801007387 */ /* 0x000fe80000100a00 */
[----:B------:R0:W-:Y:S02]  /*95d60*/  STL.64 [R1+0x578], R10 ;  /* 0x0005780a01007387 */ /* 0x0001e40000100a00 */
[----:B0-----:R-:W-:Y:S02]  /*95d70*/  HMMA.16816.F32 R8, R4, R58, R52 ;  /* 0x0000003a0408723c */ /* 0x001fe40000001834 */
[----:B------:R-:W-:Y:S04]  /*95d80*/  STL.64 [R1+0x4c0], R16 ;  /* 0x0004c01001007387 */ /* 0x000fe80000100a00 */
[----:B------:R-:W-:Y:S08]  /*95d90*/  STL.64 [R1+0x4c8], R18 ;  /* 0x0004c81201007387 */ /* 0x000ff00000100a00 */
[----:B------:R0:W-:Y:S04]  /*95da0*/  STL.64 [R1+0x4b0], R12 ;  /* 0x0004b00c01007387 */ /* 0x0001e80000100a00 */
[----:B------:R1:W-:Y:S04]  /*95db0*/  STL.64 [R1+0x4b8], R14 ;  /* 0x0004b80e01007387 */ /* 0x0003e80000100a00 */
[----:B------:R-:W2:Y:S04]  /*95dc0*/  LDL.LU R20, [R1+0x770] ;  /* 0x0007700001147983 */ /* 0x000ea80000300800 */
[----:B------:R-:W-:Y:S04]  /*95dd0*/  STL.64 [R1+0x4a0], R8 ;  /* 0x0004a00801007387 */ /* 0x000fe80000100a00 */
[----:B------:R-:W-:Y:S04]  /*95de0*/  STL.64 [R1+0x4a8], R10 ;  /* 0x0004a80a01007387 */ /* 0x000fe80000100a00 */
[----:B------:R-:W2:Y:S04]  /*95df0*/  LDL.LU R21, [R1+0x774] ;  /* 0x0007740001157983 */ /* 0x000ea80000300800 */
[----:B------:R-:W3:Y:S04]  /*95e00*/  LDL.LU R22, [R1+0x778] ;  /* 0x0007780001167983 */ /* 0x000ee80000300800 */
[----:B------:R-:W3:Y:S04]  /*95e10*/  LDL.LU R23, [R1+0x77c] ;  /* 0x00077c0001177983 */ /* 0x000ee80000300800 */
[----:B---3--:R3:W-:Y:S04]  /*95e20*/  STL.64 [R1+0x8a40], R22 ;  /* 0x008a401601007387 */ /* 0x0087e80000100a00 */
[----:B--2---:R2:W-:Y:S04]  /*95e30*/  STL.64 [R1+0x8a38], R20 ;  /* 0x008a381401007387 */ /* 0x0045e80000100a00 */
[----:B------:R-:W4:Y:S04]  /*95e40*/  LDL.LU R32, [R1+0x750] ;  /* 0x0007500001207983 */ /* 0x000f280000300800 */
[----:B------:R-:W4:Y:S04]  /*95e50*/  LDL.LU R33, [R1+0x754] ;  /* 0x0007540001217983 */ /* 0x000f280000300800 */
[----:B------:R-:W3:Y:S04]  /*95e60*/  LDL.LU R34, [R1+0x758] ;  /* 0x0007580001227983 */ /* 0x000ee80000300800 */
[----:B------:R-:W3:Y:S04]  /*95e70*/  LDL.LU R35, [R1+0x75c] ;  /* 0x00075c0001237983 */ /* 0x000ee80000300800 */
[----:B---3--:R-:W-:Y:S04]  /*95e80*/  STL.64 [R1+0x8a50], R34 ;  /* 0x008a502201007387 */ /* 0x008fe80000100a00 */
[----:B----4-:R-:W-:Y:S04]  /*95e90*/  STL.64 [R1+0x8a48], R32 ;  /* 0x008a482001007387 */ /* 0x010fe80000100a00 */
[----:B------:R-:W3:Y:S04]  /*95ea0*/  LDL.LU R44, [R1+0x6f0] ;  /* 0x0006f000012c7983 */ /* 0x000ee80000300800 */
[----:B------:R-:W3:Y:S04]  /*95eb0*/  LDL.LU R45, [R1+0x6f4] ;  /* 0x0006f400012d7983 */ /* 0x000ee80000300800 */
[----:B------:R-:W4:Y:S04]  /*95ec0*/  LDL.LU R46, [R1+0x6f8] ;  /* 0x0006f800012e7983 */ /* 0x000f280000300800 */
[----:B------:R-:W4:Y:S04]  /*95ed0*/  LDL.LU R47, [R1+0x6fc] ;  /* 0x0006fc00012f7983 */ /* 0x000f280000300800 */
[----:B----4-:R-:W-:Y:S04]  /*95ee0*/  STL.64 [R1+0x8a60], R46 ;  /* 0x008a602e01007387 */ /* 0x010fe80000100a00 */
[----:B---3--:R3:W-:Y:S04]  /*95ef0*/  STL.64 [R1+0x8a58], R44 ;  /* 0x008a582c01007387 */ /* 0x0087e80000100a00 */
[----:B0-----:R-:W4:Y:S04]  /*95f00*/  LDL.LU R12, [R1+0x6e0] ;  /* 0x0006e000010c7983 */ /* 0x001f280000300800 */
[----:B------:R-:W4:Y:S04]  /*95f10*/  LDL.LU R13, [R1+0x6e4] ;  /* 0x0006e400010d7983 */ /* 0x000f280000300800 */
[----:B-1----:R-:W2:Y:S04]  /*95f20*/  LDL.LU R14, [R1+0x6e8] ;  /* 0x0006e800010e7983 */ /* 0x002ea80000300800 */
[----:B------:R-:W2:Y:S04]  /*95f30*/  LDL.LU R15, [R1+0x6ec] ;  /* 0x0006ec00010f7983 */ /* 0x000ea80000300800 */
[----:B--2---:R0:W-:Y:S04]  /*95f40*/  STL.64 [R1+0x8a70], R14 ;  /* 0x008a700e01007387 */ /* 0x0041e80000100a00 */
[----:B----4-:R-:W-:Y:S04]  /*95f50*/  STL.64 [R1+0x8a68], R12 ;  /* 0x008a680c01007387 */ /* 0x010fe80000100a00 */
[----:B------:R-:W2:Y:S04]  /*95f60*/  LDL.LU R36, [R1+0x6a0] ;  /* 0x0006a00001247983 */ /* 0x000ea80000300800 */
[----:B------:R-:W2:Y:S04]  /*95f70*/  LDL.LU R37, [R1+0x6a4] ;  /* 0x0006a40001257983 */ /* 0x000ea80000300800 */
[----:B------:R-:W4:Y:S04]  /*95f80*/  LDL.LU R38, [R1+0x6a8] ;  /* 0x0006a80001267983 */ /* 0x000f280000300800 */
[----:B------:R-:W4:Y:S01]  /*95f90*/  LDL.LU R39, [R1+0x6ac] ;  /* 0x0006ac0001277983 */ /* 0x000f220000300800 */
[----:B------:R-:W-:-:S03]  /*95fa0*/  IMAD.MOV.U32 R0, RZ, RZ, R59 ;  /* 0x000000ffff007224 */ /* 0x000fc600078e003b */
[----:B----4-:R-:W-:Y:S04]  /*95fb0*/  STL.64 [R1+0x8a80], R38 ;  /* 0x008a802601007387 */ /* 0x010fe80000100a00 */
[----:B--2---:R1:W-:Y:S04]  /*95fc0*/  STL.64 [R1+0x8a78], R36 ;  /* 0x008a782401007387 */ /* 0x0043e80000100a00 */
[----:B------:R-:W2:Y:S04]  /*95fd0*/  LDL.LU R56, [R1+0x690] ;  /* 0x0006900001387983 */ /* 0x000ea80000300800 */
[----:B------:R-:W2:Y:S04]  /*95fe0*/  LDL.LU R57, [R1+0x694] ;  /* 0x0006940001397983 */ /* 0x000ea80000300800 */
[----:B------:R-:W2:Y:S04]  /*95ff0*/  LDL.LU R58, [R1+0x698] ;  /* 0x00069800013a7983 */ /* 0x000ea80000300800 */
[----:B------:R-:W2:Y:S04]  /*96000*/  LDL.LU R59, [R1+0x69c] ;  /* 0x00069c00013b7983 */ /* 0x000ea80000300800 */
[----:B------:R-:W4:Y:S04]  /*96010*/  LDL R22, [R1] ;  /* 0x0000000001167983 */ /* 0x000f280000100800 */
[----:B------:R-:W4:Y:S04]  /*96020*/  LDL R23, [R1+0x4] ;  /* 0x0000040001177983 */ /* 0x000f280000100800 */
[----:B------:R-:W4:Y:S04]  /*96030*/  LDL R20, [R1+0x8] ;  /* 0x0000080001147983 */ /* 0x000f280000100800 */
[----:B------:R-:W4:Y:S04]  /*96040*/  LDL R21, [R1+0xc] ;  /* 0x00000c0001157983 */ /* 0x000f280000100800 */
[----:B---3--:R-:W4:Y:S04]  /*96050*/  LDL.LU R44, [R1+0x670] ;  /* 0x00067000012c7983 */ /* 0x008f280000300800 */
[----:B------:R-:W4:Y:S04]  /*96060*/  LDL.LU R45, [R1+0x674] ;  /* 0x00067400012d7983 */ /* 0x000f280000300800 */
[----:B------:R-:W4:Y:S04]  /*96070*/  LDL.LU R46, [R1+0x678] ;  /* 0x00067800012e7983 */ /* 0x000f280000300800 */
[----:B------:R-:W4:Y:S04]  /*96080*/  LDL.LU R47, [R1+0x67c] ;  /* 0x00067c00012f7983 */ /* 0x000f280000300800 */
[----:B0-----:R-:W3:Y:S04]  /*96090*/  LDL R14, [R1+0x10] ;  /* 0x00001000010e7983 */ /* 0x001ee80000100800 */
[----:B------:R-:W3:Y:S04]  /*960a0*/  LDL R15, [R1+0x14] ;  /* 0x00001400010f7983 */ /* 0x000ee80000100800 */
        /* <DEDUP_REMOVED lines=36> */
[C---:B--2---:R-:W-:Y:S06]  /*962f0*/  HMMA.16816.F32 R56, R4.reuse, R60, R56 ;  /* 0x0000003c0438723c */ /* 0x044fec0000001838 */
[C---:B----4-:R-:W-:Y:S06]  /*96300*/  HMMA.16816.F32 R44, R4.reuse, R20, R44 ;  /* 0x00000014042c723c */ /* 0x050fec000000182c */
[C---:B---3--:R-:W-:Y:S01]  /*96310*/  HMMA.16816.F32 R12, R4.reuse, R14, R36 ;  /* 0x0000000e040c723c */ /* 0x048fe20000001824 */
[----:B------:R-:W2:Y:S04]  /*96320*/  LDL.LU.64 R38, [R1+0x8a80] ;  /* 0x008a800001267983 */ /* 0x000ea80000300a00 */
[----:B------:R-:W2:Y:S01]  /*96330*/  LDL.LU.64 R36, [R1+0x8a78] ;  /* 0x008a780001247983 */ /* 0x000ea20000300a00 */
        /* <DEDUP_REMOVED lines=8> */
[----:B0-----:R-:W4:Y:S04]  /*963c0*/  LDL.LU.64 R46, [R1+0x8a60] ;  /* 0x008a6000012e7983 */ /* 0x001f280000300a00 */
[----:B------:R-:W4:Y:S04]  /*963d0*/  LDL.LU.64 R44, [R1+0x8a58] ;  /* 0x008a5800012c7983 */ /* 0x000f280000300a00 */
        /* <DEDUP_REMOVED lines=10> */
[----:B------:R-:W-:Y:S01]  /*96480*/  STL.64 [R1+0x88f8], R60 ;  /* 0x0088f83c01007387 */ /* 0x000fe20000100a00 */
        /* <DEDUP_REMOVED lines=25> */
[----:B------:R-:W-:Y:S04]  /*96620*/  STL.64 [R1+0x420], R48 ;  /* 0x0004203001007387 */ /* 0x000fe80000100a00 */
[----:B------:R0:W-:Y:S04]  /*96630*/  STL.64 [R1+0x428], R50 ;  /* 0x0004283201007387 */ /* 0x0001e80000100a00 */
[----:B0-----:R-:W3:Y:S04]  /*96640*/  LDL.LU.64 R50, [R1+0x89f0] ;  /* 0x0089f00001327983 */ /* 0x001ee80000300a00 */
[----:B------:R-:W2:Y:S01]  /*96650*/  LDL.LU.64 R48, [R1+0x89e8] ;  /* 0x0089e80001307983 */ /* 0x000ea20000300a00 */
[C---:B---3--:R-:W-:Y:S06]  /*96660*/  HMMA.16816.F32 R12, R4.reuse, R50, R12 ;  /* 0x00000032040c723c */ /* 0x048fec000000180c */
[----:B--2---:R-:W-:-:S15]  /*96670*/  HMMA.16816.F32 R44, R4, R48, R44 ;  /* 0x00000030042c723c */ /* 0x004fde000000182c */
        /* <DEDUP_REMOVED lines=28> */
[----:B0-----:R-:W3:Y:S04]  /*96840*/  LDL.LU R44, [R1+0x720] ;  /* 0x00072000012c7983 */ /* 0x001ee80000300800 */
[----:B------:R-:W3:Y:S04]  /*96850*/  LDL.LU R45, [R1+0x724] ;  /* 0x00072400012d7983 */ /* 0x000ee80000300800 */
[----:B------:R-:W3:Y:S04]  /*96860*/  LDL.LU R46, [R1+0x728] ;  /* 0x00072800012e7983 */ /* 0x000ee80000300800 */
[----:B------:R-:W3:Y:S01]  /*96870*/  LDL.LU R47, [R1+0x72c] ;  /* 0x00072c00012f7983 */ /* 0x000ee20000300800 */
[C---:B------:R-:W-:Y:S06]  /*96880*/  HMMA.16816.F32 R32, R4.reuse, R2, R32 ;  /* 0x000000020420723c */ /* 0x040fec0000001820 */
[C---:B----4-:R-:W-:Y:S06]  /*96890*/  HMMA.16816.F32 R24, R4.reuse, R8, R24 ;  /* 0x000000080418723c */ /* 0x050fec0000001818 */
[----:B---3--:R-:W-:-:S15]  /*968a0*/  HMMA.16816.F32 R44, R4, R42, R44 ;  /* 0x0000002a042c723c */ /* 0x008fde000000182c */
[----:B------:R-:W-:-:S08]  /*968b0*/  NOP ;  /* 0x0000000000007918 */ /* 0x000fd00000000000 */
[----:B------:R-:W-:Y:S04]  /*968c0*/  STL.64 [R1+0x3d0], R44 ;  /* 0x0003d02c01007387 */ /* 0x000fe80000100a00 */
[----:B------:R0:W-:Y:S04]  /*968d0*/  STL.64 [R1+0x3d8], R46 ;  /* 0x0003d82e01007387 */ /* 0x0001e80000100a00 */
[----:B------:R-:W-:Y:S04]  /*968e0*/  STL.64 [R1+0x88e0], R42 ;  /* 0x0088e02a01007387 */ /* 0x000fe80000100a00 */
[----:B--2---:R1:W-:Y:S01]  /*968f0*/  STL.64 [R1+0x88d8], R40 ;  /* 0x0088d82801007387 */ /* 0x0043e20000100a00 */
[C---:B0-----:R-:W-:Y:S06]  /*96900*/  HMMA.16816.F32 R44, R4.reuse, R40, R48 ;  /* 0x00000028042c723c */ /* 0x041fec0000001830 */
[C---:B-1----:R-:W-:Y:S06]  /*96910*/  HMMA.16816.F32 R40, R4.reuse, R38, R56 ;  /* 0x000000260428723c */ /* 0x042fec0000001838 */
[C---:B------:R-:W-:Y:S11]  /*96920*/  HMMA.16816.F32 R20, R4.reuse, R10, R20 ;  /* 0x0000000a0414723c */ /* 0x040ff60000001814 */
[----:B------:R-:W-:Y:S04]  /*96930*/  STL.64 [R1+0x3c0], R44 ;  /* 0x0003c02c01007387 */ /* 0x000fe80000100a00 */
        /* <DEDUP_REMOVED lines=8> */
[----:B------:R0:W-:Y:S02]  /*969c0*/  STL.64 [R1+0x8898], R8 ;  /* 0x0088980801007387 */ /* 0x0001e40000100a00 */
[----:B0-----:R-:W-:Y:S02]  /*969d0*/  HMMA.16816.F32 R8, R4, R12, R16 ;  /* 0x0000000c0408723c */ /* 0x001fe40000001810 */
[----:B------:R0:W-:Y:S04]  /*969e0*/  STL.64 [R1+0x380], R20 ;  /* 0x0003801401007387 */ /* 0x0001e80000100a00 */
[----:B------:R1:W-:Y:S04]  /*969f0*/  STL.64 [R1+0x388], R22 ;  /* 0x0003881601007387 */ /* 0x0003e80000100a00 */
[----:B------:R-:W2:-:S13]  /*96a00*/  LDL.LU R40, [R1+0x7f0] ;  /* 0x0007f00001287983 */ /* 0x000e9a0000300800 */
[----:B------:R3:W-:Y:S04]  /*96a10*/  STL.64 [R1+0x370], R8 ;  /* 0x0003700801007387 */ /* 0x0007e80000100a00 */
[----:B------:R4:W-:Y:S04]  /*96a20*/  STL.64 [R1+0x378], R10 ;  /* 0x0003780a01007387 */ /* 0x0009e80000100a00 */
[----:B------:R-:W2:Y:S04]  /*96a30*/  LDL.LU R41, [R1+0x7f4] ;  /* 0x0007f40001297983 */ /* 0x000ea80000300800 */
[----:B------:R-:W2:Y:S04]  /*96a40*/  LDL.LU R42, [R1+0x7f8] ;  /* 0x0007f800012a7983 */ /* 0x000ea80000300800 */
[----:B------:R-:W2:Y:S04]  /*96a50*/  LDL.LU R43, [R1+0x7fc] ;  /* 0x0007fc00012b7983 */ /* 0x000ea80000300800 */
[----:B------:R-:W2:Y:S04]  /*96a60*/  LDL.LU R16, [R1+0x790] ;  /* 0x0007900001107983 */ /* 0x000ea80000300800 */
[----:B------:R-:W2:Y:S04]  /*96a70*/  LDL.LU R17, [R1+0x794] ;  /* 0x0007940001117983 */ /* 0x000ea80000300800 */
[----:B------:R-:W2:Y:S04]  /*96a80*/  LDL.LU R18, [R1+0x798] ;  /* 0x0007980001127983 */ /* 0x000ea80000300800 */
[----:B------:R-:W2:Y:S04]  /*96a90*/  LDL.LU R19, [R1+0x79c] ;  /* 0x00079c0001137983 */ /* 0x000ea80000300800 */
[----:B0-----:R-:W2:Y:S04]  /*96aa0*/  LDL.LU R20, [R1+0x7b0] ;  /* 0x0007b00001147983 */ /* 0x001ea80000300800 */
[----:B------:R-:W2:Y:S04]  /*96ab0*/  LDL.LU R21, [R1+0x7b4] ;  /* 0x0007b40001157983 */ /* 0x000ea80000300800 */
[----:B-1----:R-:W2:Y:S04]  /*96ac0*/  LDL.LU R22, [R1+0x7b8] ;  /* 0x0007b80001167983 */ /* 0x002ea80000300800 */
[----:B------:R-:W2:Y:S04]  /*96ad0*/  LDL.LU R23, [R1+0x7bc] ;  /* 0x0007bc0001177983 */ /* 0x000ea80000300800 */
[----:B------:R-:W2:Y:S04]  /*96ae0*/  LDL.LU R24, [R1+0x7a0] ;  /* 0x0007a00001187983 */ /* 0x000ea80000300800 */
        /* <DEDUP_REMOVED lines=9> */
[----:B------:R-:W3:Y:S04]  /*96b80*/  LDL.LU R55, [R1+0x20e8] ;  /* 0x0020e80001377983 */ /* 0x000ee80000300800 */
[----:B------:R-:W3:Y:S04]  /*96b90*/  LDL.LU R33, [R1+0x20e4] ;  /* 0x0020e40001217983 */ /* 0x000ee80000300800 */
[----:B------:R-:W3:Y:S04]  /*96ba0*/  LDL.LU R44, [R1+0x800] ;  /* 0x00080000012c7983 */ /* 0x000ee80000300800 */
[----:B------:R-:W3:Y:S04]  /*96bb0*/  LDL.LU R45, [R1+0x804] ;  /* 0x00080400012d7983 */ /* 0x000ee80000300800 */
[----:B------:R-:W3:Y:S04]  /*96bc0*/  LDL.LU R46, [R1+0x808] ;  /* 0x00080800012e7983 */ /* 0x000ee80000300800 */
        /* <DEDUP_REMOVED lines=21> */
[----:B0-----:R-:W3:Y:S04]  /*96d20*/  LDL.LU R12, [R1+0x7d0] ;  /* 0x0007d000010c7983 */ /* 0x001ee80000300800 */
[----:B------:R-:W3:Y:S04]  /*96d30*/  LDL.LU R13, [R1+0x7d4] ;  /* 0x0007d400010d7983 */ /* 0x000ee80000300800 */
[----:B------:R-:W3:Y:S04]  /*96d40*/  LDL.LU R14, [R1+0x7d8] ;  /* 0x0007d800010e7983 */ /* 0x000ee80000300800 */
[----:B------:R-:W3:Y:S01]  /*96d50*/  LDL.LU R15, [R1+0x7dc] ;  /* 0x0007dc00010f7983 */ /* 0x000ee20000300800 */
[C---:B--2---:R-:W-:Y:S06]  /*96d60*/  HMMA.16816.F32 R20, R4.reuse, R18, R20 ;  /* 0x000000120414723c */ /* 0x044fec0000001814 */
[----:B----4-:R-:W-:-:S15]  /*96d70*/  HMMA.16816.F32 R24, R4, R16, R24 ;  /* 0x000000100418723c */ /* 0x010fde0000001818 */
        /* <DEDUP_REMOVED lines=8> */
[----:B------:R-:W4:Y:S04]  /*96e00*/  LDL.LU.64 R20, [R1+0x8978] ;  /* 0x0089780001147983 */ /* 0x000f280000300a00 */
[----:B------:R-:W-:Y:S04]  /*96e10*/  STL.64 [R1+0x8890], R18 ;  /* 0x0088901201007387 */ /* 0x000fe80000100a00 */
[----:B------:R0:W-:Y:S04]  /*96e20*/  STL.64 [R1+0x8888], R16 ;  /* 0x0088881001007387 */ /* 0x0001e80000100a00 */
[----:B0-----:R-:W4:Y:S04]  /*96e30*/  LDL.LU R16, [R1+0x7c0] ;  /* 0x0007c00001107983 */ /* 0x001f280000300800 */
[----:B------:R-:W4:Y:S04]  /*96e40*/  LDL.LU R17, [R1+0x7c4] ;  /* 0x0007c40001117983 */ /* 0x000f280000300800 */
[----:B------:R-:W4:Y:S04]  /*96e50*/  LDL.LU R18, [R1+0x7c8] ;  /* 0x0007c80001127983 */ /* 0x000f280000300800 */
[----:B------:R-:W4:Y:S01]  /*96e60*/  LDL.LU R19, [R1+0x7cc] ;  /* 0x0007cc0001137983 */ /* 0x000f220000300800 */
[----:B------:R-:W-:-:S02]  /*96e70*/  IMAD R34, R34, 0x100, R60 ;  /* 0x0000010022227824 */ /* 0x000fc400078e023c */
[----:B---3--:R-:W-:Y:S02]  /*96e80*/  IMAD R35, R35, 0x100, R61 ;  /* 0x0000010023237824 */ /* 0x008fe400078e023d */
[----:B------:R-:W-:Y:S02]  /*96e90*/  IMAD R32, R32, 0x100, R54 ;  /* 0x0000010020207824 */ /* 0x000fe400078e0236 */
[----:B------:R-:W-:Y:S01]  /*96ea0*/  IMAD R33, R33, 0x100, R55 ;  /* 0x0000010021217824 */ /* 0x000fe200078e0237 */
[----:B------:R-:W-:Y:S02]  /*96eb0*/  F2FP.F16.E4M3.UNPACK_B R34, R34 ;  /* 0x00000022ff22723e */ /* 0x000fe400020006ff */
[----:B------:R-:W-:Y:S02]  /*96ec0*/  F2FP.F16.E4M3.UNPACK_B R35, R35 ;  /* 0x00000023ff23723e */ /* 0x000fe400020006ff */
[----:B------:R-:W-:Y:S02]  /*96ed0*/  F2FP.F16.E4M3.UNPACK_B R32, R32 ;  /* 0x00000020ff20723e */ /* 0x000fe400020006ff */
[----:B------:R-:W-:Y:S01]  /*96ee0*/  F2FP.F16.E4M3.UNPACK_B R33, R33 ;  /* 0x00000021ff21723e */ /* 0x000fe200020006ff */
[C---:B--2---:R-:W-:Y:S06]  /*96ef0*/  HMMA.16816.F32 R12, R4.reuse, R22, R12 ;  /* 0x00000016040c723c */ /* 0x044fec000000180c */
[----:B------:R-:W-:Y:S01]  /*96f00*/  STL.64 [R1+0x88b0], R22 ;  /* 0x0088b01601007387 */ /* 0x000fe20000100a00 */
[----:B----4-:R-:W-:-:S15]  /*96f10*/  HMMA.16816.F32 R16, R4, R20, R16 ;  /* 0x000000140410723c */ /* 0x010fde0000001810 */
[----:B------:R-:W-:-:S08]  /*96f20*/  NOP ;  /* 0x0000000000007918 */ /* 0x000fd00000000000 */
[----:B------:R-:W-:Y:S04]  /*96f30*/  STL.64 [R1+0x330], R16 ;  /* 0x0003301001007387 */ /* 0x000fe80000100a00 */
[----:B------:R-:W-:Y:S04]  /*96f40*/  STL.64 [R1+0x338], R18 ;  /* 0x0003381201007387 */ /* 0x000fe80000100a00 */
[----:B------:R-:W-:Y:S04]  /*96f50*/  STL.64 [R1+0x88a8], R20 ;  /* 0x0088a81401007387 */ /* 0x000fe80000100a00 */
[----:B------:R-:W-:Y:S04]  /*96f60*/  STL.64 [R1+0x320], R12 ;  /* 0x0003200c01007387 */ /* 0x000fe80000100a00 */
[----:B------:R0:W-:Y:S02]  /*96f70*/  STL.64 [R1+0x328], R14 ;  /* 0x0003280e01007387 */ /* 0x0001e40000100a00 */
[C---:B0-----:R-:W-:Y:S06]  /*96f80*/  HMMA.16816.F32 R12, R4.reuse, R24, R8 ;  /* 0x00000018040c723c */ /* 0x041fec0000001808 */
[C---:B------:R-:W-:Y:S06]  /*96f90*/  HMMA.16816.F32 R8, R4.reuse, R26, R40 ;  /* 0x0000001a0408723c */ /* 0x040fec0000001828 */
[----:B------:R-:W-:Y:S11]  /*96fa0*/  STL [R1+0x8874], R27 ;  /* 0x0088741b01007387 */ /* 0x000ff60000100800 */
[----:B------:R-:W-:Y:S04]  /*96fb0*/  STL.64 [R1+0x310], R12 ;  /* 0x0003100c01007387 */ /* 0x000fe80000100a00 */
[----:B------:R-:W-:Y:S04]  /*96fc0*/  STL.64 [R1+0x318], R14 ;  /* 0x0003180e01007387 */ /* 0x000fe80000100a00 */
[----:B------:R-:W-:Y:S04]  /*96fd0*/  STL [R1+0x8960], R26 ;  /* 0x0089601a01007387 */ /* 0x000fe80000100800 */
[----:B------:R-:W-:Y:S04]  /*96fe0*/  STL.64 [R1+0x300], R8 ;  /* 0x0003000801007387 */ /* 0x000fe80000100a00 */
[----:B------:R0:W-:Y:S02]  /*96ff0*/  STL.64 [R1+0x308], R10 ;  /* 0x0003080a01007387 */ /* 0x0001e40000100a00 */
[C---:B0-----:R-:W-:Y:S02]  /*97000*/  HMMA.16816.F32 R8, R4.reuse, R28, R44 ;  /* 0x0000001c0408723c */ /* 0x041fe4000000182c */
[----:B------:R-:W-:Y:S04]  /*97010*/  STL.64 [R1+0x8958], R24 ;  /* 0x0089581801007387 */ /* 0x000fe80000100a00 */
[----:B------:R-:W-:Y:S04]  /*97020*/  STL [R1+0x8870], R28 ;  /* 0x0088701c01007387 */ /* 0x000fe80000100800 */
[----:B------:R-:W-:Y:S01]  /*97030*/  STL [R1+0x8858], R29 ;  /* 0x0088581d01007387 */ /* 0x000fe20000100800 */
[----:B------:R-:W-:-:S12]  /*97040*/  HMMA.16816.F32 R12, R4, R36, R56 ;  /* 0x00000024040c723c */ /* 0x000fd80000001838 */
[----:B------:R-:W-:Y:S04]  /*97050*/  STL.64 [R1+0x2f0], R8 ;  /* 0x0002f00801007387 */ /* 0x000fe80000100a00 */
[----:B------:R0:W-:Y:S02]  /*97060*/  STL.64 [R1+0x2f8], R10 ;  /* 0x0002f80a01007387 */ /* 0x0001e40000100a00 */
[----:B0-----:R-:W-:Y:S02]  /*97070*/  HMMA.16816.F32 R8, R4, R30, R48 ;  /* 0x0000001e0408723c */ /* 0x001fe40000001830 */
[----:B------:R-:W-:-:S15]  /*97080*/  STL.64 [R1+0x8970], R34 ;  /* 0x0089702201007387 */ /* 0x000fde0000100a00 */
[----:B------:R-:W-:-:S06]  /*97090*/  NOP ;  /* 0x0000000000007918 */ /* 0x000fcc0000000000 */
[----:B------:R0:W-:Y:S04]  /*970a0*/  STL.64 [R1+0x560], R8 ;  /* 0x0005600801007387 */ /* 0x0001e80000100a00 */
[----:B------:R1:W-:Y:S04]  /*970b0*/  STL.64 [R1+0x568], R10 ;  /* 0x0005680a01007387 */ /* 0x0003e80000100a00 */
[----:B------:R-:W-:Y:S04]  /*970c0*/  STL.64 [R1+0x8968], R32 ;  /* 0x0089682001007387 */ /* 0x000fe80000100a00 */
[----:B0-----:R-:W2:Y:S04]  /*970d0*/  LDL.LU R8, [R1+0x8e0] ;  /* 0x0008e00001087983 */ /* 0x001ea80000300800 */
[----:B------:R-:W-:Y:S04]  /*970e0*/  STL.64 [R1+0x550], R12 ;  /* 0x0005500c01007387 */ /* 0x000fe80000100a00 */
[----:B------:R-:W-:Y:S04]  /*970f0*/  STL.64 [R1+0x558], R14 ;  /* 0x0005580e01007387 */ /* 0x000fe80000100a00 */
[----:B------:R-:W2:Y:S04]  /*97100*/  LDL.LU R9, [R1+0x8e4] ;  /* 0x0008e40001097983 */ /* 0x000ea80000300800 */
[----:B-1----:R-:W3:Y:S04]  /*97110*/  LDL.LU R10, [R1+0x8e8] ;  /* 0x0008e800010a7983 */ /* 0x002ee80000300800 */
[----:B------:R-:W3:Y:S04]  /*97120*/  LDL.LU R11, [R1+0x8ec] ;  /* 0x0008ec00010b7983 */ /* 0x000ee80000300800 */
[----:B---3--:R-:W-:Y:S04]  /*97130*/  STL.64 [R1+0x8940], R10 ;  /* 0x0089400a01007387 */ /* 0x008fe80000100a00 */
[----:B--2---:R0:W-:Y:S04]  /*97140*/  STL.64 [R1+0x8938], R8 ;  /* 0x0089380801007387 */ /* 0x0041e80000100a00 */
[----:B------:R-:W2:Y:S04]  /*97150*/  LDL.LU R16, [R1+0x8c0] ;  /* 0x0008c00001107983 */ /* 0x000ea80000300800 */
[----:B------:R-:W2:Y:S04]  /*97160*/  LDL.LU R17, [R1+0x8c4] ;  /* 0x0008c40001117983 */ /* 0x000ea80000300800 */
[----:B------:R-:W3:Y:S04]  /*97170*/  LDL.LU R18, [R1+0x8c8] ;  /* 0x0008c80001127983 */ /* 0x000ee80000300800 */
[----:B------:R-:W3:Y:S04]  /*97180*/  LDL.LU R19, [R1+0x8cc] ;  /* 0x0008cc0001137983 */ /* 0x000ee80000300800 */
        /* <DEDUP_REMOVED lines=14> */
[----:B0-----:R-:W2:Y:S04]  /*97270*/  LDL R8, [R1+0x20] ;  /* 0x0000200001087983 */ /* 0x001ea80000100800 */
[----:B------:R-:W2:Y:S04]  /*97280*/  LDL R9, [R1+0x24] ;  /* 0x0000240001097983 */ /* 0x000ea80000100800 */
[----:B------:R-:W2:Y:S04]  /*97290*/  LDL.LU R32, [R1+0x820] ;  /* 0x0008200001207983 */ /* 0x000ea80000300800 */
[----:B------:R-:W2:Y:S04]  /*972a0*/  LDL.LU R33, [R1+0x824] ;  /* 0x0008240001217983 */ /* 0x000ea80000300800 */
[----:B------:R-:W2:Y:S04]  /*972b0*/  LDL.LU R34, [R1+0x828] ;  /* 0x0008280001227983 */ /* 0x000ea80000300800 */
[----:B------:R-:W2:Y:S04]  /*972c0*/  LDL.LU R35, [R1+0x82c] ;  /* 0x00082c0001237983 */ /* 0x000ea80000300800 */
[----:B------:R-:W4:Y:S04]  /*972d0*/  LDL.64 R28, [R1+0x30] ;  /* 0x00003000011c7983 */ /* 0x000f280000100a00 */
[----:B------:R-:W3:Y:S04]  /*972e0*/  LDL.LU R44, [R1+0x860] ;  /* 0x00086000012c7983 */ /* 0x000ee80000300800 */
[----:B------:R-:W3:Y:S04]  /*972f0*/  LDL.LU R45, [R1+0x864] ;  /* 0x00086400012d7983 */ /* 0x000ee80000300800 */
[----:B------:R-:W3:Y:S04]  /*97300*/  LDL.LU R46, [R1+0x868] ;  /* 0x00086800012e7983 */ /* 0x000ee80000300800 */
[----:B------:R-:W3:Y:S04]  /*97310*/  LDL.LU R47, [R1+0x86c] ;  /* 0x00086c00012f7983 */ /* 0x000ee80000300800 */
[----:B------:R-:W3:Y:S04]  /*97320*/  LDL R10, [R1+0x18] ;  /* 0x00001800010a7983 */ /* 0x000ee80000100800 */
[----:B-1----:R-:W3:Y:S04]  /*97330*/  LDL.LU R16, [R1+0x850] ;  /* 0x0008500001107983 */ /* 0x002ee80000300800 */
[----:B------:R-:W3:Y:S04]  /*97340*/  LDL.LU R17, [R1+0x854] ;  /* 0x0008540001117983 */ /* 0x000ee80000300800 */
[----:B------:R-:W3:Y:S04]  /*97350*/  LDL.LU R18, [R1+0x858] ;  /* 0x0008580001127983 */ /* 0x000ee80000300800 */
[----:B------:R-:W3:Y:S04]  /*97360*/  LDL.LU R19, [R1+0x85c] ;  /* 0x00085c0001137983 */ /* 0x000ee80000300800 */
[----:B------:R-:W3:Y:S04]  /*97370*/  LDL.64 R54, [R1+0x8] ;  /* 0x0000080001367983 */ /* 0x000ee80000100a00 */
[----:B------:R-:W3:Y:S04]  /*97380*/  LDL.LU R56, [R1+0x880] ;  /* 0x0008800001387983 */ /* 0x000ee80000300800 */
[----:B------:R-:W3:Y:S04]  /*97390*/  LDL.LU R57, [R1+0x884] ;  /* 0x0008840001397983 */ /* 0x000ee80000300800 */
[----:B------:R-:W3:Y:S04]  /*973a0*/  LDL.LU R58, [R1+0x888] ;  /* 0x00088800013a7983 */ /* 0x000ee80000300800 */
[----:B------:R-:W3:Y:S04]  /*973b0*/  LDL.LU R59, [R1+0x88c] ;  /* 0x00088c00013b7983 */ /* 0x000ee80000300800 */
[----:B------:R-:W3:Y:S04]  /*973c0*/  LDL.64 R60, [R1] ;  /* 0x00000000013c7983 */ /* 0x000ee80000100a00 */
        /* <DEDUP_REMOVED lines=14> */
[----:B--2---:R-:W-:Y:S03]  /*974b0*/  HMMA.16816.F32 R4, R4, R8, R32 ;  /* 0x000000080404723c */ /* 0x004fe60000001820 */
[----:B------:R-:W4:Y:S04]  /*974c0*/  LDL.LU.64 R34, [R1+0x8970] ;  /* 0x0089700001227983 */ /* 0x000f280000300a00 */
[----:B------:R-:W4:-:S15]  /*974d0*/  LDL.LU.64 R32, [R1+0x8968] ;  /* 0x0089680001207983 */ /* 0x000f1e0000300a00 */
[----:B------:R-:W-:-:S01]  /*974e0*/  NOP ;  /* 0x0000000000007918 */ /* 0x000fc20000000000 */
[----:B------:R-:W-:Y:S04]  /*974f0*/  STL.64 [R1+0x2e0], R4 ;  /* 0x0002e00401007387 */ /* 0x000fe80000100a00 */
[----:B------:R0:W-:Y:S04]  /*97500*/  STL.64 [R1+0x2e8], R6 ;  /* 0x0002e80601007387 */ /* 0x0001e80000100a00 */
[----:B0-----:R-:W3:Y:S01]  /*97510*/  LDL.64 R6, [R1+0x10] ;  /* 0x0000100001067983 */ /* 0x001ee20000100a00 */
[----:B----4-:R-:W-:-:S15]  /*97520*/  HMMA.16816.F32 R24, R32, R28, R24 ;  /* 0x0000001c2018723c */ /* 0x010fde0000001818 */
[----:B------:R-:W-:-:S08]  /*97530*/  NOP ;  /* 0x0000000000007918 */ /* 0x000fd00000000000 */
[----:B------:R-:W-:Y:S04]  /*97540*/  STL.64 [R1+0x2d0], R24 ;  /* 0x0002d01801007387 */ /* 0x000fe80000100a00 */
[----:B------:R0:W-:Y:S04]  /*97550*/  STL.64 [R1+0x2d8], R26 ;  /* 0x0002d81a01007387 */ /* 0x0001e80000100a00 */
[----:B0-----:R-:W2:Y:S04]  /*97560*/  LDL.LU R26, [R1+0x8960] ;  /* 0x00896000011a7983 */ /* 0x001ea80000300800 */
[----:B------:R-:W4:Y:S01]  /*97570*/  LDL.LU.64 R24, [R1+0x8958] ;  /* 0x0089580001187983 */ /* 0x000f220000300a00 */
[----:B------:R-:W-:Y:S01]  /*97580*/  IMAD.MOV.U32 R11, RZ, RZ, R0 ;  /* 0x000000ffff0b7224 */ /* 0x000fe200078e0000 */
[C---:B---3--:R-:W-:Y:S06]  /*97590*/  HMMA.16816.F32 R44, R32.reuse, R6, R44 ;  /* 0x00000006202c723c */ /* 0x048fec000000182c */
[----:B------:R-:W-:Y:S01]  /*975a0*/  HMMA.16816.F32 R8, R32, R10, R16 ;  /* 0x0000000a2008723c */ /* 0x000fe20000001810 */
[----:B------:R-:W-:-:S05]  /*975b0*/  IMAD.MOV.U32 R27, RZ, RZ, R28 ;  /* 0x000000ffff1b7224 */ /* 0x000fca00078e001c */
[C---:B------:R-:W-:Y:S06]  /*975c0*/  HMMA.16816.F32 R48, R32.reuse, R54, R48 ;  /* 0x000000362030723c */ /* 0x040fec0000001830 */
[----:B------:R-:W-:Y:S01]  /*975d0*/  HMMA.16816.F32 R56, R32, R60, R56 ;  /* 0x0000003c2038723c */ /* 0x000fe20000001838 */
[----:B------:R-:W-:Y:S02]  /*975e0*/  IMAD.MOV.U32 R4, RZ, RZ, R6 ;  /* 0x000000ffff047224 */ /* 0x000fe400078e0006 */
[----:B------:R-:W-:Y:S02]  /*975f0*/  IMAD.MOV.U32 R6, RZ, RZ, R54 ;  /* 0x000000ffff067224 */ /* 0x000fe400078e0036 */
[----:B------:R-:W-:-:S02]  /*97600*/  IMAD.MOV.U32 R5, RZ, RZ, R55 ;  /* 0x000000ffff057224 */ /* 0x000fc400078e0037 */
[----:B------:R-:W-:Y:S02]  /*97610*/  IMAD.MOV.U32 R28, RZ, RZ, R29 ;  /* 0x000000ffff1c7224 */ /* 0x000fe400078e001d */
[----:B------:R-:W-:Y:S02]  /*97620*/  IMAD.MOV.U32 R0, RZ, RZ, R7 ;  /* 0x000000ffff007224 */ /* 0x000fe400078e0007 */
[----:B------:R-:W-:Y:S02]  /*97630*/  IMAD.MOV.U32 R29, RZ, RZ, R60 ;  /* 0x000000ffff1d7224 */ /* 0x000fe400078e003c */
[----:B------:R-:W-:Y:S01]  /*97640*/  IMAD.MOV.U32 R7, RZ, RZ, R61 ;  /* 0x000000ffff077224 */ /* 0x000fe200078e003d */
[----:B--2---:R-:W-:Y:S04]  /*97650*/  STL.64 [R1+0x88d0], R26 ;  /* 0x0088d01a01007387 */ /* 0x004fe80000100a00 */
[----:B----4-:R0:W-:Y:S04]  /*97660*/  STL.64 [R1+0x88c8], R24 ;  /* 0x0088c81801007387 */ /* 0x0101e80000100a00 */
[----:B0-----:R-:W2:Y:S04]  /*97670*/  LDL.LU R24, [R1+0x890] ;  /* 0x0008900001187983 */ /* 0x001ea80000300800 */
[----:B------:R-:W2:Y:S04]  /*97680*/  LDL.LU R25, [R1+0x894] ;  /* 0x0008940001197983 */ /* 0x000ea80000300800 */
[----:B------:R-:W2:Y:S04]  /*97690*/  LDL.LU R26, [R1+0x898] ;  /* 0x00089800011a7983 */ /* 0x000ea80000300800 */
[----:B------:R-:W2:Y:S04]  /*976a0*/  LDL.LU R27, [R1+0x89c] ;  /* 0x00089c00011b7983 */ /* 0x000ea80000300800 */
[----:B------:R-:W3:Y:S04]  /*976b0*/  LDL.LU.64 R18, [R1+0x8950] ;  /* 0x0089500001127983 */ /* 0x000ee80000300a00 */
[----:B------:R-:W3:Y:S04]  /*976c0*/  LDL.LU.64 R16, [R1+0x8948] ;  /* 0x0089480001107983 */ /* 0x000ee80000300a00 */
        /* <DEDUP_REMOVED lines=12> */
[----:B------:R-:W3:Y:S04]  /*97790*/  LDL.LU.64 R54, [R1+0x8910] ;  /* 0x0089100001367983 */ /* 0x000ee80000300a00 */
[----:B------:R-:W-:Y:S04]  /*977a0*/  STL.64 [R1+0x290], R56 ;  /* 0x0002903801007387 */ /* 0x000fe80000100a00 */
[----:B------:R0:W-:Y:S04]  /*977b0*/  STL.64 [R1+0x298], R58 ;  /* 0x0002983a01007387 */ /* 0x0001e80000100a00 */
[----:B0-----:R-:W4:Y:S04]  /*977c0*/  LDL.LU.64 R58, [R1+0x8908] ;  /* 0x00890800013a7983 */ /* 0x001f280000300a00 */
[----:B------:R-:W4:Y:S04]  /*977d0*/  LDL.LU.64 R56, [R1+0x8900] ;  /* 0x0089000001387983 */ /* 0x000f280000300a00 */
[----:B------:R-:W2:Y:S04]  /*977e0*/  LDL.LU.64 R60, [R1+0x88f8] ;  /* 0x0088f800013c7983 */ /* 0x000ea80000300a00 */
[----:B------:R-:W-:Y:S04]  /*977f0*/  STL.64 [R1+0x88f0], R30 ;  /* 0x0088f01e01007387 */ /* 0x000fe80000100a00 */
[----:B------:R2:W-:Y:S01]  /*97800*/  STL.64 [R1+0x88e8], R28 ;  /* 0x0088e81c01007387 */ /* 0x0005e20000100a00 */
[C---:B------:R-:W-:Y:S06]  /*97810*/  HMMA.16816.F32 R12, R32.reuse, R52, R12 ;  /* 0x00000034200c723c */ /* 0x040fec000000180c */
[C---:B---3--:R-:W-:Y:S06]  /*97820*/  HMMA.16816.F32 R16, R32.reuse, R54, R16 ;  /* 0x000000362010723c */ /* 0x048fec0000001810 */
[C---:B--2---:R-:W-:Y:S06]  /*97830*/  HMMA.16816.F32 R28, R32.reuse, R60, R24 ;  /* 0x0000003c201c723c */ /* 0x044fec0000001818 */
[C---:B----4-:R-:W-:Y:S06]  /*97840*/  HMMA.16816.F32 R24, R32.reuse, R58, R36 ;  /* 0x0000003a2018723c */ /* 0x050fec0000001824 */
        /* <DEDUP_REMOVED lines=12> */
[----:B------:R0:W-:Y:S04]  /*97910*/  STL.64 [R1+0x8828], R52 ;  /* 0x0088283401007387 */ /* 0x0001e80000100a00 */
[----:B------:R-:W-:Y:S04]  /*97920*/  STL.64 [R1+0x240], R12 ;  /* 0x0002400c01007387 */ /* 0x000fe80000100a00 */
[----:B------:R1:W-:Y:S04]  /*97930*/  STL.64 [R1+0x248], R14 ;  /* 0x0002480e01007387 */ /* 0x0003e80000100a00 */
[----:B0-----:R-:W2:Y:S01]  /*97940*/  LDL.LU R52, [R1+0x9d0] ;  /* 0x0009d00001347983 */ /* 0x001ea20000300800 */
[C---:B-1----:R-:W-:Y:S06]  /*97950*/  HMMA.16816.F32 R12, R32.reuse, R50, R8 ;  /* 0x00000032200c723c */ /* 0x042fec0000001808 */
[----:B------:R-:W-:-:S15]  /*97960*/  HMMA.16816.F32 R8, R32, R48, R40 ;  /* 0x000000302008723c */ /* 0x000fde0000001828 */
[----:B------:R-:W-:-:S02]  /*97970*/  NOP ;  /* 0x0000000000007918 */ /* 0x000fc40000000000 */
[----:B------:R0:W-:Y:S04]  /*97980*/  STL.64 [R1+0x230], R12 ;  /* 0x0002300c01007387 */ /* 0x0001e80000100a00 */
[----:B------:R1:W-:Y:S04]  /*97990*/  STL.64 [R1+0x238], R14 ;  /* 0x0002380e01007387 */ /* 0x0003e80000100a00 */
        /* <DEDUP_REMOVED lines=41> */
[----:B------:R-:W-:Y:S04]  /*97c30*/  STL.64 [R1+0x8810], R50 ;  /* 0x0088103201007387 */ /* 0x000fe80000100a00 */
[----:B------:R0:W-:Y:S04]  /*97c40*/  STL.64 [R1+0x8808], R48 ;  /* 0x0088083001007387 */ /* 0x0001e80000100a00 */
[----:B0-----:R-:W4:Y:S04]  /*97c50*/  LDL.LU R48, [R1+0x9c0] ;  /* 0x0009c00001307983 */ /* 0x001f280000300800 */
[----:B------:R-:W4:Y:S04]  /*97c60*/  LDL.LU R49, [R1+0x9c4] ;  /* 0x0009c40001317983 */ /* 0x000f280000300800 */
[----:B------:R-:W4:Y:S04]  /*97c70*/  LDL.LU R50, [R1+0x9c8] ;  /* 0x0009c80001327983 */ /* 0x000f280000300800 */
[----:B------:R-:W4:Y:S01]  /*97c80*/  LDL.LU R51, [R1+0x9cc] ;  /* 0x0009cc0001337983 */ /* 0x000f220000300800 */
[C---:B--2---:R-:W-:Y:S06]  /*97c90*/  HMMA.16816.F32 R40, R32.reuse, R44, R40 ;  /* 0x0000002c2028723c */ /* 0x044fec0000001828 */
[----:B------:R-:W-:-:S15]  /*97ca0*/  HMMA.16816.F32 R28, R32, R46, R28 ;  /* 0x0000002e201c723c */ /* 0x000fde000000181c */
[----:B------:R-:W-:-:S08]  /*97cb0*/  NOP ;  /* 0x0000000000007918 */ /* 0x000fd00000000000 */
[----:B------:R-:W-:Y:S04]  /*97cc0*/  STL.64 [R1+0x210], R28 ;  /* 0x0002101c01007387 */ /* 0x000fe80000100a00 */
[----:B------:R0:W-:Y:S04]  /*97cd0*/  STL.64 [R1+0x218], R30 ;  /* 0x0002181e01007387 */ /* 0x0001e80000100a00 */
[----:B0-----:R-:W2:Y:S04]  /*97ce0*/  LDL.LU.64 R30, [R1+0x88f0] ;  /* 0x0088f000011e7983 */ /* 0x001ea80000300a00 */
[----:B------:R-:W2:Y:S04]  /*97cf0*/  LDL.LU.64 R28, [R1+0x88e8] ;  /* 0x0088e800011c7983 */ /* 0x000ea80000300a00 */
        /* <DEDUP_REMOVED lines=20> */
[----:B------:R-:W3:Y:S01]  /*97e40*/  LDL.LU.64 R36, [R1+0x88b8] ;  /* 0x0088b80001247983 */ /* 0x000ee20000300a00 */
[C---:B------:R-:W-:Y:S03]  /*97e50*/  HMMA.16816.F32 R8, R32.reuse, R2, R8 ;  /* 0x000000022008723c */ /* 0x040fe60000001808 */
[----:B------:R-:W-:Y:S04]  /*97e60*/  STL.64 [R1+0x87d0], R42 ;  /* 0x0087d02a01007387 */ /* 0x000fe80000100a00 */
[----:B------:R0:W-:Y:S04]  /*97e70*/  STL.64 [R1+0x87c8], R40 ;  /* 0x0087c82801007387 */ /* 0x0001e80000100a00 */
[----:B0-----:R-:W4:Y:S04]  /*97e80*/  LDL.LU R40, [R1+0x9a0] ;  /* 0x0009a00001287983 */ /* 0x001f280000300800 */
        /* <DEDUP_REMOVED lines=9> */
[----:B------:R-:W-:Y:S04]  /*97f20*/  STL.64 [R1+0x8850], R38 ;  /* 0x0088502601007387 */ /* 0x000fe80000100a00 */
[----:B---3--:R0:W-:Y:S04]  /*97f30*/  STL.64 [R1+0x8848], R36 ;  /* 0x0088482401007387 */ /* 0x0081e80000100a00 */
[----:B0-----:R-:W3:Y:S04]  /*97f40*/  LDL.LU R36, [R1+0x990] ;  /* 0x0009900001247983 */ /* 0x001ee80000300800 */
[----:B------:R-:W3:Y:S04]  /*97f50*/  LDL.LU R37, [R1+0x994] ;  /* 0x0009940001257983 */ /* 0x000ee80000300800 */
[----:B------:R-:W3:Y:S04]  /*97f60*/  LDL.LU R38, [R1+0x998] ;  /* 0x0009980001267983 */ /* 0x000ee80000300800 */
[----:B------:R-:W3:Y:S04]  /*97f70*/  LDL.LU R39, [R1+0x99c] ;  /* 0x00099c0001277983 */ /* 0x000ee80000300800 */
[----:B------:R-:W-:Y:S04]  /*97f80*/  STL.64 [R1+0x1c0], R8 ;  /* 0x0001c00801007387 */ /* 0x000fe80000100a00 */
[----:B------:R0:W-:Y:S04]  /*97f90*/  STL.64 [R1+0x1c8], R10 ;  /* 0x0001c80a01007387 */ /* 0x0001e80000100a00 */
[----:B0-----:R-:W4:Y:S04]  /*97fa0*/  LDL.LU.64 R10, [R1+0x88a0] ;  /* 0x0088a000010a7983 */ /* 0x001f280000300a00 */
[----:B------:R-:W2:Y:S01]  /*97fb0*/  LDL.LU.64 R8, [R1+0x8898] ;  /* 0x0088980001087983 */ /* 0x000ea20000300a00 */
        /* <DEDUP_REMOVED lines=13> */
[----:B0-----:R-:W2:Y:S04]  /*98090*/  LDL.LU R8, [R1+0x980] ;  /* 0x0009800001087983 */ /* 0x001ea80000300800 */
[----:B------:R-:W2:Y:S04]  /*980a0*/  LDL.LU R9, [R1+0x984] ;  /* 0x0009840001097983 */ /* 0x000ea80000300800 */
[----:B------:R-:W2:Y:S04]  /*980b0*/  LDL.LU R10, [R1+0x988] ;  /* 0x00098800010a7983 */ /* 0x000ea80000300800 */
[----:B------:R-:W2:Y:S02]  /*980c0*/  LDL.LU R11, [R1+0x98c] ;  /* 0x00098c00010b7983 */ /* 0x000ea40000300800 */
[----:B--2---:R-:W-:-:S15]  /*980d0*/  HMMA.16816.F32 R8, R32, R12, R8 ;  /* 0x0000000c2008723c */ /* 0x004fde0000001808 */
[----:B------:R-:W-:-:S08]  /*980e0*/  NOP ;  /* 0x0000000000007918 */ /* 0x000fd00000000000 */
[----:B------:R-:W-:Y:S04]  /*980f0*/  STL.64 [R1+0x190], R8 ;  /* 0x0001900801007387 */ /* 0x000fe80000100a00 */
[----:B------:R3:W-:Y:S02]  /*98100*/  STL.64 [R1+0x198], R10 ;  /* 0x0001980a01007387 */ /* 0x0007e40000100a00 */
[C---:B---3--:R-:W-:Y:S06]  /*98110*/  HMMA.16816.F32 R8, R32.reuse, R14, R36 ;  /* 0x0000000e2008723c */ /* 0x048fec0000001824 */
[----:B------:R-:W-:Y:S04]  /*98120*/  STL.64 [R1+0x87e0], R14 ;  /* 0x0087e00e01007387 */ /* 0x000fe80000100a00 */
[----:B------:R4:W-:Y:S02]  /*98130*/  STL.64 [R1+0x87d8], R12 ;  /* 0x0087d80c01007387 */ /* 0x0009e40000100a00 */
[C---:B----4-:R-:W-:Y:S11]  /*98140*/  HMMA.16816.F32 R12, R32.reuse, R16, R40 ;  /* 0x00000010200c723c */ /* 0x050ff60000001828 */
[----:B------:R-:W-:Y:S04]  /*98150*/  STL.64 [R1+0x180], R8 ;  /* 0x0001800801007387 */ /* 0x000fe80000100a00 */
[----:B------:R0:W-:Y:S02]  /*98160*/  STL.64 [R1+0x188], R10 ;  /* 0x0001880a01007387 */ /* 0x0001e40000100a00 */
[C---:B0-----:R-:W-:Y:S06]  /*98170*/  HMMA.16816.F32 R8, R32.reuse, R18, R44 ;  /* 0x000000122008723c */ /* 0x041fec000000182c */
[----:B------:R-:W-:Y:S04]  /*98180*/  STL.64 [R1+0x8800], R18 ;  /* 0x0088001201007387 */ /* 0x000fe80000100a00 */
[----:B------:R-:W-:Y:S04]  /*98190*/  STL.64 [R1+0x170], R12 ;  /* 0x0001700c01007387 */ /* 0x000fe80000100a00 */
[----:B------:R0:W-:Y:S04]  /*981a0*/  STL.64 [R1+0x178], R14 ;  /* 0x0001780e01007387 */ /* 0x0001e80000100a00 */
[----:B------:R-:W-:Y:S01]  /*981b0*/  STL.64 [R1+0x87f8], R16 ;  /* 0x0087f81001007387 */ /* 0x000fe20000100a00 */
[C---:B0-----:R-:W-:Y:S04]  /*981c0*/  HMMA.16816.F32 R12, R32.reuse, R20, R48 ;  /* 0x00000014200c723c */ /* 0x041fe80000001830 */
[----:B------:R-:W-:Y:S04]  /*981d0*/  STL.64 [R1+0x160], R8 ;  /* 0x0001600801007387 */ /* 0x000fe80000100a00 */
[----:B------:R0:W-:Y:S02]  /*981e0*/  STL.64 [R1+0x168], R10 ;  /* 0x0001680a01007387 */ /* 0x0001e40000100a00 */
[C---:B0-----:R-:W-:Y:S06]  /*981f0*/  HMMA.16816.F32 R8, R32.reuse, R22, R52 ;  /* 0x000000162008723c */ /* 0x041fec0000001834 */
[----:B------:R-:W-:Y:S07]  /*98200*/  STL.64 [R1+0x87a0], R22 ;  /* 0x0087a01601007387 */ /* 0x000fee0000100a00 */
[----:B------:R-:W-:Y:S04]  /*98210*/  STL.64 [R1+0x150], R12 ;  /* 0x0001500c01007387 */ /* 0x000fe80000100a00 */
[----:B------:R-:W-:Y:S04]  /*98220*/  STL.64 [R1+0x158], R14 ;  /* 0x0001580e01007387 */ /* 0x000fe80000100a00 */
[----:B------:R-:W-:Y:S04]  /*98230*/  STL.64 [R1+0x8798], R20 ;  /* 0x0087981401007387 */ /* 0x000fe80000100a00 */
[----:B------:R-:W-:Y:S04]  /*98240*/  STL.64 [R1+0x140], R8 ;  /* 0x0001400801007387 */ /* 0x000fe80000100a00 */
[----:B------:R0:W-:Y:S02]  /*98250*/  STL.64 [R1+0x148], R10 ;  /* 0x0001480a01007387 */ /* 0x0001e40000100a00 */
[----:B0-----:R-:W-:Y:S01]  /*98260*/  HMMA.16816.F32 R8, R32, R24, R56 ;  /* 0x000000182008723c */ /* 0x001fe20000001838 */
[----:B------:R-:W-:-:S02]  /*98270*/  IMAD.MOV.U32 R54, RZ, RZ, R29 ;  /* 0x000000ffff367224 */ /* 0x000fc400078e001d */
[----:B------:R-:W-:Y:S02]  /*98280*/  IMAD.MOV.U32 R55, RZ, RZ, R7 ;  /* 0x000000ffff377224 */ /* 0x000fe400078e0007 */
[----:B------:R-:W-:Y:S02]  /*98290*/  IMAD.MOV.U32 R52, RZ, RZ, R6 ;  /* 0x000000ffff347224 */ /* 0x000fe400078e0006 */
[----:B------:R-:W-:-:S15]  /*982a0*/  IMAD.MOV.U32 R53, RZ, RZ, R5 ;  /* 0x000000ffff357224 */ /* 0x000fde00078e0005 */
[----:B------:R-:W-:-:S01]  /*982b0*/  NOP ;  /* 0x0000000000007918 */ /* 0x000fc20000000000 */
[----:B------:R-:W-:Y:S04]  /*982c0*/  STL.64 [R1+0x130], R8 ;  /* 0x0001300801007387 */ /* 0x000fe80000100a00 */
[----:B------:R-:W-:Y:S04]  /*982d0*/  STL.64 [R1+0x138], R10 ;  /* 0x0001380a01007387 */ /* 0x000fe80000100a00 */
[----:B------:R-:W-:Y:S04]  /*982e0*/  STL.64 [R1+0x8868], R54 ;  /* 0x0088683601007387 */ /* 0x000fe80000100a00 */
[----:B------:R0:W-:Y:S04]  /*982f0*/  STL.64 [R1+0x8860], R52 ;  /* 0x0088603401007387 */ /* 0x0001e80000100a00 */
        /* <DEDUP_REMOVED lines=10> */
[----:B------:R-:W4:Y:S04]  /*983a0*/  LDL.LU R54, [R1+0x9f8] ;  /* 0x0009f80001367983 */ /* 0x000f280000300800 */
[----:B------:R-:W4:Y:S04]  /*983b0*/  LDL.LU R55, [R1+0x9fc] ;  /* 0x0009fc0001377983 */ /* 0x000f280000300800 */
[----:B------:R-:W2:Y:S01]  /*983c0*/  LDL.LU R36, [R1+0xa00] ;  /* 0x000a000001247983 */ /* 0x000ea20000300800 */
[----:B------:R-:W-:-:S03]  /*983d0*/  IMAD.MOV.U32 R10, RZ, RZ, R4 ;  /* 0x000000ffff0a7224 */ /* 0x000fc600078e0004 */
[----:B------:R-:W2:Y:S04]  /*983e0*/  LDL.LU R37, [R1+0xa04] ;  /* 0x000a040001257983 */ /* 0x000ea80000300800 */
[----:B------:R-:W2:Y:S04]  /*983f0*/  LDL.LU R38, [R1+0xa08] ;  /* 0x000a080001267983 */ /* 0x000ea80000300800 */
[----:B------:R-:W2:Y:S04]  /*98400*/  LDL.LU R39, [R1+0xa0c] ;  /* 0x000a0c0001277983 */ /* 0x000ea80000300800 */
[----:B------:R-:W3:Y:S04]  /*98410*/  LDL.LU R29, [R1+0x2100] ;  /* 0x00210000011d7983 */ /* 0x000ee80000300800 */
[----:B------:R-:W3:Y:S04]  /*98420*/  LDL.LU R4, [R1+0x20fc] ;  /* 0x0020fc0001047983 */ /* 0x000ee80000300800 */
[----:B------:R-:W2:Y:S01]  /*98430*/  LDL.LU R20, [R1+0x2108] ;  /* 0x0021080001147983 */ /* 0x000ea20000300800 */
[----:B------:R-:W-:-:S03]  /*98440*/  IMAD.MOV.U32 R11, RZ, RZ, R0 ;  /* 0x000000ffff0b7224 */ /* 0x000fc600078e0000 */
        /* <DEDUP_REMOVED lines=13> */
[----:B------:R-:W-:-:S03]  /*98520*/  IMAD.MOV.U32 R22, RZ, RZ, R27 ;  /* 0x000000ffff167224 */ /* 0x000fc600078e001b */
[----:B------:R-:W2:Y:S04]  /*98530*/  LDL.LU R16, [R1+0xa50] ;  /* 0x000a500001107983 */ /* 0x000ea80000300800 */
[----:B------:R-:W2:Y:S04]  /*98540*/  LDL.LU R17, [R1+0xa54] ;  /* 0x000a540001117983 */ /* 0x000ea80000300800 */
[----:B------:R-:W2:Y:S04]  /*98550*/  LDL.LU R18, [R1+0xa58] ;  /* 0x000a580001127983 */ /* 0x000ea80000300800 */
[----:B------:R-:W2:Y:S04]  /*98560*/  LDL.LU R19, [R1+0xa5c] ;  /* 0x000a5c0001137983 */ /* 0x000ea80000300800 */
[----:B------:R-:W4:Y:S01]  /*98570*/  LDL.LU R27, [R1+0x8874] ;  /* 0x00887400011b7983 */ /* 0x000f220000300800 */
[----:B------:R-:W-:-:S03]  /*98580*/  IMAD.MOV.U32 R23, RZ, RZ, R28 ;  /* 0x000000ffff177224 */ /* 0x000fc600078e001c */
[----:B------:R-:W2:Y:S04]  /*98590*/  LDL.LU R28, [R1+0x8870] ;  /* 0x00887000011c7983 */ /* 0x000ea80000300800 */
[----:B------:R-:W2:Y:S04]  /*985a0*/  LDL.64 R8, [R1+0x18] ;  /* 0x0000180001087983 */ /* 0x000ea80000100a00 */
[----:B------:R-:W2:Y:S04]  /*985b0*/  LDL.LU R44, [R1+0xa80] ;  /* 0x000a8000012c7983 */ /* 0x000ea80000300800 */
[----:B------:R-:W2:Y:S04]  /*985c0*/  LDL.LU R45, [R1+0xa84] ;  /* 0x000a8400012d7983 */ /* 0x000ea80000300800 */
[----:B------:R-:W2:Y:S04]  /*985d0*/  LDL.LU R46, [R1+0xa88] ;  /* 0x000a8800012e7983 */ /* 0x000ea80000300800 */
[----:B------:R-:W2:Y:S01]  /*985e0*/  LDL.LU R47, [R1+0xa8c] ;  /* 0x000a8c00012f7983 */ /* 0x000ea20000300800 */
[----:B---3--:R-:W-:Y:S01]  /*985f0*/  IMAD R4, R4, 0x100, R29 ;  /* 0x0000010004047824 */ /* 0x008fe200078e021d */
        /* <DEDUP_REMOVED lines=11> */
[----:B------:R-:W3:Y:S04]  /*986b0*/  LDL.LU R27, [R1+0xa4c] ;  /* 0x000a4c00011b7983 */ /* 0x000ee80000300800 */
[----:B------:R-:W2:Y:S02]  /*986c0*/  LDL.LU R29, [R1+0x8858] ;  /* 0x00885800011d7983 */ /* 0x000ea40000300800 */
[----:B--2---:R-:W-:-:S15]  /*986d0*/  HMMA.16816.F32 R36, R32, R28, R36 ;  /* 0x0000001c2024723c */ /* 0x004fde0000001824 */
[----:B------:R-:W-:-:S08]  /*986e0*/  NOP ;  /* 0x0000000000007918 */ /* 0x000fd00000000000 */
[----:B------:R-:W-:Y:S04]  /*986f0*/  STL.64 [R1+0x110], R36 ;  /* 0x0001102401007387 */ /* 0x000fe80000100a00 */
[----:B------:R0:W-:Y:S04]  /*98700*/  STL.64 [R1+0x118], R38 ;  /* 0x0001182601007387 */ /* 0x0001e80000100a00 */
[----:B0-----:R-:W2:Y:S04]  /*98710*/  LDL.LU.64 R38, [R1+0x8850] ;  /* 0x0088500001267983 */ /* 0x001ea80000300a00 */
[----:B------:R-:W4:Y:S01]  /*98720*/  LDL.LU.64 R36, [R1+0x8848] ;  /* 0x0088480001247983 */ /* 0x000f220000300a00 */
[----:B------:R-:W-:-:S15]  /*98730*/  HMMA.16816.F32 R56, R32, R30, R56 ;  /* 0x0000001e2038723c */ /* 0x000fde0000001838 */
[----:B------:R-:W-:-:S08]  /*98740*/  NOP ;  /* 0x0000000000007918 */ /* 0x000fd00000000000 */
[----:B------:R-:W-:Y:S04]  /*98750*/  STL.64 [R1+0x540], R56 ;  /* 0x0005403801007387 */ /* 0x000fe80000100a00 */
[----:B------:R0:W-:Y:S04]  /*98760*/  STL.64 [R1+0x548], R58 ;  /* 0x0005483a01007387 */ /* 0x0001e80000100a00 */
[----:B0-----:R-:W3:Y:S04]  /*98770*/  LDL.LU.64 R58, [R1+0x8840] ;  /* 0x00884000013a7983 */ /* 0x001ee80000300a00 */
[----:B------:R-:W3:Y:S04]  /*98780*/  LDL.LU.64 R56, [R1+0x8838] ;  /* 0x0088380001387983 */ /* 0x000ee80000300a00 */
[----:B------:R0:W-:Y:S04]  /*98790*/  STL.64 [R1+0x8790], R30 ;  /* 0x0087901e01007387 */ /* 0x0001e80000100a00 */
[----:B0-----:R-:W3:Y:S04]  /*987a0*/  LDL.64 R30, [R1+0x20] ;  /* 0x00002000011e7983 */ /* 0x001ee80000100a00 */
[----:B------:R-:W-:Y:S01]  /*987b0*/  STL.64 [R1+0x8788], R28 ;  /* 0x0087881c01007387 */ /* 0x000fe20000100a00 */
[----:B----4-:R-:W-:-:S15]  /*987c0*/  HMMA.16816.F32 R48, R32, R36, R48 ;  /* 0x000000242030723c */ /* 0x010fde0000001830 */
[----:B------:R-:W-:-:S08]  /*987d0*/  NOP ;  /* 0x0000000000007918 */ /* 0x000fd00000000000 */
[----:B------:R0:W-:Y:S04]  /*987e0*/  STL.64 [R1+0x530], R48 ;  /* 0x0005303001007387 */ /* 0x0001e80000100a00 */
[----:B------:R1:W-:Y:S04]  /*987f0*/  STL.64 [R1+0x538], R50 ;  /* 0x0005383201007387 */ /* 0x0003e80000100a00 */
[----:B0-----:R-:W4:Y:S04]  /*98800*/  LDL.LU R48, [R1+0xa90] ;  /* 0x000a900001307983 */ /* 0x001f280000300800 */
[----:B------:R-:W4:Y:S04]  /*98810*/  LDL.LU R49, [R1+0xa94] ;  /* 0x000a940001317983 */ /* 0x000f280000300800 */
[----:B-1----:R-:W4:Y:S04]  /*98820*/  LDL.LU R50, [R1+0xa98] ;  /* 0x000a980001327983 */ /* 0x002f280000300800 */
[----:B------:R-:W4:Y:S04]  /*98830*/  LDL.LU R51, [R1+0xa9c] ;  /* 0x000a9c0001337983 */ /* 0x000f280000300800 */
[----:B--2---:R-:W-:Y:S04]  /*98840*/  STL.64 [R1+0x8820], R38 ;  /* 0x0088202601007387 */ /* 0x004fe80000100a00 */
[----:B------:R0:W-:Y:S04]  /*98850*/  STL.64 [R1+0x8818], R36 ;  /* 0x0088182401007387 */ /* 0x0001e80000100a00 */
[----:B0-----:R-:W2:Y:S04]  /*98860*/  LDL.LU R36, [R1+0xa20] ;  /* 0x000a200001247983 */ /* 0x001ea80000300800 */
[----:B------:R-:W2:Y:S04]  /*98870*/  LDL.LU R37, [R1+0xa24] ;  /* 0x000a240001257983 */ /* 0x000ea80000300800 */
[----:B------:R-:W2:Y:S04]  /*98880*/  LDL.LU R38, [R1+0xa28] ;  /* 0x000a280001267983 */ /* 0x000ea80000300800 */
[----:B------:R-:W2:Y:S01]  /*98890*/  LDL.LU R39, [R1+0xa2c] ;  /* 0x000a2c0001277983 */ /* 0x000ea20000300800 */
[----:B------:R-:W-:-:S02]  /*988a0*/  IMAD R5, R5, 0x100, R20 ;  /* 0x0000010005057824 */ /* 0x000fc400078e0214 */
[----:B------:R-:W-:Y:S02]  /*988b0*/  IMAD R6, R6, 0x100, R21 ;  /* 0x0000010006067824 */ /* 0x000fe400078e0215 */
[----:B------:R-:W-:Y:S01]  /*988c0*/  IMAD R7, R0, 0x100, R7 ;  /* 0x0000010000077824 */ /* 0x000fe200078e0207 */
[----:B------:R-:W-:Y:S02]  /*988d0*/  F2FP.F16.E4M3.UNPACK_B R4, R4 ;  /* 0x00000004ff04723e */ /* 0x000fe400020006ff */
[----:B------:R-:W-:Y:S02]  /*988e0*/  F2FP.F16.E4M3.UNPACK_B R5, R5 ;  /* 0x00000005ff05723e */ /* 0x000fe400020006ff */
[----:B------:R-:W-:Y:S02]  /*988f0*/  F2FP.F16.E4M3.UNPACK_B R6, R6 ;  /* 0x00000006ff06723e */ /* 0x000fe400020006ff */
[----:B------:R-:W-:Y:S01]  /*98900*/  F2FP.F16.E4M3.UNPACK_B R7, R7 ;  /* 0x00000007ff07723e */ /* 0x000fe200020006ff */
[----:B---3--:R-:W-:-:S02]  /*98910*/  IMAD.MOV.U32 R21, RZ, RZ, R30 ;  /* 0x000000ffff157224 */ /* 0x008fc400078e001e */
[----:B------:R-:W-:Y:S02]  /*98920*/  IMAD.MOV.U32 R20, RZ, RZ, R31 ;  /* 0x000000ffff147224 */ /* 0x000fe400078e001f */
[----:B------:R-:W-:Y:S01]  /*98930*/  IMAD.MOV.U32 R0, RZ, RZ, R9 ;  /* 0x000000ffff007224 */ /* 0x000fe200078e0009 */
[----:B--2---:R-:W-:Y:S06]  /*98940*/  HMMA.16816.F32 R32, R32, R30, R36 ;  /* 0x0000001e2020723c */ /* 0x004fec0000001824 */
[C---:B------:R-:W-:Y:S06]  /*98950*/  HMMA.16816.F32 R28, R4.reuse, R22, R24 ;  /* 0x00000016041c723c */ /* 0x040fec0000001818 */
[C---:B------:R-:W-:Y:S06]  /*98960*/  HMMA.16816.F32 R24, R4.reuse, R8, R16 ;  /* 0x000000080418723c */ /* 0x040fec0000001810 */
[C---:B------:R-:W-:Y:S06]  /*98970*/  HMMA.16816.F32 R16, R4.reuse, R10, R12 ;  /* 0x0000000a0410723c */ /* 0x040fec000000180c */
[C---:B------:R-:W-:Y:S06]  /*98980*/  HMMA.16816.F32 R12, R4.reuse, R52, R40 ;  /* 0x00000034040c723c */ /* 0x040fec0000001828 */
[C---:B------:R-:W-:Y:S01]  /*98990*/  HMMA.16816.F32 R8, R4.reuse, R54, R44 ;  /* 0x000000360408723c */ /* 0x040fe2000000182c */
[----:B------:R-:W-:Y:S04]  /*989a0*/  STL.64 [R1+0x100], R32 ;  /* 0x0001002001007387 */ /* 0x000fe80000100a00 */
[----:B------:R-:W-:Y:S04]  /*989b0*/  STL.64 [R1+0x108], R34 ;  /* 0x0001082201007387 */ /* 0x000fe80000100a00 */
[----:B------:R0:W-:Y:S04]  /*989c0*/  STL.64 [R1+0xf0], R28 ;  /* 0x0000f01c01007387 */ /* 0x0001e80000100a00 */
[----:B------:R1:W-:Y:S04]  /*989d0*/  STL.64 [R1+0xf8], R30 ;  /* 0x0000f81e01007387 */ /* 0x0003e80000100a00 */
[----:B------:R-:W-:Y:S04]  /*989e0*/  STL.64 [R1+0xe0], R24 ;  /* 0x0000e01801007387 */ /* 0x000fe80000100a00 */
[----:B------:R-:W-:Y:S04]  /*989f0*/  STL.64 [R1+0xe8], R26 ;  /* 0x0000e81a01007387 */ /* 0x000fe80000100a00 */
[----:B------:R-:W-:Y:S04]  /*98a00*/  STL.64 [R1+0xd0], R16 ;  /* 0x0000d01001007387 */ /* 0x000fe80000100a00 */
[----:B------:R-:W-:Y:S04]  /*98a10*/  STL.64 [R1+0xd8], R18 ;  /* 0x0000d81201007387 */ /* 0x000fe80000100a00 */
[----:B0-----:R-:W2:Y:S04]  /*98a20*/  LDL.LU R28, [R1+0xb80] ;  /* 0x000b8000011c7983 */ /* 0x001ea80000300800 */
[----:B------:R-:W-:Y:S04]  /*98a30*/  STL.64 [R1+0xc0], R12 ;  /* 0x0000c00c01007387 */ /* 0x000fe80000100a00 */
[----:B------:R-:W-:Y:S04]  /*98a40*/  STL.64 [R1+0xc8], R14 ;  /* 0x0000c80e01007387 */ /* 0x000fe80000100a00 */
[----:B------:R0:W-:Y:S04]  /*98a50*/  STL.64 [R1+0xb0], R8 ;  /* 0x0000b00801007387 */ /* 0x0001e80000100a00 */
[----:B------:R3:W-:Y:S04]  /*98a60*/  STL.64 [R1+0xb8], R10 ;  /* 0x0000b80a01007387 */ /* 0x0007e80000100a00 */
[----:B------:R-:W2:Y:S04]  /*98a70*/  LDL.LU R29, [R1+0xb84] ;  /* 0x000b8400011d7983 */ /* 0x000ea80000300800 */
[----:B-1----:R-:W2:Y:S04]  /*98a80*/  LDL.LU R30, [R1+0xb88] ;  /* 0x000b8800011e7983 */ /* 0x002ea80000300800 */
[----:B------:R-:W2:Y:S04]  /*98a90*/  LDL.LU R31, [R1+0xb8c] ;  /* 0x000b8c00011f7983 */ /* 0x000ea80000300800 */
[----:B------:R-:W2:Y:S04]  /*98aa0*/  LDL.LU R32, [R1+0xb70] ;  /* 0x000b700001207983 */ /* 0x000ea80000300800 */
[----:B------:R-:W2:Y:S04]  /*98ab0*/  LDL.LU R33, [R1+0xb74] ;  /* 0x000b740001217983 */ /* 0x000ea80000300800 */
[----:B------:R-:W2:Y:S04]  /*98ac0*/  LDL.LU R34, [R1+0xb78] ;  /* 0x000b780001227983 */ /* 0x000ea80000300800 */
[----:B------:R-:W2:Y:S04]  /*98ad0*/  LDL.LU R35, [R1+0xb7c] ;  /* 0x000b7c0001237983 */ /* 0x000ea80000300800 */
[----:B0-----:R-:W2:Y:S04]  /*98ae0*/  LDL.LU R8, [R1+0xab0] ;  /* 0x000ab00001087983 */ /* 0x001ea80000300800 */
[----:B------:R-:W2:Y:S04]  /*98af0*/  LDL.LU R9, [R1+0xab4] ;  /* 0x000ab40001097983 */ /* 0x000ea80000300800 */
[----:B---3--:R-:W2:Y:S04]  /*98b00*/  LDL.LU R10, [R1+0xab8] ;  /* 0x000ab800010a7983 */ /* 0x008ea80000300800 */
[----:B------:R-:W2:Y:S04]  /*98b10*/  LDL.LU R11, [R1+0xabc] ;  /* 0x000abc00010b7983 */ /* 0x000ea80000300800 */
[----:B------:R-:W3:Y:S04]  /*98b20*/  LDL.LU R52, [R1+0xaa0] ;  /* 0x000aa00001347983 */ /* 0x000ee80000300800 */
[----:B------:R-:W3:Y:S04]  /*98b30*/  LDL.LU R53, [R1+0xaa4] ;  /* 0x000aa40001357983 */ /* 0x000ee80000300800 */
[----:B------:R-:W3:Y:S04]  /*98b40*/  LDL.LU R54, [R1+0xaa8] ;  /* 0x000aa80001367983 */ /* 0x000ee80000300800 */
[----:B------:R-:W3:Y:S01]  /*98b50*/  LDL.LU R55, [R1+0xaac] ;  /* 0x000aac0001377983 */ /* 0x000ee20000300800 */
[C---:B----4-:R-:W-:Y:S03]  /*98b60*/  HMMA.16816.F32 R12, R4.reuse, R60, R48 ;  /* 0x0000003c040c723c */ /* 0x050fe60000001830 */
[----:B------:R-:W4:Y:S04]  /*98b70*/  LDL.LU R24, [R1+0xb90] ;  /* 0x000b900001187983 */ /* 0x000f280000300800 */
[----:B------:R-:W4:Y:S04]  /*98b80*/  LDL.LU R25, [R1+0xb94] ;  /* 0x000b940001197983 */ /* 0x000f280000300800 */
[----:B------:R-:W4:Y:S04]  /*98b90*/  LDL.LU R26, [R1+0xb98] ;  /* 0x000b9800011a7983 */ /* 0x000f280000300800 */
[----:B------:R-:W4:Y:S04]  /*98ba0*/  LDL.LU R27, [R1+0xb9c] ;  /* 0x000b9c00011b7983 */ /* 0x000f280000300800 */
[----:B------:R-:W4:Y:S04]  /*98bb0*/  LDL.LU R36, [R1+0xac0] ;  /* 0x000ac00001247983 */ /* 0x000f280000300800 */
[----:B------:R0:W-:Y:S04]  /*98bc0*/  STL.64 [R1+0xa0], R12 ;  /* 0x0000a00c01007387 */ /* 0x0001e80000100a00 */
[----:B------:R1:W-:Y:S04]  /*98bd0*/  STL.64 [R1+0xa8], R14 ;  /* 0x0000a80e01007387 */ /* 0x0003e80000100a00 */
        /* <DEDUP_REMOVED lines=17> */
[----:B-1----:R-:W4:Y:S04]  /*98cf0*/  LDL.LU R14, [R1+0xb08] ;  /* 0x000b0800010e7983 */ /* 0x002f280000300800 */
[----:B------:R-:W4:Y:S04]  /*98d00*/  LDL.LU R15, [R1+0xb0c] ;  /* 0x000b0c00010f7983 */ /* 0x000f280000300800 */
[----:B------:R-:W4:Y:S04]  /*98d10*/  LDL.LU R40, [R1+0xb10] ;  /* 0x000b100001287983 */ /* 0x000f280000300800 */
[----:B------:R-:W4:Y:S04]  /*98d20*/  LDL.LU R41, [R1+0xb14] ;  /* 0x000b140001297983 */ /* 0x000f280000300800 */
[----:B------:R-:W4:Y:S04]  /*98d30*/  LDL.LU R42, [R1+0xb18] ;  /* 0x000b1800012a7983 */ /* 0x000f280000300800 */
[----:B------:R-:W4:Y:S04]  /*98d40*/  LDL.LU R43, [R1+0xb1c] ;  /* 0x000b1c00012b7983 */ /* 0x000f280000300800 */
[----:B------:R-:W-:Y:S01]  /*98d50*/  STL.64 [R1+0x8718], R60 ;  /* 0x0087183c01007387 */ /* 0x000fe20000100a00 */
[----:B---3--:R-:W-:-:S15]  /*98d60*/  HMMA.16816.F32 R52, R4, R58, R52 ;  /* 0x0000003a0434723c */ /* 0x008fde0000001834 */
[----:B------:R-:W-:-:S08]  /*98d70*/  NOP ;  /* 0x0000000000007918 */ /* 0x000fd00000000000 */
[----:B------:R-:W-:Y:S04]  /*98d80*/  STL.64 [R1+0x90], R52 ;  /* 0x0000903401007387 */ /* 0x000fe80000100a00 */
[----:B------:R0:W-:Y:S04]  /*98d90*/  STL.64 [R1+0x98], R54 ;  /* 0x0000983601007387 */ /* 0x0001e80000100a00 */
[----:B0-----:R-:W4:Y:S04]  /*98da0*/  LDL.LU.64 R54, [R1+0x8830] ;  /* 0x0088300001367983 */ /* 0x001f280000300a00 */
[----:B------:R-:W3:Y:S01]  /*98db0*/  LDL.LU.64 R52, [R1+0x8828] ;  /* 0x0088280001347983 */ /* 0x000ee20000300a00 */
[----:B--2---:R-:W-:-:S15]  /*98dc0*/  HMMA.16816.F32 R8, R4, R56, R8 ;  /* 0x000000380408723c */ /* 0x004fde0000001808 */
[----:B------:R-:W-:-:S08]  /*98dd0*/  NOP ;  /* 0x0000000000007918 */ /* 0x000fd00000000000 */
[----:B------:R0:W-:Y:S04]  /*98de0*/  STL.64 [R1+0x80], R8 ;  /* 0x0000800801007387 */ /* 0x0001e80000100a00 */
[----:B------:R1:W-:Y:S04]  /*98df0*/  STL.64 [R1+0x88], R10 ;  /* 0x0000880a01007387 */ /* 0x0003e80000100a00 */
[----:B0-----:R-:W2:Y:S04]  /*98e00*/  LDL.LU R8, [R1+0xb20] ;  /* 0x000b200001087983 */ /* 0x001ea80000300800 */
[----:B------:R-:W2:Y:S04]  /*98e10*/  LDL.LU R9, [R1+0xb24] ;  /* 0x000b240001097983 */ /* 0x000ea80000300800 */
[----:B-1----:R-:W2:Y:S04]  /*98e20*/  LDL.LU R10, [R1+0xb28] ;  /* 0x000b2800010a7983 */ /* 0x002ea80000300800 */
[----:B------:R-:W2:Y:S04]  /*98e30*/  LDL.LU R11, [R1+0xb2c] ;  /* 0x000b2c00010b7983 */ /* 0x000ea80000300800 */
        /* <DEDUP_REMOVED lines=62> */
[----:B------:R-:W3:Y:S01]  /*99220*/  LDL.LU.64 R8, [R1+0x87b8] ;  /* 0x0087b80001087983 */ /* 0x000ee20000300a00 */
[----:B--2---:R-:W-:Y:S03]  /*99230*/  HMMA.16816.F32 R44, R4, R40, R44 ;  /* 0x00000028042c723c */ /* 0x004fe6000000182c */
[----:B------:R-:W-:-:S15]  /*99240*/  STL.64 [R1+0x8730], R42 ;  /* 0x0087302a01007387 */ /* 0x000fde0000100a00 */
[----:B------:R-:W-:-:S05]  /*99250*/  NOP ;  /* 0x0000000000007918 */ /* 0x000fca0000000000 */
[----:B------:R-:W-:Y:S04]  /*99260*/  STL.64 [R1+0x5f0], R44 ;  /* 0x0005f02c01007387 */ /* 0x000fe80000100a00 */
[----:B------:R0:W-:Y:S02]  /*99270*/  STL.64 [R1+0x5f8], R46 ;  /* 0x0005f82e01007387 */ /* 0x0001e40000100a00 */
[----:B0-----:R-:W-:Y:S06]  /*99280*/  HMMA.16816.F32 R44, R4, R38, R48 ;  /* 0x00000026042c723c */ /* 0x001fec0000001830 */
[----:B------:R-:W-:Y:S04]  /*99290*/  STL.64 [R1+0x87b0], R38 ;  /* 0x0087b02601007387 */ /* 0x000fe80000100a00 */
[----:B------:R-:W-:-:S13]  /*992a0*/  STL.64 [R1+0x87a8], R36 ;  /* 0x0087a82401007387 */ /* 0x000fda0000100a00 */
[----:B------:R-:W-:Y:S04]  /*992b0*/  STL.64 [R1+0x610], R44 ;  /* 0x0006102c01007387 */ /* 0x000fe80000100a00 */
[----:B------:R0:W-:Y:S02]  /*992c0*/  STL.64 [R1+0x618], R46 ;  /* 0x0006182e01007387 */ /* 0x0001e40000100a00 */
[C---:B0-----:R-:W-:Y:S06]  /*992d0*/  HMMA.16816.F32 R44, R4.reuse, R2, R52 ;  /* 0x00000002042c723c */ /* 0x041fec0000001834 */
[----:B----4-:R-:W-:-:S15]  /*992e0*/  HMMA.16816.F32 R28, R4, R12, R28 ;  /* 0x0000000c041c723c */ /* 0x010fde000000181c */
[----:B------:R-:W-:-:S02]  /*992f0*/  NOP ;  /* 0x0000000000007918 */ /* 0x000fc40000000000 */
[----:B------:R-:W-:Y:S04]  /*99300*/  STL.64 [R1+0x620], R44 ;  /* 0x0006202c01007387 */ /* 0x000fe80000100a00 */
[----:B------:R-:W-:Y:S01]  /*99310*/  STL.64 [R1+0x628], R46 ;  /* 0x0006282e01007387 */ /* 0x000fe20000100a00 */
[----:B------:R-:W-:Y:S02]  /*99320*/  IMAD.MOV.U32 R55, RZ, RZ, R20 ;  /* 0x000000ffff377224 */ /* 0x000fe400078e0014 */
[----:B------:R-:W-:Y:S01]  /*99330*/  IMAD.MOV.U32 R54, RZ, RZ, R21 ;  /* 0x000000ffff367224 */ /* 0x000fe200078e0015 */
[C---:B---3--:R-:W-:Y:S01]  /*99340*/  HMMA.16816.F32 R36, R4.reuse, R8, R56 ;  /* 0x000000080424723c */ /* 0x048fe20000001838 */
[----:B------:R-:W-:Y:S05]  /*99350*/  STL.64 [R1+0x86d0], R10 ;  /* 0x0086d00a01007387 */ /* 0x000fea0000100a00 */
[----:B------:R-:W-:-:S15]  /*99360*/  HMMA.16816.F32 R32, R4, R10, R32 ;  /* 0x0000000a0420723c */ /* 0x000fde0000001820 */
[----:B------:R-:W-:-:S02]  /*99370*/  NOP ;  /* 0x0000000000007918 */ /* 0x000fc40000000000 */
[----:B------:R-:W-:Y:S04]  /*99380*/  STL.64 [R1+0x630], R36 ;  /* 0x0006302401007387 */ /* 0x000fe80000100a00 */
[----:B------:R-:W-:Y:S04]  /*99390*/  STL.64 [R1+0x638], R38 ;  /* 0x0006382601007387 */ /* 0x000fe80000100a00 */
[----:B------:R0:W-:Y:S02]  /*993a0*/  STL.64 [R1+0x86c8], R8 ;  /* 0x0086c80801007387 */ /* 0x0001e40000100a00 */
[C---:B0-----:R-:W-:Y:S02]  /*993b0*/  HMMA.16816.F32 R8, R4.reuse, R14, R24 ;  /* 0x0000000e0408723c */ /* 0x041fe40000001818 */
[----:B------:R-:W-:Y:S04]  /*993c0*/  STL.64 [R1+0x650], R32 ;  /* 0x0006502001007387 */ /* 0x000fe80000100a00 */
[----:B------:R-:W-:Y:S04]  /*993d0*/  STL.64 [R1+0x658], R34 ;  /* 0x0006582201007387 */ /* 0x000fe80000100a00 */
[----:B------:R-:W2:Y:S04]  /*993e0*/  LDL.LU R56, [R1+0xc50] ;  /* 0x000c500001387983 */ /* 0x000ea80000300800 */
[----:B------:R0:W-:Y:S04]  /*993f0*/  STL.64 [R1+0x670], R28 ;  /* 0x0006701c01007387 */ /* 0x0001e80000100a00 */
[----:B------:R1:W-:Y:S05]  /*99400*/  STL.64 [R1+0x678], R30 ;  /* 0x0006781e01007387 */ /* 0x0003ea0000100a00 */
        /* <DEDUP_REMOVED lines=41> */
[----:B------:R-:W4:Y:S04]  /*996a0*/  LDL.LU.64 R60, [R1+0x30] ;  /* 0x00003000013c7983 */ /* 0x000f280000300a00 */
        /* <DEDUP_REMOVED lines=33> */
[----:B------:R-:W2:Y:S04]  /*998c0*/  LDL.LU.64 R24, [R1+0x8778] ;  /* 0x0087780001187983 */ /* 0x000ea80000300a00 */
[----:B------:R-:W-:Y:S04]  /*998d0*/  STL.64 [R1+0x86a0], R22 ;  /* 0x0086a01601007387 */ /* 0x000fe80000100a00 */
[----:B------:R0:W-:Y:S04]  /*998e0*/  STL.64 [R1+0x8698], R20 ;  /* 0x0086981401007387 */ /* 0x0001e80000100a00 */
[----:B0-----:R-:W2:Y:S04]  /*998f0*/  LDL.LU R20, [R1+0xbf0] ;  /* 0x000bf00001147983 */ /* 0x001ea80000300800 */
[----:B------:R-:W2:Y:S04]  /*99900*/  LDL.LU R21, [R1+0xbf4] ;  /* 0x000bf40001157983 */ /* 0x000ea80000300800 */
[----:B------:R-:W2:Y:S04]  /*99910*/  LDL.LU R22, [R1+0xbf8] ;  /* 0x000bf80001167983 */ /* 0x000ea80000300800 */
[----:B------:R-:W2:Y:S01]  /*99920*/  LDL.LU R23, [R1+0xbfc] ;  /* 0x000bfc0001177983 */ /* 0x000ea20000300800 */
[----:B------:R-:W-:-:S02]  /*99930*/  IMAD R32, R32, 0x100, R42 ;  /* 0x0000010020207824 */ /* 0x000fc400078e022a */
[----:B------:R-:W-:Y:S02]  /*99940*/  IMAD R33, R33, 0x100, R43 ;  /* 0x0000010021217824 */ /* 0x000fe400078e022b */
[----:B------:R-:W-:Y:S02]  /*99950*/  IMAD R34, R34, 0x100, R52 ;  /* 0x0000010022227824 */ /* 0x000fe400078e0234 */
[----:B------:R-:W-:Y:S01]  /*99960*/  IMAD R35, R35, 0x100, R53 ;  /* 0x0000010023237824 */ /* 0x000fe200078e0235 */
[----:B------:R-:W-:Y:S02]  /*99970*/  F2FP.F16.E4M3.UNPACK_B R32, R32 ;  /* 0x00000020ff20723e */ /* 0x000fe400020006ff */
[----:B------:R-:W-:Y:S02]  /*99980*/  F2FP.F16.E4M3.UNPACK_B R33, R33 ;  /* 0x00000021ff21723e */ /* 0x000fe400020006ff */
[----:B------:R-:W-:Y:S02]  /*99990*/  F2FP.F16.E4M3.UNPACK_B R34, R34 ;  /* 0x00000022ff22723e */ /* 0x000fe400020006ff */
[----:B------:R-:W-:Y:S01]  /*999a0*/  F2FP.F16.E4M3.UNPACK_B R35, R35 ;  /* 0x00000023ff23723e */ /* 0x000fe200020006ff */
[C---:B---3--:R-:W-:Y:S06]  /*999b0*/  HMMA.16816.F32 R8, R4.reuse, R30, R8 ;  /* 0x0000001e0408723c */ /* 0x048fec0000001808 */
[C---:B----4-:R-:W-:Y:S06]  /*999c0*/  HMMA.16816.F32 R12, R4.reuse, R28, R12 ;  /* 0x0000001c040c723c */ /* 0x050fec000000180c */
[C---:B--2---:R-:W-:Y:S06]  /*999d0*/  HMMA.16816.F32 R16, R4.reuse, R26, R16 ;  /* 0x0000001a0410723c */ /* 0x044fec0000001810 */
[----:B------:R-:W-:Y:S01]  /*999e0*/  STL.64 [R1+0x86c0], R26 ;  /* 0x0086c01a01007387 */ /* 0x000fe20000100a00 */
[----:B------:R-:W-:-:S15]  /*999f0*/  HMMA.16816.F32 R20, R4, R24, R20 ;  /* 0x000000180414723c */ /* 0x000fde0000001814 */
[----:B------:R-:W-:-:S08]  /*99a00*/  NOP ;  /* 0x0000000000007918 */ /* 0x000fd00000000000 */
[----:B------:R-:W-:Y:S04]  /*99a10*/  STL.64 [R1+0x720], R20 ;  /* 0x0007201401007387 */ /* 0x000fe80000100a00 */
[----:B------:R-:W-:Y:S04]  /*99a20*/  STL.64 [R1+0x728], R22 ;  /* 0x0007281601007387 */ /* 0x000fe80000100a00 */
[----:B------:R-:W-:Y:S04]  /*99a30*/  STL.64 [R1+0x86b8], R24 ;  /* 0x0086b81801007387 */ /* 0x000fe80000100a00 */
[----:B------:R-:W-:Y:S04]  /*99a40*/  STL.64 [R1+0x730], R16 ;  /* 0x0007301001007387 */ /* 0x000fe80000100a00 */
[----:B------:R-:W-:Y:S04]  /*99a50*/  STL.64 [R1+0x738], R18 ;  /* 0x0007381201007387 */ /* 0x000fe80000100a00 */
[----:B------:R-:W-:Y:S04]  /*99a60*/  STL.64 [R1+0x750], R12 ;  /* 0x0007500c01007387 */ /* 0x000fe80000100a00 */
[----:B------:R-:W-:Y:S04]  /*99a70*/  STL.64 [R1+0x758], R14 ;  /* 0x0007580e01007387 */ /* 0x000fe80000100a00 */
[----:B------:R-:W-:Y:S04]  /*99a80*/  STL [R1+0x8674], R30 ;  /* 0x0086741e01007387 */ /* 0x000fe80000100800 */
[----:B------:R-:W-:Y:S04]  /*99a90*/  STL [R1+0x8670], R31 ;  /* 0x0086701f01007387 */ /* 0x000fe80000100800 */
[----:B------:R-:W-:Y:S04]  /*99aa0*/  STL.64 [R1+0x770], R8 ;  /* 0x0007700801007387 */ /* 0x000fe80000100a00 */
[----:B------:R0:W-:Y:S02]  /*99ab0*/  STL.64 [R1+0x778], R10 ;  /* 0x0007780a01007387 */ /* 0x0001e40000100a00 */
[----:B0-----:R-:W-:Y:S02]  /*99ac0*/  HMMA.16816.F32 R8, R4, R36, R44 ;  /* 0x000000240408723c */ /* 0x001fe4000000182c */
[----:B------:R-:W-:Y:S04]  /*99ad0*/  STL.64 [R1+0x8740], R38 ;  /* 0x0087402601007387 */ /* 0x000fe80000100a00 */
[----:B------:R-:W-:-:S15]  /*99ae0*/  STL.64 [R1+0x8738], R36 ;  /* 0x0087382401007387 */ /* 0x000fde0000100a00 */
[----:B------:R-:W-:-:S02]  /*99af0*/  NOP ;  /* 0x0000000000007918 */ /* 0x000fc40000000000 */
[----:B------:R-:W-:Y:S04]  /*99b00*/  STL.64 [R1+0x790], R8 ;  /* 0x0007900801007387 */ /* 0x000fe80000100a00 */
[----:B------:R0:W-:Y:S02]  /*99b10*/  STL.64 [R1+0x798], R10 ;  /* 0x0007980a01007387 */ /* 0x0001e40000100a00 */
[----:B0-----:R-:W-:Y:S06]  /*99b20*/  HMMA.16816.F32 R8, R4, R54, R48 ;  /* 0x000000360408723c */ /* 0x001fec0000001830 */
[----:B------:R-:W-:-:S15]  /*99b30*/  HMMA.16816.F32 R4, R32, R60, R56 ;  /* 0x0000003c2004723c */ /* 0x000fde0000001838 */
[----:B------:R-:W-:-:S02]  /*99b40*/  NOP ;  /* 0x0000000000007918 */ /* 0x000fc40000000000 */
[----:B------:R0:W-:Y:S04]  /*99b50*/  STL.64 [R1+0x780], R8 ;  /* 0x0007800801007387 */ /* 0x0001e80000100a00 */
[----:B------:R1:W-:Y:S04]  /*99b60*/  STL.64 [R1+0x788], R10 ;  /* 0x0007880a01007387 */ /* 0x0003e80000100a00 */
[----:B------:R-:W-:Y:S04]  /*99b70*/  STL.64 [R1+0x7b0], R4 ;  /* 0x0007b00401007387 */ /* 0x000fe80000100a00 */
[----:B------:R-:W-:Y:S04]  /*99b80*/  STL.64 [R1+0x7b8], R6 ;  /* 0x0007b80601007387 */ /* 0x000fe80000100a00 */
[----:B0-----:R-:W2:Y:S04]  /*99b90*/  LDL.LU R8, [R1+0xee0] ;  /* 0x000ee00001087983 */ /* 0x001ea80000300800 */
[----:B------:R-:W2:Y:S04]  /*99ba0*/  LDL.LU R9, [R1+0xee4] ;  /* 0x000ee40001097983 */ /* 0x000ea80000300800 */
[----:B-1----:R-:W3:Y:S04]  /*99bb0*/  LDL.LU R10, [R1+0xee8] ;  /* 0x000ee800010a7983 */ /* 0x002ee80000300800 */
[----:B------:R-:W3:Y:S04]  /*99bc0*/  LDL.LU R11, [R1+0xeec] ;  /* 0x000eec00010b7983 */ /* 0x000ee80000300800 */
[----:B---3--:R-:W-:Y:S04]  /*99bd0*/  STL.64 [R1+0x8750], R10 ;  /* 0x0087500a01007387 */ /* 0x008fe80000100a00 */
[----:B--2---:R-:W-:Y:S04]  /*99be0*/  STL.64 [R1+0x8748], R8 ;  /* 0x0087480801007387 */ /* 0x004fe80000100a00 */
[----:B------:R-:W2:Y:S04]  /*99bf0*/  LDL.LU R16, [R1+0xeb0] ;  /* 0x000eb00001107983 */ /* 0x000ea80000300800 */
[----:B------:R-:W2:Y:S04]  /*99c00*/  LDL.LU R17, [R1+0xeb4] ;  /* 0x000eb40001117983 */ /* 0x000ea80000300800 */
[----:B------:R-:W3:Y:S04]  /*99c10*/  LDL.LU R18, [R1+0xeb8] ;  /* 0x000eb80001127983 */ /* 0x000ee80000300800 */
[----:B------:R-:W3:Y:S04]  /*99c20*/  LDL.LU R19, [R1+0xebc] ;  /* 0x000ebc0001137983 */ /* 0x000ee80000300800 */
[----:B---3--:R0:W-:Y:S04]  /*99c30*/  STL.64 [R1+0x8760], R18 ;  /* 0x0087601201007387 */ /* 0x0081e80000100a00 */
[----:B--2---:R-:W-:Y:S04]  /*99c40*/  STL.64 [R1+0x8758], R16 ;  /* 0x0087581001007387 */ /* 0x004fe80000100a00 */
[----:B------:R-:W2:Y:S04]  /*99c50*/  LDL.LU R24, [R1+0xe20] ;  /* 0x000e200001187983 */ /* 0x000ea80000300800 */
[----:B------:R-:W2:Y:S04]  /*99c60*/  LDL.LU R25, [R1+0xe24] ;  /* 0x000e240001197983 */ /* 0x000ea80000300800 */
[----:B------:R-:W3:Y:S04]  /*99c70*/  LDL.LU R26, [R1+0xe28] ;  /* 0x000e2800011a7983 */ /* 0x000ee80000300800 */
[----:B------:R-:W3:Y:S01]  /*99c80*/  LDL.LU R27, [R1+0xe2c] ;  /* 0x000e2c00011b7983 */ /* 0x000ee20000300800 */
[----:B------:R-:W-:-:S02]  /*99c90*/  IMAD.MOV.U32 R30, RZ, RZ, R60 ;  /* 0x000000ffff1e7224 */ /* 0x000fc400078e003c */
[----:B------:R-:W-:Y:S01]  /*99ca0*/  IMAD.MOV.U32 R31, RZ, RZ, R61 ;  /* 0x000000ffff1f7224 */ /* 0x000fe200078e003d */
        /* <DEDUP_REMOVED lines=10> */
[----:B0-----:R-:W4:Y:S04]  /*99d50*/  LDL R18, [R1+0x18] ;  /* 0x0000180001127983 */ /* 0x001f280000100800 */
[----:B-1----:R-:W4:Y:S04]  /*99d60*/  LDL.LU R24, [R1+0xc60] ;  /* 0x000c600001187983 */ /* 0x002f280000300800 */
[----:B------:R-:W4:Y:S04]  /*99d70*/  LDL.LU R25, [R1+0xc64] ;  /* 0x000c640001197983 */ /* 0x000f280000300800 */
[----:B------:R-:W4:Y:S04]  /*99d80*/  LDL.LU R26, [R1+0xc68] ;  /* 0x000c6800011a7983 */ /* 0x000f280000300800 */
[----:B------:R-:W4:Y:S04]  /*99d90*/  LDL.LU R27, [R1+0xc6c] ;  /* 0x000c6c00011b7983 */ /* 0x000f280000300800 */
[----:B------:R-:W2:Y:S04]  /*99da0*/  LDL.LU R8, [R1+0xc70] ;  /* 0x000c700001087983 */ /* 0x000ea80000300800 */
[----:B------:R-:W2:Y:S04]  /*99db0*/  LDL.LU R9, [R1+0xc74] ;  /* 0x000c740001097983 */ /* 0x000ea80000300800 */
[----:B------:R-:W2:Y:S04]  /*99dc0*/  LDL.LU R10, [R1+0xc78] ;  /* 0x000c7800010a7983 */ /* 0x000ea80000300800 */
[----:B------:R-:W2:Y:S04]  /*99dd0*/  LDL.LU R11, [R1+0xc7c] ;  /* 0x000c7c00010b7983 */ /* 0x000ea80000300800 */
[----:B------:R-:W3:Y:S04]  /*99de0*/  LDL.LU.64 R42, [R1+0x8] ;  /* 0x00000800012a7983 */ /* 0x000ee80000300a00 */
        /* <DEDUP_REMOVED lines=8> */
[----:B------:R-:W2:Y:S04]  /*99e70*/  LDL.64 R60, [R1] ;  /* 0x00000000013c7983 */ /* 0x000ea80000100a00 */
        /* <DEDUP_REMOVED lines=16> */
[----:B------:R-:W-:Y:S04]  /*99f80*/  STL [R1+0x867c], R31 ;  /* 0x00867c1f01007387 */ /* 0x000fe80000100800 */
[----:B------:R0:W-:Y:S04]  /*99f90*/  STL [R1+0x8678], R30 ;  /* 0x0086781e01007387 */ /* 0x0001e80000100800 */
[----:B0-----:R-:W2:Y:S01]  /*99fa0*/  LDL.64 R30, [R1+0x10] ;  /* 0x00001000011e7983 */ /* 0x001ea20000100a00 */
[----:B------:R-:W-:-:S07]  /*99fb0*/  IMAD.MOV.U32 R19, RZ, RZ, R0 ;  /* 0x000000ffff137224 */ /* 0x000fce00078e0000 */
[C---:B----4-:R-:W-:Y:S01]  /*99fc0*/  HMMA.16816.F32 R16, R32.reuse, R18, R24 ;  /* 0x000000122010723c */ /* 0x050fe20000001818 */
[----:B------:R-:W4:Y:S04]  /*99fd0*/  LDL.LU.64 R26, [R1+0x8770] ;  /* 0x00877000011a7983 */ /* 0x000f280000300a00 */
[----:B------:R-:W4:Y:S01]  /*99fe0*/  LDL.LU.64 R24, [R1+0x8768] ;  /* 0x0087680001187983 */ /* 0x000f220000300a00 */
[----:B---3--:R-:W-:-:S15]  /*99ff0*/  HMMA.16816.F32 R36, R32, R42, R36 ;  /* 0x0000002a2024723c */ /* 0x008fde0000001824 */
[----:B------:R-:W-:-:S02]  /*9a000*/  NOP ;  /* 0x0000000000007918 */ /* 0x000fc40000000000 */
[----:B------:R-:W-:Y:S04]  /*9a010*/  STL.64 [R1+0x7e0], R16 ;  /* 0x0007e01001007387 */ /* 0x000fe80000100a00 */
[----:B------:R0:W-:Y:S04]  /*9a020*/  STL.64 [R1+0x7e8], R18 ;  /* 0x0007e81201007387 */ /* 0x0001e80000100a00 */
[----:B0-----:R-:W3:Y:S04]  /*9a030*/  LDL.LU.64 R18, [R1+0x8760] ;  /* 0x0087600001127983 */ /* 0x001ee80000300a00 */
[----:B------:R-:W3:Y:S01]  /*9a040*/  LDL.LU.64 R16, [R1+0x8758] ;  /* 0x0087580001107983 */ /* 0x000ee20000300a00 */
[C---:B--2---:R-:W-:Y:S06]  /*9a050*/  HMMA.16816.F32 R44, R32.reuse, R60, R44 ;  /* 0x0000003c202c723c */ /* 0x044fec000000182c */
[----:B------:R-:W-:Y:S06]  /*9a060*/  HMMA.16816.F32 R8, R32, R30, R8 ;  /* 0x0000001e2008723c */ /* 0x000fec0000001808 */
[----:B------:R-:W-:-:S02]  /*9a070*/  IMAD.MOV.U32 R0, RZ, RZ, R31 ;  /* 0x000000ffff007224 */ /* 0x000fc400078e001f */
[----:B------:R-:W-:Y:S02]  /*9a080*/  IMAD.MOV.U32 R31, RZ, RZ, R42 ;  /* 0x000000ffff1f7224 */ /* 0x000fe400078e002a */
[----:B------:R-:W-:-:S13]  /*9a090*/  IMAD.MOV.U32 R30, RZ, RZ, R43 ;  /* 0x000000ffff1e7224 */ /* 0x000fda00078e002b */
[----:B------:R-:W-:Y:S04]  /*9a0a0*/  STL.64 [R1+0x800], R8 ;  /* 0x0008000801007387 */ /* 0x000fe80000100a00 */
[----:B------:R0:W-:Y:S04]  /*9a0b0*/  STL.64 [R1+0x808], R10 ;  /* 0x0008080a01007387 */ /* 0x0001e80000100a00 */
[----:B0-----:R-:W2:Y:S04]  /*9a0c0*/  LDL.LU.64 R10, [R1+0x8750] ;  /* 0x00875000010a7983 */ /* 0x001ea80000300a00 */
[----:B------:R-:W2:Y:S04]  /*9a0d0*/  LDL.LU.64 R8, [R1+0x8748] ;  /* 0x0087480001087983 */ /* 0x000ea80000300a00 */
[----:B------:R-:W-:Y:S04]  /*9a0e0*/  STL [R1+0x8680], R0 ;  /* 0x0086800001007387 */ /* 0x000fe80000100800 */
[----:B------:R-:W-:Y:S04]  /*9a0f0*/  STL.64 [R1+0x810], R36 ;  /* 0x0008102401007387 */ /* 0x000fe80000100a00 */
[----:B------:R0:W-:Y:S04]  /*9a100*/  STL.64 [R1+0x818], R38 ;  /* 0x0008182601007387 */ /* 0x0001e80000100a00 */
[----:B0-----:R-:W2:Y:S04]  /*9a110*/  LDL.LU.64 R38, [R1+0x8740] ;  /* 0x0087400001267983 */ /* 0x001ea80000300a00 */
[----:B------:R-:W2:Y:S04]  /*9a120*/  LDL.LU.64 R36, [R1+0x8738] ;  /* 0x0087380001247983 */ /* 0x000ea80000300a00 */
[----:B------:R-:W4:Y:S04]  /*9a130*/  LDL.LU.64 R42, [R1+0x8730] ;  /* 0x00873000012a7983 */ /* 0x000f280000300a00 */
[----:B------:R-:W-:Y:S04]  /*9a140*/  STL.64 [R1+0x86e0], R30 ;  /* 0x0086e01e01007387 */ /* 0x000fe80000100a00 */
[----:B------:R0:W-:Y:S01]  /*9a150*/  STL.64 [R1+0x86d8], R28 ;  /* 0x0086d81c01007387 */ /* 0x0001e20000100a00 */
[----:B------:R-:W-:-:S03]  /*9a160*/  IMAD.MOV.U32 R0, RZ, RZ, R61 ;  /* 0x000000ffff007224 */ /* 0x000fc600078e003d */
[----:B0-----:R-:W3:Y:S04]  /*9a170*/  LDL.LU R28, [R1+0xd80] ;  /* 0x000d8000011c7983 */ /* 0x001ee80000300800 */
[----:B------:R-:W3:Y:S04]  /*9a180*/  LDL.LU R29, [R1+0xd84] ;  /* 0x000d8400011d7983 */ /* 0x000ee80000300800 */
[----:B------:R-:W3:Y:S04]  /*9a190*/  LDL.LU R30, [R1+0xd88] ;  /* 0x000d8800011e7983 */ /* 0x000ee80000300800 */
[----:B------:R-:W3:Y:S04]  /*9a1a0*/  LDL.LU R31, [R1+0xd8c] ;  /* 0x000d8c00011f7983 */ /* 0x000ee80000300800 */
        /* <DEDUP_REMOVED lines=28> */
[C---:B------:R-:W-:Y:S06]  /*9a370*/  HMMA.16816.F32 R20, R32.reuse, R46, R20 ;  /* 0x0000002e2014723c */ /* 0x040fec0000001814 */
[C---:B------:R-:W-:Y:S06]  /*9a380*/  HMMA.16816.F32 R12, R32.reuse, R42, R12 ;  /* 0x0000002a200c723c */ /* 0x040fec000000180c */
[C---:B---3--:R-:W-:Y:S01]  /*9a390*/  HMMA.16816.F32 R28, R32.reuse, R52, R28 ;  /* 0x00000034201c723c */ /* 0x048fe2000000181c */
[----:B--2---:R-:W-:Y:S05]  /*9a3a0*/  STL.64 [R1+0x8628], R54 ;  /* 0x0086283601007387 */ /* 0x004fea0000100a00 */
        /* <DEDUP_REMOVED lines=8> */
[----:B------:R-:W-:Y:S01]  /*9a430*/  HMMA.16816.F32 R4, R32, R48, R24 ;  /* 0x000000302004723c */ /* 0x000fe20000001818 */
[----:B------:R-:W-:-:S15]  /*9a440*/  STL.64 [R1+0x8638], R50 ;  /* 0x0086383201007387 */ /* 0x000fde0000100a00 */
[----:B------:R-:W-:-:S01]  /*9a450*/  NOP ;  /* 0x0000000000007918 */ /* 0x000fc20000000000 */
[----:B------:R-:W-:Y:S04]  /*9a460*/  STL.64 [R1+0x8e0], R28 ;  /* 0x0008e01c01007387 */ /* 0x000fe80000100a00 */
[----:B------:R-:W-:Y:S04]  /*9a470*/  STL.64 [R1+0x8e8], R30 ;  /* 0x0008e81e01007387 */ /* 0x000fe80000100a00 */
[----:B------:R-:W-:Y:S04]  /*9a480*/  STL.64 [R1+0x8630], R48 ;  /* 0x0086303001007387 */ /* 0x000fe80000100a00 */
[----:B------:R-:W-:Y:S04]  /*9a490*/  STL.64 [R1+0x8f0], R4 ;  /* 0x0008f00401007387 */ /* 0x000fe80000100a00 */
[----:B------:R0:W-:Y:S02]  /*9a4a0*/  STL.64 [R1+0x8f8], R6 ;  /* 0x0008f80601007387 */ /* 0x0001e40000100a00 */
[C---:B0-----:R-:W-:Y:S02]  /*9a4b0*/  HMMA.16816.F32 R4, R32.reuse, R44, R16 ;  /* 0x0000002c2004723c */ /* 0x041fe40000001810 */
[----:B------:R-:W-:Y:S04]  /*9a4c0*/  STL.64 [R1+0x85f8], R46 ;  /* 0x0085f82e01007387 */ /* 0x000fe80000100a00 */
[----:B------:R-:W-:Y:S04]  /*9a4d0*/  STL.64 [R1+0x910], R20 ;  /* 0x0009101401007387 */ /* 0x000fe80000100a00 */
[----:B------:R-:W-:Y:S04]  /*9a4e0*/  STL.64 [R1+0x918], R22 ;  /* 0x0009181601007387 */ /* 0x000fe80000100a00 */
[----:B------:R-:W-:Y:S09]  /*9a4f0*/  STL.64 [R1+0x85f0], R44 ;  /* 0x0085f02c01007387 */ /* 0x000ff20000100a00 */
[----:B------:R-:W-:Y:S04]  /*9a500*/  STL.64 [R1+0x930], R4 ;  /* 0x0009300401007387 */ /* 0x000fe80000100a00 */
[----:B------:R0:W-:Y:S04]  /*9a510*/  STL.64 [R1+0x938], R6 ;  /* 0x0009380601007387 */ /* 0x0001e80000100a00 */
[----:B------:R-:W2:Y:S01]  /*9a520*/  LDL.LU R52, [R1+0xff0] ;  /* 0x000ff00001347983 */ /* 0x000ea20000300800 */
[----:B0-----:R-:W-:Y:S03]  /*9a530*/  HMMA.16816.F32 R4, R32, R40, R8 ;  /* 0x000000282004723c */ /* 0x001fe60000001808 */
[----:B------:R0:W-:Y:S04]  /*9a540*/  STL.64 [R1+0x950], R12 ;  /* 0x0009500c01007387 */ /* 0x0001e80000100a00 */
[----:B------:R1:W-:-:S15]  /*9a550*/  STL.64 [R1+0x958], R14 ;  /* 0x0009580e01007387 */ /* 0x0003de0000100a00 */
[----:B------:R-:W-:-:S01]  /*9a560*/  NOP ;  /* 0x0000000000007918 */ /* 0x000fc20000000000 */
        /* <DEDUP_REMOVED lines=40> */
[----:B------:R-:W3:Y:S04]  /*9a7f0*/  LDL.LU R5, [R1+0x2144] ;  /* 0x0021440001057983 */ /* 0x000ee80000300800 */
[----:B------:R-:W3:Y:S04]  /*9a800*/  LDL.LU R58, [R1+0x2150] ;  /* 0x00215000013a7983 */ /* 0x000ee80000300800 */
[----:B----4-:R-:W3:Y:S04]  /*9a810*/  LDL.LU R6, [R1+0x214c] ;  /* 0x00214c0001067983 */ /* 0x010ee80000300800 */
[----:B------:R-:W4:Y:S04]  /*9a820*/  LDL.LU R59, [R1+0x2158] ;  /* 0x00215800013b7983 */ /* 0x000f280000300800 */
[----:B------:R-:W4:Y:S04]  /*9a830*/  LDL.LU R7, [R1+0x2154] ;  /* 0x0021540001077983 */ /* 0x000f280000300800 */
[----:B------:R-:W-:Y:S04]  /*9a840*/  STL.64 [R1+0x85d8], R42 ;  /* 0x0085d82a01007387 */ /* 0x000fe80000100a00 */
[----:B------:R0:W-:Y:S04]  /*9a850*/  STL.64 [R1+0x85d0], R40 ;  /* 0x0085d02801007387 */ /* 0x0001e80000100a00 */
[----:B0-----:R-:W3:Y:S04]  /*9a860*/  LDL.LU R40, [R1+0xfc0] ;  /* 0x000fc00001287983 */ /* 0x001ee80000300800 */
[----:B------:R-:W3:Y:S04]  /*9a870*/  LDL.LU R41, [R1+0xfc4] ;  /* 0x000fc40001297983 */ /* 0x000ee80000300800 */
[----:B------:R-:W3:Y:S04]  /*9a880*/  LDL.LU R42, [R1+0xfc8] ;  /* 0x000fc800012a7983 */ /* 0x000ee80000300800 */
[----:B------:R-:W3:Y:S01]  /*9a890*/  LDL.LU R43, [R1+0xfcc] ;  /* 0x000fcc00012b7983 */ /* 0x000ee20000300800 */
[C---:B--2---:R-:W-:Y:S06]  /*9a8a0*/  HMMA.16816.F32 R28, R32.reuse, R38, R28 ;  /* 0x00000026201c723c */ /* 0x044fec000000181c */
[----:B------:R-:W-:-:S15]  /*9a8b0*/  HMMA.16816.F32 R8, R32, R2, R8 ;  /* 0x000000022008723c */ /* 0x000fde0000001808 */
[----:B------:R-:W-:-:S02]  /*9a8c0*/  NOP ;  /* 0x0000000000007918 */ /* 0x000fc40000000000 */
        /* <DEDUP_REMOVED lines=9> */
[----:B------:R-:W3:Y:S04]  /*9a960*/  LDL.LU R39, [R1+0xfbc] ;  /* 0x000fbc0001277983 */ /* 0x000ee80000300800 */
[----:B------:R-:W-:Y:S04]  /*9a970*/  STL.64 [R1+0x9a0], R8 ;  /* 0x0009a00801007387 */ /* 0x000fe80000100a00 */
[----:B------:R0:W-:Y:S04]  /*9a980*/  STL.64 [R1+0x9a8], R10 ;  /* 0x0009a80a01007387 */ /* 0x0001e80000100a00 */
[----:B0-----:R-:W2:Y:S04]  /*9a990*/  LDL.LU.64 R10, [R1+0x86d0] ;  /* 0x0086d000010a7983 */ /* 0x001ea80000300a00 */
[----:B------:R-:W4:Y:S01]  /*9a9a0*/  LDL.LU.64 R8, [R1+0x86c8] ;  /* 0x0086c80001087983 */ /* 0x000f220000300a00 */
        /* <DEDUP_REMOVED lines=61> */
[----:B------:R0:W-:Y:S04]  /*9ad80*/  STL.64 [R1+0xa80], R8 ;  /* 0x000a800801007387 */ /* 0x0001e80000100a00 */
[----:B------:R1:W-:Y:S04]  /*9ad90*/  STL.64 [R1+0xa88], R10 ;  /* 0x000a880a01007387 */ /* 0x0003e80000100a00 */
        /* <DEDUP_REMOVED lines=9> */
[----:B------:R-:W3:Y:S01]  /*9ae30*/  LDL.LU R15, [R1+0x119c] ;  /* 0x00119c00010f7983 */ /* 0x000ee20000300800 */
[----:B------:R-:W-:-:S02]  /*9ae40*/  IMAD.MOV.U32 R23, RZ, RZ, R0 ;  /* 0x000000ffff177224 */ /* 0x000fc400078e0000 */
[----:B------:R-:W-:Y:S02]  /*9ae50*/  IMAD.MOV.U32 R20, RZ, RZ, R31 ;  /* 0x000000ffff147224 */ /* 0x000fe400078e001f */
[----:B------:R-:W-:Y:S01]  /*9ae60*/  IMAD.MOV.U32 R21, RZ, RZ, R30 ;  /* 0x000000ffff157224 */ /* 0x000fe200078e001e */
[----:B---3--:R-:W-:Y:S04]  /*9ae70*/  STL.64 [R1+0x8658], R14 ;  /* 0x0086580e01007387 */ /* 0x008fe80000100a00 */
[----:B--2---:R0:W-:Y:S04]  /*9ae80*/  STL.64 [R1+0x8650], R12 ;  /* 0x0086500c01007387 */ /* 0x0041e80000100a00 */
[----:B------:R-:W2:Y:S04]  /*9ae90*/  LDL.LU R16, [R1+0x11a0] ;  /* 0x0011a00001107983 */ /* 0x000ea80000300800 */
[----:B------:R-:W2:Y:S04]  /*9aea0*/  LDL.LU R17, [R1+0x11a4] ;  /* 0x0011a40001117983 */ /* 0x000ea80000300800 */
[----:B------:R-:W2:Y:S04]  /*9aeb0*/  LDL.LU R18, [R1+0x11a8] ;  /* 0x0011a80001127983 */ /* 0x000ea80000300800 */
[----:B------:R-:W2:Y:S04]  /*9aec0*/  LDL.LU R19, [R1+0x11ac] ;  /* 0x0011ac0001137983 */ /* 0x000ea80000300800 */
[----:B------:R-:W3:Y:S04]  /*9aed0*/  LDL.LU R22, [R1] ;  /* 0x0000000001167983 */ /* 0x000ee80000300800 */
        /* <DEDUP_REMOVED lines=15> */
[----:B------:R-:W-:-:S03]  /*9afd0*/  IMAD R6, R6, 0x100, R58 ;  /* 0x0000010006067824 */ /* 0x000fc600078e023a */
[----:B0-----:R-:W4:Y:S01]  /*9afe0*/  LDL.LU R12, [R1+0x1210] ;  /* 0x00121000010c7983 */ /* 0x001f220000300800 */
[----:B------:R-:W-:-:S03]  /*9aff0*/  IMAD R7, R7, 0x100, R59 ;  /* 0x0000010007077824 */ /* 0x000fc600078e023b */
        /* <DEDUP_REMOVED lines=9> */
[----:B------:R-:W4:Y:S01]  /*9b090*/  LDL.LU R11, [R1+0x120c] ;  /* 0x00120c00010b7983 */ /* 0x000f220000300800 */
[----:B------:R-:W-:-:S03]  /*9b0a0*/  IMAD R5, R5, 0x100, R57 ;  /* 0x0000010005057824 */ /* 0x000fc600078e0239 */
[----:B------:R-:W4:Y:S04]  /*9b0b0*/  LDL.LU R52, [R1+0x11e0] ;  /* 0x0011e00001347983 */ /* 0x000f280000300800 */
[----:B------:R-:W4:Y:S04]  /*9b0c0*/  LDL.LU R53, [R1+0x11e4] ;  /* 0x0011e40001357983 */ /* 0x000f280000300800 */
[----:B------:R-:W4:Y:S04]  /*9b0d0*/  LDL.LU R54, [R1+0x11e8] ;  /* 0x0011e80001367983 */ /* 0x000f280000300800 */
[----:B------:R-:W4:Y:S01]  /*9b0e0*/  LDL.LU R55, [R1+0x11ec] ;  /* 0x0011ec0001377983 */ /* 0x000f220000300800 */
[----:B--2---:R-:W-:-:S02]  /*9b0f0*/  IMAD.MOV.U32 R57, RZ, RZ, R31 ;  /* 0x000000ffff397224 */ /* 0x004fc400078e001f */
[----:B---3--:R-:W-:Y:S02]  /*9b100*/  IMAD.MOV.U32 R56, RZ, RZ, R30 ;  /* 0x000000ffff387224 */ /* 0x008fe400078e001e */
        /* <DEDUP_REMOVED lines=27> */
[----:B------:R-:W2:Y:S04]  /*9b2c0*/  LDL.LU.64 R12, [R1+0x8650] ;  /* 0x00865000010c7983 */ /* 0x000ea80000300a00 */
[----:B----4-:R0:W-:Y:S04]  /*9b2d0*/  STL.64 [R1+0x85b8], R38 ;  /* 0x0085b82601007387 */ /* 0x0101e80000100a00 */
[----:B0-----:R-:W4:Y:S04]  /*9b2e0*/  LDL.LU R38, [R1+0x10] ;  /* 0x0000100001267983 */ /* 0x001f280000300800 */
[----:B------:R0:W-:Y:S04]  /*9b2f0*/  STL.64 [R1+0x85b0], R36 ;  /* 0x0085b02401007387 */ /* 0x0001e80000100a00 */
[----:B0-----:R-:W3:Y:S02]  /*9b300*/  LDL.64 R36, [R1+0x20] ;  /* 0x0000200001247983 */ /* 0x001ee40000100a00 */
[----:B---3--:R-:W-:Y:S02]  /*9b310*/  HMMA.16816.F32 R32, R32, R36, R8 ;  /* 0x000000242020723c */ /* 0x008fe40000001808 */
[----:B------:R-:W3:Y:S04]  /*9b320*/  LDL.LU.64 R10, [R1+0x8648] ;  /* 0x00864800010a7983 */ /* 0x000ee80000300a00 */
[----:B------:R-:W3:-:S15]  /*9b330*/  LDL.LU.64 R8, [R1+0x8640] ;  /* 0x0086400001087983 */ /* 0x000ede0000300a00 */
[----:B------:R-:W-:-:S02]  /*9b340*/  NOP ;  /* 0x0000000000007918 */ /* 0x000fc40000000000 */
[----:B------:R0:W-:Y:S04]  /*9b350*/  STL.64 [R1+0xc90], R32 ;  /* 0x000c902001007387 */ /* 0x0001e80000100a00 */
[----:B------:R1:W-:Y:S04]  /*9b360*/  STL.64 [R1+0xc98], R34 ;  /* 0x000c982201007387 */ /* 0x0003e80000100a00 */
[----:B0-----:R-:W2:Y:S04]  /*9b370*/  LDL.LU R32, [R1+0x1020] ;  /* 0x0010200001207983 */ /* 0x001ea80000300800 */
[----:B------:R-:W2:Y:S04]  /*9b380*/  LDL.LU R33, [R1+0x1024] ;  /* 0x0010240001217983 */ /* 0x000ea80000300800 */
[----:B-1----:R-:W4:Y:S04]  /*9b390*/  LDL.LU R34, [R1+0x1028] ;  /* 0x0010280001227983 */ /* 0x002f280000300800 */
[----:B------:R-:W4:Y:S01]  /*9b3a0*/  LDL.LU R35, [R1+0x102c] ;  /* 0x00102c0001237983 */ /* 0x000f220000300800 */
[----:B------:R-:W-:-:S02]  /*9b3b0*/  F2FP.F16.E4M3.UNPACK_B R4, R4 ;  /* 0x00000004ff04723e */ /* 0x000fc400020006ff */
[----:B------:R-:W-:Y:S02]  /*9b3c0*/  F2FP.F16.E4M3.UNPACK_B R5, R5 ;  /* 0x00000005ff05723e */ /* 0x000fe400020006ff */
[----:B------:R-:W-:Y:S02]  /*9b3d0*/  F2FP.F16.E4M3.UNPACK_B R6, R6 ;  /* 0x00000006ff06723e */ /* 0x000fe400020006ff */
[----:B------:R-:W-:-:S07]  /*9b3e0*/  F2FP.F16.E4M3.UNPACK_B R7, R7 ;  /* 0x00000007ff07723e */ /* 0x000fce00020006ff */
[C---:B------:R-:W-:Y:S06]  /*9b3f0*/  HMMA.16816.F32 R48, R4.reuse, R56, R48 ;  /* 0x000000380430723c */ /* 0x040fec0000001830 */
[C---:B------:R-:W-:Y:S01]  /*9b400*/  HMMA.16816.F32 R56, R4.reuse, R58, R52 ;  /* 0x0000003a0438723c */ /* 0x040fe20000001834 */
[----:B----4-:R-:W-:Y:S04]  /*9b410*/  STL.64 [R1+0x85c8], R34 ;  /* 0x0085c82201007387 */ /* 0x010fe80000100a00 */
[----:B--2---:R0:W-:Y:S04]  /*9b420*/  STL.64 [R1+0x85c0], R32 ;  /* 0x0085c02001007387 */ /* 0x0041e80000100a00 */
[----:B0-----:R-:W2:Y:S04]  /*9b430*/  LDL.LU R32, [R1+0x11d0] ;  /* 0x0011d00001207983 */ /* 0x001ea80000300800 */
[----:B------:R-:W2:Y:S04]  /*9b440*/  LDL.LU R33, [R1+0x11d4] ;  /* 0x0011d40001217983 */ /* 0x000ea80000300800 */
[----:B------:R-:W2:Y:S04]  /*9b450*/  LDL.LU R34, [R1+0x11d8] ;  /* 0x0011d80001227983 */ /* 0x000ea80000300800 */
[----:B------:R-:W2:Y:S04]  /*9b460*/  LDL.LU R35, [R1+0x11dc] ;  /* 0x0011dc0001237983 */ /* 0x000ea80000300800 */
        /* <DEDUP_REMOVED lines=8> */
[----:B0-----:R-:W3:Y:S04]  /*9b4f0*/  LDL.LU.64 R58, [R1+0x8618] ;  /* 0x00861800013a7983 */ /* 0x001ee80000300a00 */
[----:B------:R-:W4:Y:S01]  /*9b500*/  LDL.LU.64 R56, [R1+0x8610] ;  /* 0x0086100001387983 */ /* 0x000f220000300a00 */
[----:B------:R-:W-:Y:S01]  /*9b510*/  IMAD.MOV.U32 R39, RZ, RZ, R0 ;  /* 0x000000ffff277224 */ /* 0x000fe200078e0000 */
[C---:B------:R-:W-:Y:S06]  /*9b520*/  HMMA.16816.F32 R28, R4.reuse, R20, R28 ;  /* 0x00000014041c723c */ /* 0x040fec000000181c */
[C---:B------:R-:W-:Y:S06]  /*9b530*/  HMMA.16816.F32 R20, R4.reuse, R22, R24 ;  /* 0x000000160414723c */ /* 0x040fec0000001818 */
[C---:B------:R-:W-:Y:S06]  /*9b540*/  HMMA.16816.F32 R16, R4.reuse, R60, R16 ;  /* 0x0000003c0410723c */ /* 0x040fec0000001810 */
[----:B--2---:R-:W-:-:S15]  /*9b550*/  HMMA.16816.F32 R32, R4, R38, R32 ;  /* 0x000000260420723c */ /* 0x004fde0000001820 */
[----:B------:R-:W-:-:S08]  /*9b560*/  NOP ;  /* 0x0000000000007918 */ /* 0x000fd00000000000 */
[----:B------:R-:W-:Y:S04]  /*9b570*/  STL.64 [R1+0xc60], R32 ;  /* 0x000c602001007387 */ /* 0x000fe80000100a00 */
[----:B------:R-:W-:Y:S04]  /*9b580*/  STL.64 [R1+0xc68], R34 ;  /* 0x000c682201007387 */ /* 0x000fe80000100a00 */
[----:B------:R-:W-:Y:S04]  /*9b590*/  STL.64 [R1+0xc50], R28 ;  /* 0x000c501c01007387 */ /* 0x000fe80000100a00 */
[----:B------:R-:W-:Y:S01]  /*9b5a0*/  STL.64 [R1+0xc58], R30 ;  /* 0x000c581e01007387 */ /* 0x000fe20000100a00 */
[C---:B---3--:R-:W-:Y:S06]  /*9b5b0*/  HMMA.16816.F32 R12, R4.reuse, R58, R12 ;  /* 0x0000003a040c723c */ /* 0x048fec000000180c */
[C---:B----4-:R-:W-:Y:S01]  /*9b5c0*/  HMMA.16816.F32 R8, R4.reuse, R56, R8 ;  /* 0x000000380408723c */ /* 0x050fe20000001808 */
[----:B------:R-:W-:Y:S04]  /*9b5d0*/  STL.64 [R1+0xc40], R20 ;  /* 0x000c401401007387 */ /* 0x000fe80000100a00 */
[----:B------:R-:W-:Y:S04]  /*9b5e0*/  STL.64 [R1+0xc48], R22 ;  /* 0x000c481601007387 */ /* 0x000fe80000100a00 */
[----:B------:R-:W-:Y:S04]  /*9b5f0*/  STL.64 [R1+0xc30], R16 ;  /* 0x000c301001007387 */ /* 0x000fe80000100a00 */
[----:B------:R0:W-:Y:S04]  /*9b600*/  STL.64 [R1+0xc38], R18 ;  /* 0x000c381201007387 */ /* 0x0001e80000100a00 */
[----:B------:R-:W2:Y:S04]  /*9b610*/  LDL.LU R56, [R1+0x1030] ;  /* 0x0010300001387983 */ /* 0x000ea80000300800 */
[----:B------:R-:W-:Y:S04]  /*9b620*/  STL.64 [R1+0xc20], R12 ;  /* 0x000c200c01007387 */ /* 0x000fe80000100a00 */
[----:B------:R-:W-:Y:S04]  /*9b630*/  STL.64 [R1+0xc28], R14 ;  /* 0x000c280e01007387 */ /* 0x000fe80000100a00 */
[----:B------:R-:W-:Y:S04]  /*9b640*/  STL.64 [R1+0xc10], R8 ;  /* 0x000c100801007387 */ /* 0x000fe80000100a00 */
[----:B------:R1:W-:Y:S04]  /*9b650*/  STL.64 [R1+0xc18], R10 ;  /* 0x000c180a01007387 */ /* 0x0003e80000100a00 */
[----:B------:R-:W2:Y:S04]  /*9b660*/  LDL.LU R57, [R1+0x1034] ;  /* 0x0010340001397983 */ /* 0x000ea80000300800 */
[----:B------:R-:W3:Y:S04]  /*9b670*/  LDL.LU R58, [R1+0x1038] ;  /* 0x00103800013a7983 */ /* 0x000ee80000300800 */
[----:B------:R-:W3:Y:S01]  /*9b680*/  LDL.LU R59, [R1+0x103c] ;  /* 0x00103c00013b7983 */ /* 0x000ee20000300800 */
[C---:B0-----:R-:W-:Y:S06]  /*9b690*/  HMMA.16816.F32 R16, R4.reuse, R54, R40 ;  /* 0x000000360410723c */ /* 0x041fec0000001828 */
[----:B-1----:R-:W-:Y:S01]  /*9b6a0*/  HMMA.16816.F32 R8, R4, R52, R44 ;  /* 0x000000340408723c */ /* 0x002fe2000000182c */
[----:B---3--:R-:W-:Y:S04]  /*9b6b0*/  STL.64 [R1+0x85e8], R58 ;  /* 0x0085e83a01007387 */ /* 0x008fe80000100a00 */
[----:B--2---:R-:W-:Y:S04]  /*9b6c0*/  STL.64 [R1+0x85e0], R56 ;  /* 0x0085e03801007387 */ /* 0x004fe80000100a00 */
[----:B------:R-:W2:Y:S08]  /*9b6d0*/  LDL.LU R12, [R1+0x10c0] ;  /* 0x0010c000010c7983 */ /* 0x000eb00000300800 */
[----:B------:R-:W-:Y:S04]  /*9b6e0*/  STL.64 [R1+0xc00], R16 ;  /* 0x000c001001007387 */ /* 0x000fe80000100a00 */
[----:B------:R-:W-:Y:S04]  /*9b6f0*/  STL.64 [R1+0xc08], R18 ;  /* 0x000c081201007387 */ /* 0x000fe80000100a00 */
[----:B------:R-:W-:Y:S04]  /*9b700*/  STL.64 [R1+0xbf0], R8 ;  /* 0x000bf00801007387 */ /* 0x000fe80000100a00 */
[----:B------:R-:W-:Y:S04]  /*9b710*/  STL.64 [R1+0xbf8], R10 ;  /* 0x000bf80a01007387 */ /* 0x000fe80000100a00 */
[----:B------:R-:W2:Y:S04]  /*9b720*/  LDL.LU R13, [R1+0x10c4] ;  /* 0x0010c400010d7983 */ /* 0x000ea80000300800 */
[----:B------:R-:W3:Y:S04]  /*9b730*/  LDL.LU R14, [R1+0x10c8] ;  /* 0x0010c800010e7983 */ /* 0x000ee80000300800 */
[----:B------:R-:W3:Y:S01]  /*9b740*/  LDL.LU R15, [R1+0x10cc] ;  /* 0x0010cc00010f7983 */ /* 0x000ee20000300800 */
[----:B------:R-:W-:-:S03]  /*9b750*/  IMAD.MOV.U32 R0, RZ, RZ, R36 ;  /* 0x000000ffff007224 */ /* 0x000fc600078e0024 */
        /* <DEDUP_REMOVED lines=51> */
[----:B----4-:R-:W-:-:S15]  /*9ba90*/  HMMA.16816.F32 R48, R4, R48, R44 ;  /* 0x000000300430723c */ /* 0x010fde000000182c */
[----:B------:R-:W-:-:S02]  /*9baa0*/  NOP ;  /* 0x0000000000007918 */ /* 0x000fc40000000000 */
[----:B------:R-:W-:Y:S04]  /*9bab0*/  STL.64 [R1+0xbd0], R12 ;  /* 0x000bd00c01007387 */ /* 0x000fe80000100a00 */
[----:B------:R0:W-:Y:S04]  /*9bac0*/  STL.64 [R1+0xbd8], R14 ;  /* 0x000bd80e01007387 */ /* 0x0001e80000100a00 */
[----:B0-----:R-:W2:Y:S04]  /*9bad0*/  LDL.LU.64 R14, [R1+0x8608] ;  /* 0x00860800010e7983 */ /* 0x001ea80000300a00 */
[----:B------:R-:W2:Y:S04]  /*9bae0*/  LDL.LU.64 R12, [R1+0x8600] ;  /* 0x00860000010c7983 */ /* 0x000ea80000300a00 */
[----:B------:R-:W3:Y:S04]  /*9baf0*/  LDL.LU.64 R46, [R1+0x85f8] ;  /* 0x0085f800012e7983 */ /* 0x000ee80000300a00 */
[----:B------:R-:W4:Y:S04]  /*9bb00*/  LDL.LU.64 R44, [R1+0x85f0] ;  /* 0x0085f000012c7983 */ /* 0x000f280000300a00 */
[----:B------:R0:W-:Y:S04]  /*9bb10*/  STL.64 [R1+0xbc0], R48 ;  /* 0x000bc03001007387 */ /* 0x0001e80000100a00 */
[----:B------:R1:W-:Y:S04]  /*9bb20*/  STL.64 [R1+0xbc8], R50 ;  /* 0x000bc83201007387 */ /* 0x0003e80000100a00 */
[----:B0-----:R-:W2:Y:S04]  /*9bb30*/  LDL.LU R48, [R1+0x1050] ;  /* 0x0010500001307983 */ /* 0x001ea80000300800 */
[----:B------:R-:W2:Y:S04]  /*9bb40*/  LDL.LU R49, [R1+0x1054] ;  /* 0x0010540001317983 */ /* 0x000ea80000300800 */
[----:B-1----:R-:W2:Y:S04]  /*9bb50*/  LDL.LU R50, [R1+0x1058] ;  /* 0x0010580001327983 */ /* 0x002ea80000300800 */
[----:B------:R-:W2:Y:S01]  /*9bb60*/  LDL.LU R51, [R1+0x105c] ;  /* 0x00105c0001337983 */ /* 0x000ea20000300800 */
[C---:B---3--:R-:W-:Y:S06]  /*9bb70*/  HMMA.16816.F32 R56, R4.reuse, R46, R56 ;  /* 0x0000002e0438723c */ /* 0x048fec0000001838 */
[----:B----4-:R-:W-:-:S15]  /*9bb80*/  HMMA.16816.F32 R44, R4, R44, R40 ;  /* 0x0000002c042c723c */ /* 0x010fde0000001828 */
[----:B------:R-:W-:-:S02]  /*9bb90*/  NOP ;  /* 0x0000000000007918 */ /* 0x000fc40000000000 */
[----:B------:R-:W-:Y:S04]  /*9bba0*/  STL.64 [R1+0xbb0], R56 ;  /* 0x000bb03801007387 */ /* 0x000fe80000100a00 */
[----:B------:R0:W-:Y:S04]  /*9bbb0*/  STL.64 [R1+0xbb8], R58 ;  /* 0x000bb83a01007387 */ /* 0x0001e80000100a00 */
[----:B0-----:R-:W3:Y:S04]  /*9bbc0*/  LDL.LU.64 R58, [R1+0x85e8] ;  /* 0x0085e800013a7983 */ /* 0x001ee80000300a00 */
[----:B------:R-:W3:Y:S04]  /*9bbd0*/  LDL.LU.64 R56, [R1+0x85e0] ;  /* 0x0085e00001387983 */ /* 0x000ee80000300a00 */
[----:B------:R-:W4:Y:S04]  /*9bbe0*/  LDL.LU.64 R42, [R1+0x85d8] ;  /* 0x0085d800012a7983 */ /* 0x000f280000300a00 */
[----:B------:R-:W2:Y:S04]  /*9bbf0*/  LDL.LU.64 R40, [R1+0x85d0] ;  /* 0x0085d00001287983 */ /* 0x000ea80000300a00 */
[----:B------:R0:W-:Y:S04]  /*9bc00*/  STL.64 [R1+0xba0], R44 ;  /* 0x000ba02c01007387 */ /* 0x0001e80000100a00 */
[----:B------:R1:W-:Y:S04]  /*9bc10*/  STL.64 [R1+0xba8], R46 ;  /* 0x000ba82e01007387 */ /* 0x0003e80000100a00 */
[----:B0-----:R-:W3:Y:S04]  /*9bc20*/  LDL.LU R44, [R1+0x1060] ;  /* 0x00106000012c7983 */ /* 0x001ee80000300800 */
[----:B------:R-:W3:Y:S04]  /*9bc30*/  LDL.LU R45, [R1+0x1064] ;  /* 0x00106400012d7983 */ /* 0x000ee80000300800 */
[----:B-1----:R-:W3:Y:S04]  /*9bc40*/  LDL.LU R46, [R1+0x1068] ;  /* 0x00106800012e7983 */ /* 0x002ee80000300800 */
[----:B------:R-:W3:Y:S01]  /*9bc50*/  LDL.LU R47, [R1+0x106c] ;  /* 0x00106c00012f7983 */ /* 0x000ee20000300800 */
[C---:B----4-:R-:W-:Y:S06]  /*9bc60*/  HMMA.16816.F32 R32, R4.reuse, R42, R32 ;  /* 0x0000002a0420723c */ /* 0x050fec0000001820 */
[----:B--2---:R-:W-:-:S15]  /*9bc70*/  HMMA.16816.F32 R40, R4, R40, R36 ;  /* 0x000000280428723c */ /* 0x004fde0000001824 */
[----:B------:R-:W-:-:S02]  /*9bc80*/  NOP ;  /* 0x0000000000007918 */ /* 0x000fc40000000000 */
[----:B------:R-:W-:Y:S04]  /*9bc90*/  STL.64 [R1+0xb90], R32 ;  /* 0x000b902001007387 */ /* 0x000fe80000100a00 */
[----:B------:R0:W-:Y:S04]  /*9bca0*/  STL.64 [R1+0xb98], R34 ;  /* 0x000b982201007387 */ /* 0x0001e80000100a00 */
[----:B0-----:R-:W2:Y:S04]  /*9bcb0*/  LDL.LU.64 R34, [R1+0x85c8] ;  /* 0x0085c80001227983 */ /* 0x001ea80000300a00 */
[----:B------:R-:W2:Y:S04]  /*9bcc0*/  LDL.LU.64 R32, [R1+0x85c0] ;  /* 0x0085c00001207983 */ /* 0x000ea80000300a00 */
[----:B------:R-:W4:Y:S01]  /*9bcd0*/  LDL.LU.64 R38, [R1+0x85b8] ;  /* 0x0085b80001267983 */ /* 0x000f220000300a00 */
[C---:B------:R-:W-:Y:S03]  /*9bce0*/  HMMA.16816.F32 R8, R4.reuse, R2, R8 ;  /* 0x000000020408723c */ /* 0x040fe60000001808 */
[----:B------:R-:W2:Y:S04]  /*9bcf0*/  LDL.LU.64 R36, [R1+0x85b0] ;  /* 0x0085b00001247983 */ /* 0x000ea80000300a00 */
[----:B------:R0:W-:Y:S04]  /*9bd00*/  STL.64 [R1+0xb80], R40 ;  /* 0x000b802801007387 */ /* 0x0001e80000100a00 */
[----:B------:R1:W-:Y:S04]  /*9bd10*/  STL.64 [R1+0xb88], R42 ;  /* 0x000b882a01007387 */ /* 0x0003e80000100a00 */
[----:B0-----:R-:W3:Y:S04]  /*9bd20*/  LDL.LU R40, [R1+0x1070] ;  /* 0x0010700001287983 */ /* 0x001ee80000300800 */
[----:B------:R-:W3:Y:S04]  /*9bd30*/  LDL.LU R41, [R1+0x1074] ;  /* 0x0010740001297983 */ /* 0x000ee80000300800 */
[----:B-1----:R-:W3:Y:S04]  /*9bd40*/  LDL.LU R42, [R1+0x1078] ;  /* 0x00107800012a7983 */ /* 0x002ee80000300800 */
[----:B------:R-:W3:Y:S01]  /*9bd50*/  LDL.LU R43, [R1+0x107c] ;  /* 0x00107c00012b7983 */ /* 0x000ee20000300800 */
        /* <DEDUP_REMOVED lines=9> */
[----:B------:R-:W2:Y:S02]  /*9bdf0*/  LDL.LU.64 R8, [R1+0x8590] ;  /* 0x0085900001087983 */ /* 0x000ea40000300a00 */
[C---:B--2---:R-:W-:Y:S06]  /*9be00*/  HMMA.16816.F32 R24, R4.reuse, R8, R24 ;  /* 0x000000080418723c */ /* 0x044fec0000001818 */
[----:B---3--:R-:W-:-:S15]  /*9be10*/  HMMA.16816.F32 R8, R4, R10, R12 ;  /* 0x0000000a0408723c */ /* 0x008fde000000180c */
[----:B------:R-:W-:-:S02]  /*9be20*/  NOP ;  /* 0x0000000000007918 */ /* 0x000fc40000000000 */
[----:B------:R-:W-:Y:S04]  /*9be30*/  STL.64 [R1+0xb50], R24 ;  /* 0x000b501801007387 */ /* 0x000fe80000100a00 */
[----:B------:R0:W-:Y:S04]  /*9be40*/  STL.64 [R1+0xb58], R26 ;  /* 0x000b581a01007387 */ /* 0x0001e80000100a00 */
[----:B0-----:R-:W2:Y:S04]  /*9be50*/  LDL.LU.64 R26, [R1+0x8588] ;  /* 0x00858800011a7983 */ /* 0x001ea80000300a00 */
        /* <DEDUP_REMOVED lines=9> */
[C---:B--2---:R-:W-:Y:S06]  /*9bef0*/  HMMA.16816.F32 R20, R4.reuse, R12, R20 ;  /* 0x0000000c0414723c */ /* 0x044fec0000001814 */
[----:B----4-:R-:W-:-:S15]  /*9bf00*/  HMMA.16816.F32 R12, R4, R14, R16 ;  /* 0x0000000e040c723c */ /* 0x010fde0000001810 */
[----:B------:R-:W-:-:S02]  /*9bf10*/  NOP ;  /* 0x0000000000007918 */ /* 0x000fc40000000000 */
[----:B------:R-:W-:Y:S04]  /*9bf20*/  STL.64 [R1+0xb30], R20 ;  /* 0x000b301401007387 */ /* 0x000fe80000100a00 */
[----:B------:R0:W-:Y:S04]  /*9bf30*/  STL.64 [R1+0xb38], R22 ;  /* 0x000b381601007387 */ /* 0x0001e80000100a00 */
[----:B0-----:R-:W2:Y:S04]  /*9bf40*/  LDL.LU.64 R22, [R1+0x8568] ;  /* 0x0085680001167983 */ /* 0x001ea80000300a00 */
[----:B------:R-:W4:Y:S04]  /*9bf50*/  LDL.LU.64 R20, [R1+0x8560] ;  /* 0x0085600001147983 */ /* 0x000f280000300a00 */
[----:B------:R-:W3:Y:S04]  /*9bf60*/  LDL.LU.64 R18, [R1+0x8558] ;  /* 0x0085580001127983 */ /* 0x000ee80000300a00 */
[----:B------:R-:W2:Y:S04]  /*9bf70*/  LDL.LU.64 R16, [R1+0x8550] ;  /* 0x0085500001107983 */ /* 0x000ea80000300a00 */
[----:B------:R0:W-:Y:S04]  /*9bf80*/  STL.64 [R1+0xb20], R12 ;  /* 0x000b200c01007387 */ /* 0x0001e80000100a00 */
[----:B------:R1:W-:Y:S04]  /*9bf90*/  STL.64 [R1+0xb28], R14 ;  /* 0x000b280e01007387 */ /* 0x0003e80000100a00 */
[----:B0-----:R-:W2:Y:S04]  /*9bfa0*/  LDL.LU R12, [R1+0x1090] ;  /* 0x00109000010c7983 */ /* 0x001ea80000300800 */
[----:B------:R-:W2:Y:S04]  /*9bfb0*/  LDL.LU R13, [R1+0x1094] ;  /* 0x00109400010d7983 */ /* 0x000ea80000300800 */
[----:B-1----:R-:W2:Y:S04]  /*9bfc0*/  LDL.LU R14, [R1+0x1098] ;  /* 0x00109800010e7983 */ /* 0x002ea80000300800 */
[----:B------:R-:W2:Y:S01]  /*9bfd0*/  LDL.LU R15, [R1+0x109c] ;  /* 0x00109c00010f7983 */ /* 0x000ea20000300800 */
[C---:B---3--:R-:W-:Y:S06]  /*9bfe0*/  HMMA.16816.F32 R8, R4.reuse, R18, R8 ;  /* 0x000000120408723c */ /* 0x048fec0000001808 */
[C---:B--2---:R-:W-:Y:S06]  /*9bff0*/  HMMA.16816.F32 R12, R4.reuse, R16, R12 ;  /* 0x00000010040c723c */ /* 0x044fec000000180c */
[----:B----4-:R-:W-:-:S15]  /*9c000*/  HMMA.16816.F32 R16, R4, R20, R40 ;  /* 0x000000140410723c */ /* 0x010fde0000001828 */
[----:B------:R-:W-:-:S02]  /*9c010*/  NOP ;  /* 0x0000000000007918 */ /* 0x000fc40000000000 */
[----:B------:R-:W-:Y:S04]  /*9c020*/  STL.64 [R1+0xb10], R12 ;  /* 0x000b100c01007387 */ /* 0x000fe80000100a00 */
[----:B------:R0:W-:Y:S04]  /*9c030*/  STL.64 [R1+0xb18], R14 ;  /* 0x000b180e01007387 */ /* 0x0001e80000100a00 */
[----:B------:R-:W-:Y:S04]  /*9c040*/  STL.64 [R1+0xb00], R8 ;  /* 0x000b000801007387 */ /* 0x000fe80000100a00 */
[----:B------:R1:W-:Y:S01]  /*9c050*/  STL.64 [R1+0xb08], R10 ;  /* 0x000b080a01007387 */ /* 0x0003e20000100a00 */
[C---:B0-----:R-:W-:Y:S06]  /*9c060*/  HMMA.16816.F32 R12, R4.reuse, R22, R44 ;  /* 0x00000016040c723c */ /* 0x041fec000000182c */
[----:B-1----:R-:W-:Y:S01]  /*9c070*/  HMMA.16816.F32 R8, R4, R24, R48 ;  /* 0x000000180408723c */ /* 0x002fe20000001830 */
[----:B------:R-:W-:Y:S04]  /*9c080*/  STL.64 [R1+0xaf0], R16 ;  /* 0x000af01001007387 */ /* 0x000fe80000100a00 */
[----:B------:R0:W-:-:S12]  /*9c090*/  STL.64 [R1+0xaf8], R18 ;  /* 0x000af81201007387 */ /* 0x0001d80000100a00 */
[----:B------:R-:W-:Y:S01]  /*9c0a0*/  STL.64 [R1+0xae0], R12 ;  /* 0x000ae00c01007387 */ /* 0x000fe20000100a00 */
[C---:B0-----:R-:W-:Y:S03]  /*9c0b0*/  HMMA.16816.F32 R16, R4.reuse, R26, R52 ;  /* 0x0000001a0410723c */ /* 0x041fe60000001834 */
[----:B------:R0:W-:Y:S04]  /*9c0c0*/  STL.64 [R1+0xae8], R14 ;  /* 0x000ae80e01007387 */ /* 0x0001e80000100a00 */
[----:B------:R-:W-:Y:S04]  /*9c0d0*/  STL.64 [R1+0xad0], R8 ;  /* 0x000ad00801007387 */ /* 0x000fe80000100a00 */
[----:B------:R1:W-:Y:S01]  /*9c0e0*/  STL.64 [R1+0xad8], R10 ;  /* 0x000ad80a01007387 */ /* 0x0003e20000100a00 */
[C---:B0-----:R-:W-:Y:S06]  /*9c0f0*/  HMMA.16816.F32 R12, R4.reuse, R28, R56 ;  /* 0x0000001c040c723c */ /* 0x041fec0000001838 */
[----:B-1----:R-:W-:Y:S05]  /*9c100*/  HMMA.16816.F32 R8, R4, R30, R32 ;  /* 0x0000001e0408723c */ /* 0x002fea0000001820 */
[----:B------:R0:W-:Y:S04]  /*9c110*/  STL.64 [R1+0xac0], R16 ;  /* 0x000ac01001007387 */ /* 0x0001e80000100a00 */
[----:B------:R1:W-:Y:S04]  /*9c120*/  STL.64 [R1+0xac8], R18 ;  /* 0x000ac81201007387 */ /* 0x0003e80000100a00 */
[----:B------:R-:W2:Y:S04]  /*9c130*/  LDL R60, [R1+0x15f8] ;  /* 0x0015f800013c7983 */ /* 0x000ea80000100800 */
[----:B------:R-:W-:Y:S04]  /*9c140*/  STL.64 [R1+0xab0], R12 ;  /* 0x000ab00c01007387 */ /* 0x000fe80000100a00 */
[----:B------:R-:W-:Y:S04]  /*9c150*/  STL.64 [R1+0xab8], R14 ;  /* 0x000ab80e01007387 */ /* 0x000fe80000100a00 */
[----:B------:R-:W3:Y:S04]  /*9c160*/  LDL.LU R52, [R1+0x12b0] ;  /* 0x0012b00001347983 */ /* 0x000ee80000300800 */
[----:B------:R-:W-:Y:S04]  /*9c170*/  STL.64 [R1+0xaa0], R8 ;  /* 0x000aa00801007387 */ /* 0x000fe80000100a00 */
[----:B------:R4:W-:Y:S04]  /*9c180*/  STL.64 [R1+0xaa8], R10 ;  /* 0x000aa80a01007387 */ /* 0x0009e80000100a00 */
[----:B------:R-:W3:Y:S04]  /*9c190*/  LDL.LU R53, [R1+0x12b4] ;  /* 0x0012b40001357983 */ /* 0x000ee80000300800 */
[----:B------:R-:W3:Y:S04]  /*9c1a0*/  LDL.LU R54, [R1+0x12b8] ;  /* 0x0012b80001367983 */ /* 0x000ee80000300800 */
[----:B------:R-:W3:Y:S04]  /*9c1b0*/  LDL.LU R55, [R1+0x12bc] ;  /* 0x0012bc0001377983 */ /* 0x000ee80000300800 */
[----:B------:R-:W2:Y:S04]  /*9c1c0*/  LDL.LU R44, [R1+0x1280] ;  /* 0x00128000012c7983 */ /* 0x000ea80000300800 */
[----:B------:R-:W2:Y:S04]  /*9c1d0*/  LDL.LU R45, [R1+0x1284] ;  /* 0x00128400012d7983 */ /* 0x000ea80000300800 */
[----:B------:R-:W2:Y:S04]  /*9c1e0*/  LDL.LU R46, [R1+0x1288] ;  /* 0x00128800012e7983 */ /* 0x000ea80000300800 */
[----:B------:R-:W2:Y:S04]  /*9c1f0*/  LDL.LU R47, [R1+0x128c] ;  /* 0x00128c00012f7983 */ /* 0x000ea80000300800 */
[----:B0-----:R-:W3:Y:S04]  /*9c200*/  LDL.LU R16, [R1+0x1230] ;  /* 0x0012300001107983 */ /* 0x001ee80000300800 */
[----:B------:R-:W3:Y:S04]  /*9c210*/  LDL.LU R17, [R1+0x1234] ;  /* 0x0012340001117983 */ /* 0x000ee80000300800 */
[----:B-1----:R-:W3:Y:S04]  /*9c220*/  LDL.LU R18, [R1+0x1238] ;  /* 0x0012380001127983 */ /* 0x002ee80000300800 */
[----:B------:R-:W3:Y:S04]  /*9c230*/  LDL.LU R19, [R1+0x123c] ;  /* 0x00123c0001137983 */ /* 0x000ee80000300800 */
[----:B------:R-:W2:Y:S04]  /*9c240*/  LDL.LU R24, [R1+0x1010] ;  /* 0x0010100001187983 */ /* 0x000ea80000300800 */
[----:B------:R-:W2:Y:S04]  /*9c250*/  LDL.LU R25, [R1+0x1014] ;  /* 0x0010140001197983 */ /* 0x000ea80000300800 */
[----:B------:R-:W2:Y:S04]  /*9c260*/  LDL.LU R26, [R1+0x1018] ;  /* 0x00101800011a7983 */ /* 0x000ea80000300800 */
[----:B------:R-:W2:Y:S04]  /*9c270*/  LDL.LU R27, [R1+0x101c] ;  /* 0x00101c00011b7983 */ /* 0x000ea80000300800 */
[----:B------:R-:W3:Y:S04]  /*9c280*/  LDL.LU R29, [R1+0x2160] ;  /* 0x00216000011d7983 */ /* 0x000ee80000300800 */
[----:B------:R-:W3:Y:S04]  /*9c290*/  LDL.LU R32, [R1+0x215c] ;  /* 0x00215c0001207983 */ /* 0x000ee80000300800 */
[----:B----4-:R-:W4:Y:S04]  /*9c2a0*/  LDL.LU R10, [R1+0x2168] ;  /* 0x00216800010a7983 */ /* 0x010f280000300800 */
[----:B------:R-:W4:Y:S01]  /*9c2b0*/  LDL.LU R33, [R1+0x2164] ;  /* 0x0021640001217983 */ /* 0x000f220000300800 */
[----:B------:R-:W-:-:S03]  /*9c2c0*/  IMAD.MOV.U32 R8, RZ, RZ, R0 ;  /* 0x000000ffff087224 */ /* 0x000fc600078e0000 */
[----:B------:R-:W4:Y:S04]  /*9c2d0*/  LDL.LU R11, [R1+0x2170] ;  /* 0x00217000010b7983 */ /* 0x000f280000300800 */
[----:B------:R-:W4:Y:S04]  /*9c2e0*/  LDL.LU R34, [R1+0x216c] ;  /* 0x00216c0001227983 */ /* 0x000f280000300800 */
[----:B------:R-:W4:Y:S04]  /*9c2f0*/  LDL.LU R2, [R1+0x2178] ;  /* 0x0021780001027983 */ /* 0x000f280000300800 */
[----:B------:R-:W4:Y:S04]  /*9c300*/  LDL.LU R35, [R1+0x2174] ;  /* 0x0021740001237983 */ /* 0x000f280000300800 */
[----:B------:R-:W2:Y:S04]  /*9c310*/  LDL.LU R0, [R1+0x8548] ;  /* 0x0085480001007983 */ /* 0x000ea80000300800 */
[----:B------:R-:W4:Y:S04]  /*9c320*/  LDL.LU R9, [R1+0x24] ;  /* 0x0000240001097983 */ /* 0x000f280000300800 */
[----:B------:R-:W4:Y:S04]  /*9c330*/  LDL R3, [R1+0x15a8] ;  /* 0x0015a80001037983 */ /* 0x000f280000100800 */
[----:B------:R-:W4:Y:S04]  /*9c340*/  LDL R38, [R1+0x15ac] ;  /* 0x0015ac0001267983 */ /* 0x000f280000100800 */
[----:B------:R-:W4:Y:S04]  /*9c350*/  LDL.LU R20, [R1+0x1220] ;  /* 0x0012200001147983 */ /* 0x000f280000300800 */
[----:B------:R-:W4:Y:S04]  /*9c360*/  LDL.LU R21, [R1+0x1224] ;  /* 0x0012240001157983 */ /* 0x000f280000300800 */
[----:B------:R-:W4:Y:S04]  /*9c370*/  LDL.LU R22, [R1+0x1228] ;  /* 0x0012280001167983 */ /* 0x000f280000300800 */
[----:B------:R-:W4:Y:S04]  /*9c380*/  LDL R39, [R1+0x15b8] ;  /* 0x0015b80001277983 */ /* 0x000f280000100800 */
[----:B------:R-:W4:Y:S04]  /*9c390*/  LDL R40, [R1+0x15bc] ;  /* 0x0015bc0001287983 */ /* 0x000f280000100800 */
[----:B------:R-:W4:Y:S01]  /*9c3a0*/  LDL R41, [R1+0x15c8] ;  /* 0x0015c80001297983 */ /* 0x000f220000100800 */
[----:B--2---:R-:W-:-:S03]  /*9c3b0*/  IMAD.MOV.U32 R23, RZ, RZ, R0 ;  /* 0x000000ffff177224 */ /* 0x004fc600078e0000 */
[----:B------:R-:W2:Y:S04]  /*9c3c0*/  LDL R0, [R1+0x15cc] ;  /* 0x0015cc0001007983 */ /* 0x000ea80000100800 */
[----:B------:R-:W2:Y:S04]  /*9c3d0*/  LDL.LU R12, [R1+0x1250] ;  /* 0x00125000010c7983 */ /* 0x000ea80000300800 */
[----:B------:R-:W2:Y:S04]  /*9c3e0*/  LDL.LU R13, [R1+0x1254] ;  /* 0x00125400010d7983 */ /* 0x000ea80000300800 */
[----:B------:R-:W2:Y:S04]  /*9c3f0*/  LDL.LU R14, [R1+0x1258] ;  /* 0x00125800010e7983 */ /* 0x000ea80000300800 */
[----:B------:R-:W2:Y:S04]  /*9c400*/  LDL.LU R15, [R1+0x125c] ;  /* 0x00125c00010f7983 */ /* 0x000ea80000300800 */
[----:B------:R-:W2:Y:S04]  /*9c410*/  LDL R42, [R1+0x15d8] ;  /* 0x0015d800012a7983 */ /* 0x000ea80000100800 */
[----:B------:R-:W2:Y:S04]  /*9c420*/  LDL R43, [R1+0x15dc] ;  /* 0x0015dc00012b7983 */ /* 0x000ea80000100800 */
[----:B------:R-:W2:Y:S04]  /*9c430*/  LDL R56, [R1+0x15e8] ;  /* 0x0015e80001387983 */ /* 0x000ea80000100800 */
[----:B------:R-:W2:Y:S04]  /*9c440*/  LDL R57, [R1+0x15ec] ;  /* 0x0015ec0001397983 */ /* 0x000ea80000100800 */
[----:B------:R-:W2:Y:S04]  /*9c450*/  LDL.LU R48, [R1+0x1290] ;  /* 0x0012900001307983 */ /* 0x000ea80000300800 */
[----:B------:R-:W2:Y:S04]  /*9c460*/  LDL.LU R49, [R1+0x1294] ;  /* 0x0012940001317983 */ /* 0x000ea80000300800 */
[----:B------:R-:W2:Y:S04]  /*9c470*/  LDL.LU R50, [R1+0x1298] ;  /* 0x0012980001327983 */ /* 0x000ea80000300800 */
[----:B------:R-:W2:Y:S01]  /*9c480*/  LDL.LU R51, [R1+0x129c] ;  /* 0x00129c0001337983 */ /* 0x000ea20000300800 */
[----:B------:R-:W-:Y:S01]  /*9c490*/  HMMA.16816.F32 R24, R4, R36, R24 ;  /* 0x000000240418723c */ /* 0x000fe20000001818 */
[----:B---3--:R-:W-:-:S02]  /*9c4a0*/  IMAD R32, R32, 0x100, R29 ;  /* 0x0000010020207824 */ /* 0x008fc400078e021d */
[----:B----4-:R-:W-:Y:S01]  /*9c4b0*/  IMAD R33, R33, 0x100, R10 ;  /* 0x0000010021217824 */ /* 0x010fe200078e020a */
[----:B------:R-:W3:Y:S02]  /*9c4c0*/  LDL R61, [R1+0x15fc] ;  /* 0x0015fc00013d7983 */ /* 0x000ee40000100800 */
[----:B------:R-:W-:Y:S01]  /*9c4d0*/  HMMA.16816.F32 R4, R4, R8, R20 ;  /* 0x000000080404723c */ /* 0x000fe20000001814 */
[----:B------:R-:W-:Y:S02]  /*9c4e0*/  IMAD R34, R34, 0x100, R11 ;  /* 0x0000010022227824 */ /* 0x000fe400078e020b */
[----:B------:R-:W-:Y:S01]  /*9c4f0*/  IMAD R35, R35, 0x100, R2 ;  /* 0x0000010023237824 */ /* 0x000fe200078e0202 */
[----:B------:R-:W-:Y:S01]  /*9c500*/  F2FP.F16.E4M3.UNPACK_B R2, R3 ;  /* 0x00000003ff02723e */ /* 0x000fe200020006ff */
[----:B------:R-:W4:Y:S01]  /*9c510*/  LDL R58, [R1+0x1608] ;  /* 0x00160800013a7983 */ /* 0x000f220000100800 */
[----:B------:R-:W-:Y:S02]  /*9c520*/  F2FP.F16.E4M3.UNPACK_B R32, R32 ;  /* 0x00000020ff20723e */ /* 0x000fe400020006ff */
[----:B------:R-:W-:Y:S01]  /*9c530*/  F2FP.F16.E4M3.UNPACK_B R33, R33 ;  /* 0x00000021ff21723e */ /* 0x000fe200020006ff */
[----:B------:R-:W4:Y:S01]  /*9c540*/  LDL R59, [R1+0x160c] ;  /* 0x00160c00013b7983 */ /* 0x000f220000100800 */
[----:B------:R-:W-:-:S02]  /*9c550*/  F2FP.F16.E4M3.UNPACK_B R34, R34 ;  /* 0x00000022ff22723e */ /* 0x000fc400020006ff */
[----:B------:R-:W-:Y:S02]  /*9c560*/  F2FP.F16.E4M3.UNPACK_B R35, R35 ;  /* 0x00000023ff23723e */ /* 0x000fe400020006ff */
[----:B------:R-:W-:-:S03]  /*9c570*/  F2FP.F16.E4M3.UNPACK_B R3, R38 ;  /* 0x00000026ff03723e */ /* 0x000fc600020006ff */
[----:B------:R-:W-:Y:S04]  /*9c580*/  STL.64 [R1+0xcc0], R24 ;  /* 0x000cc01801007387 */ /* 0x000fe80000100a00 */
[----:B------:R-:W-:Y:S04]  /*9c590*/  STL.64 [R1+0xcc8], R26 ;  /* 0x000cc81a01007387 */ /* 0x000fe80000100a00 */
[----:B------:R-:W-:Y:S04]  /*9c5a0*/  STL [R1+0x28], R2 ;  /* 0x0000280201007387 */ /* 0x000fe80000100800 */
[----:B------:R-:W-:Y:S04]  /*9c5b0*/  STL.64 [R1+0xcb0], R4 ;  /* 0x000cb00401007387 */ /* 0x000fe80000100a00 */
[----:B------:R0:W-:Y:S02]  /*9c5c0*/  STL.64 [R1+0xcb8], R6 ;  /* 0x000cb80601007387 */ /* 0x0001e40000100a00 */
[----:B0-----:R-:W-:Y:S01]  /*9c5d0*/  HMMA.16816.F32 R4, R32, R2, R16 ;  /* 0x000000022004723c */ /* 0x001fe20000001810 */
[----:B------:R-:W-:-:S02]  /*9c5e0*/  F2FP.F16.E4M3.UNPACK_B R8, R39 ;  /* 0x00000027ff08723e */ /* 0x000fc400020006ff */
[----:B------:R-:W-:-:S03]  /*9c5f0*/  F2FP.F16.E4M3.UNPACK_B R9, R40 ;  /* 0x00000028ff09723e */ /* 0x000fc600020006ff */
[----:B------:R2:W-:Y:S04]  /*9c600*/  STL [R1+0x2c], R3 ;  /* 0x00002c0301007387 */ /* 0x0005e80000100800 */
[----:B------:R-:W-:Y:S01]  /*9c610*/  STL [R1+0x18], R8 ;  /* 0x0000180801007387 */ /* 0x000fe20000100800 */
[----:B------:R-:W-:-:S12]  /*9c620*/  F2FP.F16.E4M3.UNPACK_B R2, R41 ;  /* 0x00000029ff02723e */ /* 0x000fd800020006ff */
[----:B------:R-:W-:Y:S04]  /*9c630*/  STL.64 [R1+0xd20], R4 ;  /* 0x000d200401007387 */ /* 0x000fe80000100a00 */
[----:B------:R0:W-:Y:S04]  /*9c640*/  STL.64 [R1+0xd28], R6 ;  /* 0x000d280601007387 */ /* 0x0001e80000100a00 */
[----:B------:R1:W-:Y:S01]  /*9c650*/  STL [R1+0x1c], R9 ;  /* 0x00001c0901007387 */ /* 0x0003e20000100800 */
[----:B--2---:R-:W-:Y:S01]  /*9c660*/  F2FP.F16.E4M3.UNPACK_B R3, R0 ;  /* 0x00000000ff03723e */ /* 0x004fe200020006ff */
[C---:B0-----:R-:W-:Y:S06]  /*9c670*/  HMMA.16816.F32 R4, R32.reuse, R8, R12 ;  /* 0x000000082004723c */ /* 0x041fec000000180c */
[----:B-1----:R-:W-:-:S15]  /*9c680*/  HMMA.16816.F32 R8, R32, R2, R44 ;  /* 0x000000022008723c */ /* 0x002fde000000182c */
[----:B------:R-:W-:-:S02]  /*9c690*/  NOP ;  /* 0x0000000000007918 */ /* 0x000fc40000000000 */
[----:B------:R0:W-:Y:S01]  /*9c6a0*/  STL.64 [R1+0xd80], R4 ;  /* 0x000d800401007387 */ /* 0x0001e20000100a00 */
[----:B------:R-:W-:-:S03]  /*9c6b0*/  IMAD.MOV.U32 R0, RZ, RZ, R7 ;  /* 0x000000ffff007224 */ /* 0x000fc600078e0007 */
[----:B------:R-:W-:Y:S04]  /*9c6c0*/  STL [R1+0xd88], R6 ;  /* 0x000d880601007387 */ /* 0x000fe80000100800 */
[----:B------:R-:W-:Y:S01]  /*9c6d0*/  STL [R1+0x10], R2 ;  /* 0x0000100201007387 */ /* 0x000fe20000100800 */
[----:B0-----:R-:W-:-:S03]  /*9c6e0*/  F2FP.F16.E4M3.UNPACK_B R4, R42 ;  /* 0x0000002aff04723e */ /* 0x001fc600020006ff */
[----:B------:R-:W-:Y:S01]  /*9c6f0*/  STL [R1+0x7e08], R0 ;  /* 0x007e080001007387 */ /* 0x000fe20000100800 */
[----:B------:R-:W-:-:S03]  /*9c700*/  F2FP.F16.E4M3.UNPACK_B R5, R43 ;  /* 0x0000002bff05723e */ /* 0x000fc600020006ff */
[----:B------:R-:W-:Y:S04]  /*9c710*/  STL [R1+0x14], R3 ;  /* 0x0000140301007387 */ /* 0x000fe80000100800 */
[----:B------:R-:W-:Y:S04]  /*9c720*/  STL [R1+0x8], R4 ;  /* 0x0000080401007387 */ /* 0x000fe80000100800 */
[----:B------:R-:W-:Y:S04]  /*9c730*/  STL.64 [R1+0xdd0], R8 ;  /* 0x000dd00801007387 */ /* 0x000fe80000100a00 */
[----:B------:R-:W-:Y:S04]  /*9c740*/  STL.64 [R1+0xdd8], R10 ;  /* 0x000dd80a01007387 */ /* 0x000fe80000100a00 */
[----:B------:R0:W-:Y:S02]  /*9c750*/  STL [R1+0xc], R5 ;  /* 0x00000c0501007387 */ /* 0x0001e40000100800 */
[----:B0-----:R-:W-:Y:S01]  /*9c760*/  HMMA.16816.F32 R4, R32, R4, R48 ;  /* 0x000000042004723c */ /* 0x001fe20000001830 */
[----:B------:R-:W-:-:S02]  /*9c770*/  F2FP.F16.E4M3.UNPACK_B R2, R56 ;  /* 0x00000038ff02723e */ /* 0x000fc400020006ff */
[----:B------:R-:W-:-:S03]  /*9c780*/  F2FP.F16.E4M3.UNPACK_B R3, R57 ;  /* 0x00000039ff03723e */ /* 0x000fc600020006ff */
[----:B------:R-:W-:-:S15]  /*9c790*/  STL [R1], R2 ;  /* 0x0000000201007387 */ /* 0x000fde0000100800 */
[----:B------:R-:W-:-:S02]  /*9c7a0*/  NOP ;  /* 0x0000000000007918 */ /* 0x000fc40000000000 */
[----:B------:R-:W-:Y:S04]  /*9c7b0*/  STL.64 [R1+0xe20], R4 ;  /* 0x000e200401007387 */ /* 0x000fe80000100a00 */
[----:B------:R0:W-:Y:S02]  /*9c7c0*/  STL.64 [R1+0xe28], R6 ;  /* 0x000e280601007387 */ /* 0x0001e40000100a00 */
[----:B0-----:R-:W-:Y:S06]  /*9c7d0*/  HMMA.16816.F32 R4, R32, R2, R52 ;  /* 0x000000022004723c */ /* 0x001fec0000001834 */
[----:B------:R-:W-:-:S15]  /*9c7e0*/  STL [R1+0x4], R3 ;  /* 0x0000040301007387 */ /* 0x000fde0000100800 */
        /* <DEDUP_REMOVED lines=25> */
[----:B------:R-:W3:Y:S04]  /*9c980*/  LDL R56, [R1+0x1618] ;  /* 0x0016180001387983 */ /* 0x000ee80000100800 */
[----:B------:R-:W3:Y:S04]  /*9c990*/  LDL R57, [R1+0x161c] ;  /* 0x00161c0001397983 */ /* 0x000ee80000100800 */
[----:B------:R-:W3:Y:S04]  /*9c9a0*/  LDL R54, [R1+0x1628] ;  /* 0x0016280001367983 */ /* 0x000ee80000100800 */
[----:B------:R-:W3:Y:S04]  /*9c9b0*/  LDL R55, [R1+0x162c] ;  /* 0x00162c0001377983 */ /* 0x000ee80000100800 */
[----:B------:R-:W3:Y:S04]  /*9c9c0*/  LDL.LU R36, [R1+0x1300] ;  /* 0x0013000001247983 */ /* 0x000ee80000300800 */
[----:B------:R-:W3:Y:S04]  /*9c9d0*/  LDL.LU R37, [R1+0x1304] ;  /* 0x0013040001257983 */ /* 0x000ee80000300800 */
[----:B------:R-:W3:Y:S04]  /*9c9e0*/  LDL.LU R38, [R1+0x1308] ;  /* 0x0013080001267983 */ /* 0x000ee80000300800 */
[----:B------:R-:W3:Y:S04]  /*9c9f0*/  LDL.LU R39, [R1+0x130c] ;  /* 0x00130c0001277983 */ /* 0x000ee80000300800 */
[----:B------:R-:W3:Y:S04]  /*9ca00*/  LDL R52, [R1+0x1638] ;  /* 0x0016380001347983 */ /* 0x000ee80000100800 */
[----:B------:R-:W3:Y:S04]  /*9ca10*/  LDL R53, [R1+0x163c] ;  /* 0x00163c0001357983 */ /* 0x000ee80000100800 */
[----:B------:R-:W3:Y:S04]  /*9ca20*/  LDL R50, [R1+0x1648] ;  /* 0x0016480001327983 */ /* 0x000ee80000100800 */
[----:B------:R-:W3:Y:S04]  /*9ca30*/  LDL R51, [R1+0x164c] ;  /* 0x00164c0001337983 */ /* 0x000ee80000100800 */
[----:B------:R-:W3:Y:S04]  /*9ca40*/  LDL.LU R24, [R1+0x1330] ;  /* 0x0013300001187983 */ /* 0x000ee80000300800 */
[----:B------:R-:W3:Y:S04]  /*9ca50*/  LDL.LU R25, [R1+0x1334] ;  /* 0x0013340001197983 */ /* 0x000ee80000300800 */
[----:B------:R-:W3:Y:S04]  /*9ca60*/  LDL.LU R26, [R1+0x1338] ;  /* 0x00133800011a7983 */ /* 0x000ee80000300800 */
[----:B------:R-:W3:Y:S01]  /*9ca70*/  LDL.LU R27, [R1+0x133c] ;  /* 0x00133c00011b7983 */ /* 0x000ee20000300800 */
[----:B------:R-:W-:-:S02]  /*9ca80*/  F2FP.F16.E4M3.UNPACK_B R60, R60 ;  /* 0x0000003cff3c723e */ /* 0x000fc400020006ff */
[----:B------:R-:W-:Y:S01]  /*9ca90*/  F2FP.F16.E4M3.UNPACK_B R61, R61 ;  /* 0x0000003dff3d723e */ /* 0x000fe200020006ff */
        /* <DEDUP_REMOVED lines=16> */
[----:B----4-:R-:W-:-:S02]  /*9cba0*/  F2FP.F16.E4M3.UNPACK_B R58, R58 ;  /* 0x0000003aff3a723e */ /* 0x010fc400020006ff */
[----:B------:R-:W-:Y:S01]  /*9cbb0*/  F2FP.F16.E4M3.UNPACK_B R59, R59 ;  /* 0x0000003bff3b723e */ /* 0x000fe200020006ff */
[----:B--2---:R-:W-:-:S15]  /*9cbc0*/  HMMA.16816.F32 R12, R32, R60, R12 ;  /* 0x0000003c200c723c */ /* 0x004fde000000180c */
[----:B------:R-:W-:-:S08]  /*9cbd0*/  NOP ;  /* 0x0000000000007918 */ /* 0x000fd00000000000 */
[----:B------:R-:W-:Y:S04]  /*9cbe0*/  STL.64 [R1+0xee0], R12 ;  /* 0x000ee00c01007387 */ /* 0x000fe80000100a00 */
[----:B------:R0:W-:Y:S04]  /*9cbf0*/  STL.64 [R1+0xee8], R14 ;  /* 0x000ee80e01007387 */ /* 0x0001e80000100a00 */
[----:B0-----:R-:W2:Y:S04]  /*9cc00*/  LDL.LU.64 R14, [R1+0x8540] ;  /* 0x00854000010e7983 */ /* 0x001ea80000300a00 */
[----:B------:R-:W2:Y:S01]  /*9cc10*/  LDL.LU.64 R12, [R1+0x8538] ;  /* 0x00853800010c7983 */ /* 0x000ea20000300a00 */
[----:B---3--:R-:W-:Y:S01]  /*9cc20*/  HMMA.16816.F32 R4, R32, R58, R4 ;  /* 0x0000003a2004723c */ /* 0x008fe20000001804 */
[----:B------:R-:W-:-:S02]  /*9cc30*/  F2FP.F16.E4M3.UNPACK_B R56, R56 ;  /* 0x00000038ff38723e */ /* 0x000fc400020006ff */
[----:B------:R-:W-:-:S15]  /*9cc40*/  F2FP.F16.E4M3.UNPACK_B R57, R57 ;  /* 0x00000039ff39723e */ /* 0x000fde00020006ff */
[----:B------:R-:W-:-:S05]  /*9cc50*/  NOP ;  /* 0x0000000000007918 */ /* 0x000fca0000000000 */
[----:B------:R-:W-:Y:S04]  /*9cc60*/  STL.64 [R1+0xf40], R4 ;  /* 0x000f400401007387 */ /* 0x000fe80000100a00 */
[----:B------:R0:W-:Y:S02]  /*9cc70*/  STL.64 [R1+0xf48], R6 ;  /* 0x000f480601007387 */ /* 0x0001e40000100a00 */
[----:B0-----:R-:W-:Y:S01]  /*9cc80*/  HMMA.16816.F32 R4, R32, R56, R36 ;  /* 0x000000382004723c */ /* 0x001fe20000001824 */
[----:B------:R-:W-:Y:S02]  /*9cc90*/  F2FP.F16.E4M3.UNPACK_B R54, R54 ;  /* 0x00000036ff36723e */ /* 0x000fe400020006ff */
[----:B------:R-:W-:Y:S01]  /*9cca0*/  F2FP.F16.E4M3.UNPACK_B R55, R55 ;  /* 0x00000037ff37723e */ /* 0x000fe200020006ff */
[----:B------:R-:W-:Y:S04]  /*9ccb0*/  STL.64 [R1+0x84f0], R58 ;  /* 0x0084f03a01007387 */ /* 0x000fe80000100a00 */
[----:B------:R-:W-:-:S15]  /*9ccc0*/  STL.64 [R1+0x84e8], R56 ;  /* 0x0084e83801007387 */ /* 0x000fde0000100a00 */
[----:B------:R-:W-:Y:S04]  /*9ccd0*/  STL.64 [R1+0xf80], R4 ;  /* 0x000f800401007387 */ /* 0x000fe80000100a00 */
[----:B------:R0:W-:Y:S02]  /*9cce0*/  STL.64 [R1+0xf88], R6 ;  /* 0x000f880601007387 */ /* 0x0001e40000100a00 */
[----:B0-----:R-:W-:Y:S01]  /*9ccf0*/  HMMA.16816.F32 R4, R32, R54, R28 ;  /* 0x000000362004723c */ /* 0x001fe2000000181c */
[----:B------:R-:W-:Y:S02]  /*9cd00*/  F2FP.F16.E4M3.UNPACK_B R52, R52 ;  /* 0x00000034ff34723e */ /* 0x000fe400020006ff */
        /* <DEDUP_REMOVED lines=23> */
[----:B------:R2:W-:Y:S01]  /*9ce80*/  STL.64 [R1+0x10c8], R6 ;  /* 0x0010c80601007387 */ /* 0x0005e20000100a00 */
[----:B------:R-:W-:Y:S02]  /*9ce90*/  F2FP.F16.E4M3.UNPACK_B R44, R44 ;  /* 0x0000002cff2c723e */ /* 0x000fe400020006ff */
[----:B------:R-:W-:Y:S01]  /*9cea0*/  F2FP.F16.E4M3.UNPACK_B R45, R45 ;  /* 0x0000002dff2d723e */ /* 0x000fe200020006ff */
[----:B--2---:R-:W-:-:S15]  /*9ceb0*/  HMMA.16816.F32 R4, R32, R46, R12 ;  /* 0x0000002e2004723c */ /* 0x004fde000000180c */
        /* <DEDUP_REMOVED lines=23> */
[----:B------:R-:W3:Y:S04]  /*9d030*/  LDL R40, [R1+0x1698] ;  /* 0x0016980001287983 */ /* 0x000ee80000100800 */
[----:B------:R-:W4:Y:S04]  /*9d040*/  LDL R41, [R1+0x169c] ;  /* 0x00169c0001297983 */ /* 0x000f280000100800 */
[----:B------:R-:W2:Y:S04]  /*9d050*/  LDL R38, [R1+0x16a8] ;  /* 0x0016a80001267983 */ /* 0x000ea80000100800 */
        /* <DEDUP_REMOVED lines=9> */
[----:B------:R-:W2:Y:S04]  /*9d0f0*/  LDL R10, [R1+0x16d8] ;  /* 0x0016d800010a7983 */ /* 0x000ea80000100800 */
[----:B------:R-:W2:Y:S04]  /*9d100*/  LDL R11, [R1+0x16dc] ;  /* 0x0016dc00010b7983 */ /* 0x000ea80000100800 */
[----:B0-----:R-:W2:Y:S04]  /*9d110*/  LDL.LU R4, [R1+0x1430] ;  /* 0x0014300001047983 */ /* 0x001ea80000300800 */
[----:B------:R-:W2:Y:S04]  /*9d120*/  LDL.LU R5, [R1+0x1434] ;  /* 0x0014340001057983 */ /* 0x000ea80000300800 */
[----:B-1----:R-:W2:Y:S04]  /*9d130*/  LDL.LU R6, [R1+0x1438] ;  /* 0x0014380001067983 */ /* 0x002ea80000300800 */
        /* <DEDUP_REMOVED lines=13> */
[----:B------:R-:W-:Y:S04]  /*9d210*/  STL.64 [R1+0x84c0], R46 ;  /* 0x0084c02e01007387 */ /* 0x000fe80000100a00 */
[----:B------:R0:W-:Y:S04]  /*9d220*/  STL.64 [R1+0x84b8], R44 ;  /* 0x0084b82c01007387 */ /* 0x0001e80000100a00 */
[----:B0-----:R-:W2:Y:S04]  /*9d230*/  LDL.LU R44, [R1+0x13c0] ;  /* 0x0013c000012c7983 */ /* 0x001ea80000300800 */
[----:B------:R-:W2:Y:S04]  /*9d240*/  LDL.LU R45, [R1+0x13c4] ;  /* 0x0013c400012d7983 */ /* 0x000ea80000300800 */
[----:B------:R-:W2:Y:S04]  /*9d250*/  LDL.LU R46, [R1+0x13c8] ;  /* 0x0013c800012e7983 */ /* 0x000ea80000300800 */
[----:B------:R-:W2:Y:S01]  /*9d260*/  LDL.LU R47, [R1+0x13cc] ;  /* 0x0013cc00012f7983 */ /* 0x000ea20000300800 */
[----:B------:R-:W-:-:S02]  /*9d270*/  F2FP.F16.E4M3.UNPACK_B R42, R42 ;  /* 0x0000002aff2a723e */ /* 0x000fc400020006ff */
[----:B------:R-:W-:Y:S02]  /*9d280*/  F2FP.F16.E4M3.UNPACK_B R43, R43 ;  /* 0x0000002bff2b723e */ /* 0x000fe400020006ff */
[----:B---3--:R-:W-:Y:S02]  /*9d290*/  F2FP.F16.E4M3.UNPACK_B R40, R40 ;  /* 0x00000028ff28723e */ /* 0x008fe400020006ff */
[----:B----4-:R-:W-:Y:S02]  /*9d2a0*/  F2FP.F16.E4M3.UNPACK_B R41, R41 ;  /* 0x00000029ff29723e */ /* 0x010fe400020006ff */
[----:B--2---:R-:W-:Y:S02]  /*9d2b0*/  F2FP.F16.E4M3.UNPACK_B R38, R38 ;  /* 0x00000026ff26723e */ /* 0x004fe400020006ff */
[----:B------:R-:W-:Y:S02]  /*9d2c0*/  F2FP.F16.E4M3.UNPACK_B R39, R39 ;  /* 0x00000027ff27723e */ /* 0x000fe400020006ff */
[----:B------:R-:W-:-:S02]  /*9d2d0*/  F2FP.F16.E4M3.UNPACK_B R2, R2 ;  /* 0x00000002ff02723e */ /* 0x000fc400020006ff */
[----:B------:R-:W-:Y:S02]  /*9d2e0*/  F2FP.F16.E4M3.UNPACK_B R3, R3 ;  /* 0x00000003ff03723e */ /* 0x000fe400020006ff */
[----:B------:R-:W-:Y:S02]  /*9d2f0*/  F2FP.F16.E4M3.UNPACK_B R8, R8 ;  /* 0x00000008ff08723e */ /* 0x000fe400020006ff */
[----:B------:R-:W-:Y:S02]  /*9d300*/  F2FP.F16.E4M3.UNPACK_B R9, R9 ;  /* 0x00000009ff09723e */ /* 0x000fe400020006ff */
[----:B------:R-:W-:-:S05]  /*9d310*/  F2FP.F16.E4M3.UNPACK_B R10, R10 ;  /* 0x0000000aff0a723e */ /* 0x000fca00020006ff */
[----:B------:R-:W-:Y:S01]  /*9d320*/  HMMA.16816.F32 R4, R32, R8, R4 ;  /* 0x000000082004723c */ /* 0x000fe20000001804 */
[----:B------:R-:W-:-:S05]  /*9d330*/  F2FP.F16.E4M3.UNPACK_B R11, R11 ;  /* 0x0000000bff0b723e */ /* 0x000fca00020006ff */
[----:B------:R-:W-:-:S15]  /*9d340*/  HMMA.16816.F32 R44, R32, R42, R44 ;  /* 0x0000002a202c723c */ /* 0x000fde000000182c */
[----:B------:R-:W-:-:S08]  /*9d350*/  NOP ;  /* 0x0000000000007918 */ /* 0x000fd00000000000 */
[----:B------:R-:W-:Y:S04]  /*9d360*/  STL.64 [R1+0x1140], R44 ;  /* 0x0011402c01007387 */ /* 0x000fe80000100a00 */
[----:B------:R0:W-:Y:S04]  /*9d370*/  STL.64 [R1+0x1148], R46 ;  /* 0x0011482e01007387 */ /* 0x0001e80000100a00 */
[----:B------:R-:W-:Y:S04]  /*9d380*/  STL.64 [R1+0x84a0], R42 ;  /* 0x0084a02a01007387 */ /* 0x000fe80000100a00 */
[----:B------:R1:W-:Y:S01]  /*9d390*/  STL.64 [R1+0x8498], R40 ;  /* 0x0084982801007387 */ /* 0x0003e20000100a00 */
[C---:B0-----:R-:W-:Y:S06]  /*9d3a0*/  HMMA.16816.F32 R44, R32.reuse, R40, R48 ;  /* 0x00000028202c723c */ /* 0x041fec0000001830 */
[----:B-1----:R-:W-:-:S15]  /*9d3b0*/  HMMA.16816.F32 R40, R32, R38, R52 ;  /* 0x000000262028723c */ /* 0x002fde0000001834 */
[----:B------:R-:W-:-:S02]  /*9d3c0*/  NOP ;  /* 0x0000000000007918 */ /* 0x000fc40000000000 */
[----:B------:R-:W-:Y:S04]  /*9d3d0*/  STL.64 [R1+0x1170], R44 ;  /* 0x0011702c01007387 */ /* 0x000fe80000100a00 */
[----:B------:R-:W-:Y:S04]  /*9d3e0*/  STL.64 [R1+0x1178], R46 ;  /* 0x0011782e01007387 */ /* 0x000fe80000100a00 */
[----:B------:R-:W-:Y:S04]  /*9d3f0*/  STL.64 [R1+0x11a0], R40 ;  /* 0x0011a02801007387 */ /* 0x000fe80000100a00 */
[----:B------:R0:W-:Y:S02]  /*9d400*/  STL.64 [R1+0x11a8], R42 ;  /* 0x0011a82a01007387 */ /* 0x0001e40000100a00 */
[----:B0-----:R-:W-:Y:S01]  /*9d410*/  HMMA.16816.F32 R40, R32, R2, R56 ;  /* 0x000000022028723c */ /* 0x001fe20000001838 */
[----:B------:R-:W-:-:S15]  /*9d420*/  F2FP.F16.E4M3.UNPACK_B R12, R12 ;  /* 0x0000000cff0c723e */ /* 0x000fde00020006ff */
[----:B------:R-:W-:-:S07]  /*9d430*/  NOP ;  /* 0x0000000000007918 */ /* 0x000fce0000000000 */
[----:B------:R-:W-:Y:S04]  /*9d440*/  STL.64 [R1+0x11d0], R40 ;  /* 0x0011d02801007387 */ /* 0x000fe80000100a00 */
[----:B------:R-:W-:Y:S04]  /*9d450*/  STL.64 [R1+0x11d8], R42 ;  /* 0x0011d82a01007387 */ /* 0x000fe80000100a00 */
[----:B------:R-:W-:Y:S04]  /*9d460*/  STL.64 [R1+0x1200], R4 ;  /* 0x0012000401007387 */ /* 0x000fe80000100a00 */
[----:B------:R0:W-:Y:S02]  /*9d470*/  STL.64 [R1+0x1208], R6 ;  /* 0x0012080601007387 */ /* 0x0001e40000100a00 */
[----:B0-----:R-:W-:Y:S01]  /*9d480*/  HMMA.16816.F32 R4, R32, R10, R28 ;  /* 0x0000000a2004723c */ /* 0x001fe2000000181c */
[----:B------:R-:W-:-:S05]  /*9d490*/  F2FP.F16.E4M3.UNPACK_B R13, R13 ;  /* 0x0000000dff0d723e */ /* 0x000fca00020006ff */
[----:B------:R-:W-:Y:S04]  /*9d4a0*/  STL.64 [R1+0x8470], R10 ;  /* 0x0084700a01007387 */ /* 0x000fe80000100a00 */
[----:B------:R-:W-:-:S13]  /*9d4b0*/  STL.64 [R1+0x8468], R8 ;  /* 0x0084680801007387 */ /* 0x000fda0000100a00 */
        /* <DEDUP_REMOVED lines=8> */
[----:B0-----:R-:W-:Y:S06]  /*9d540*/  HMMA.16816.F32 R4, R32, R14, R20 ;  /* 0x0000000e2004723c */ /* 0x001fec0000001814 */
[----:B------:R-:W-:Y:S04]  /*9d550*/  STL.64 [R1+0x8480], R14 ;  /* 0x0084800e01007387 */ /* 0x000fe80000100a00 */
[----:B------:R0:W-:-:S13]  /*9d560*/  STL.64 [R1+0x8478], R12 ;  /* 0x0084780c01007387 */ /* 0x0001da0000100a00 */
[----:B------:R-:W-:Y:S04]  /*9d570*/  STL.64 [R1+0x1280], R4 ;  /* 0x0012800401007387 */ /* 0x000fe80000100a00 */
[----:B------:R-:W-:Y:S04]  /*9d580*/  STL.64 [R1+0x1288], R6 ;  /* 0x0012880601007387 */ /* 0x000fe80000100a00 */
        /* <DEDUP_REMOVED lines=10> */
[----:B0-----:R-:W3:Y:S04]  /*9d630*/  LDL.LU R12, [R1+0x14c0] ;  /* 0x0014c000010c7983 */ /* 0x001ee80000300800 */
[----:B------:R-:W3:Y:S04]  /*9d640*/  LDL.LU R13, [R1+0x14c4] ;  /* 0x0014c400010d7983 */ /* 0x000ee80000300800 */
[----:B------:R-:W3:Y:S04]  /*9d650*/  LDL.LU R14, [R1+0x14c8] ;  /* 0x0014c800010e7983 */ /* 0x000ee80000300800 */
[----:B------:R-:W3:Y:S04]  /*9d660*/  LDL.LU R15, [R1+0x14cc] ;  /* 0x0014cc00010f7983 */ /* 0x000ee80000300800 */
[----:B-1----:R-:W4:Y:S04]  /*9d670*/  LDL.LU R44, [R1+0x14a0] ;  /* 0x0014a000012c7983 */ /* 0x002f280000300800 */
[----:B------:R-:W4:Y:S04]  /*9d680*/  LDL.LU R45, [R1+0x14a4] ;  /* 0x0014a400012d7983 */ /* 0x000f280000300800 */
[----:B------:R-:W4:Y:S04]  /*9d690*/  LDL.LU R46, [R1+0x14a8] ;  /* 0x0014a800012e7983 */ /* 0x000f280000300800 */
[----:B------:R-:W4:Y:S04]  /*9d6a0*/  LDL.LU R47, [R1+0x14ac] ;  /* 0x0014ac00012f7983 */ /* 0x000f280000300800 */
[----:B------:R-:W2:Y:S04]  /*9d6b0*/  LDL R20, [R1+0x1728] ;  /* 0x0017280001147983 */ /* 0x000ea80000100800 */
        /* <DEDUP_REMOVED lines=17> */
[----:B------:R-:W3:Y:S04]  /*9d7d0*/  LDL.LU R6, [R1+0x2190] ;  /* 0x0021900001067983 */ /* 0x000ee80000300800 */
[----:B------:R-:W3:Y:S04]  /*9d7e0*/  LDL.LU R7, [R1+0x218c] ;  /* 0x00218c0001077983 */ /* 0x000ee80000300800 */
        /* <DEDUP_REMOVED lines=19> */
[----:B------:R-:W4:Y:S01]  /*9d920*/  LDL.LU.64 R44, [R1+0x8528] ;  /* 0x00852800012c7983 */ /* 0x000f220000300a00 */
[----:B------:R-:W-:-:S02]  /*9d930*/  F2FP.F16.E4M3.UNPACK_B R18, R18 ;  /* 0x00000012ff12723e */ /* 0x000fc400020006ff */
[----:B------:R-:W-:Y:S02]  /*9d940*/  F2FP.F16.E4M3.UNPACK_B R19, R19 ;  /* 0x00000013ff13723e */ /* 0x000fe400020006ff */
[----:B--2---:R-:W-:Y:S02]  /*9d950*/  F2FP.F16.E4M3.UNPACK_B R20, R20 ;  /* 0x00000014ff14723e */ /* 0x004fe400020006ff */
[----:B---3--:R-:W-:-:S03]  /*9d960*/  F2FP.F16.E4M3.UNPACK_B R21, R21 ;  /* 0x00000015ff15723e */ /* 0x008fc600020006ff */
[C---:B------:R-:W-:Y:S06]  /*9d970*/  HMMA.16816.F32 R12, R32.reuse, R18, R12 ;  /* 0x00000012200c723c */ /* 0x040fec000000180c */
[----:B------:R-:W-:Y:S01]  /*9d980*/  HMMA.16816.F32 R8, R32, R20, R8 ;  /* 0x000000142008723c */ /* 0x000fe20000001808 */
[----:B------:R-:W-:Y:S01]  /*9d990*/  F2FP.F16.E4M3.UNPACK_B R22, R22 ;  /* 0x00000016ff16723e */ /* 0x000fe200020006ff */
[----:B------:R-:W-:Y:S01]  /*9d9a0*/  STL.64 [R1+0x8490], R18 ;  /* 0x0084901201007387 */ /* 0x000fe20000100a00 */
[----:B------:R-:W-:-:S03]  /*9d9b0*/  F2FP.F16.E4M3.UNPACK_B R23, R23 ;  /* 0x00000017ff17723e */ /* 0x000fc600020006ff */
[----:B------:R-:W-:Y:S11]  /*9d9c0*/  STL.64 [R1+0x8488], R16 ;  /* 0x0084881001007387 */ /* 0x000ff60000100a00 */
[----:B------:R-:W-:Y:S04]  /*9d9d0*/  STL.64 [R1+0x1310], R12 ;  /* 0x0013100c01007387 */ /* 0x000fe80000100a00 */
[----:B------:R-:W-:Y:S04]  /*9d9e0*/  STL.64 [R1+0x1318], R14 ;  /* 0x0013180e01007387 */ /* 0x000fe80000100a00 */
[----:B------:R-:W-:Y:S04]  /*9d9f0*/  STL.64 [R1+0x1330], R8 ;  /* 0x0013300801007387 */ /* 0x000fe80000100a00 */
[----:B------:R0:W-:Y:S02]  /*9da00*/  STL.64 [R1+0x1338], R10 ;  /* 0x0013380a01007387 */ /* 0x0001e40000100a00 */
[----:B0-----:R-:W-:Y:S01]  /*9da10*/  HMMA.16816.F32 R8, R32, R22, R40 ;  /* 0x000000162008723c */ /* 0x001fe20000001828 */
[----:B------:R-:W-:-:S02]  /*9da20*/  F2FP.F16.E4M3.UNPACK_B R24, R24 ;  /* 0x00000018ff18723e */ /* 0x000fc400020006ff */
[----:B------:R-:W-:-:S03]  /*9da30*/  F2FP.F16.E4M3.UNPACK_B R25, R25 ;  /* 0x00000019ff19723e */ /* 0x000fc600020006ff */
[----:B------:R-:W-:Y:S04]  /*9da40*/  STL.64 [R1+0x8460], R22 ;  /* 0x0084601601007387 */ /* 0x000fe80000100a00 */
[----:B------:R-:W-:-:S13]  /*9da50*/  STL.64 [R1+0x8458], R20 ;  /* 0x0084581401007387 */ /* 0x000fda0000100a00 */
[----:B------:R-:W-:Y:S04]  /*9da60*/  STL.64 [R1+0x1370], R8 ;  /* 0x0013700801007387 */ /* 0x000fe80000100a00 */
[----:B------:R4:W-:Y:S01]  /*9da70*/  STL.64 [R1+0x1378], R10 ;  /* 0x0013780a01007387 */ /* 0x0009e20000100a00 */
[----:B------:R-:W-:Y:S02]  /*9da80*/  F2FP.F16.E4M3.UNPACK_B R26, R26 ;  /* 0x0000001aff1a723e */ /* 0x000fe400020006ff */
[----:B------:R-:W-:Y:S02]  /*9da90*/  F2FP.F16.E4M3.UNPACK_B R27, R27 ;  /* 0x0000001bff1b723e */ /* 0x000fe400020006ff */
[----:B------:R-:W-:Y:S02]  /*9daa0*/  F2FP.F16.E4M3.UNPACK_B R28, R28 ;  /* 0x0000001cff1c723e */ /* 0x000fe400020006ff */
[----:B------:R-:W-:Y:S01]  /*9dab0*/  F2FP.F16.E4M3.UNPACK_B R29, R29 ;  /* 0x0000001dff1d723e */ /* 0x000fe200020006ff */
[----:B------:R-:W-:Y:S01]  /*9dac0*/  IMAD R4, R4, 0x100, R51 ;  /* 0x0000010004047824 */ /* 0x000fe200078e0233 */
[----:B----4-:R-:W-:-:S15]  /*9dad0*/  HMMA.16816.F32 R8, R32, R24, R44 ;  /* 0x000000182008723c */ /* 0x010fde000000182c */
[----:B------:R-:W-:-:S08]  /*9dae0*/  NOP ;  /* 0x0000000000007918 */ /* 0x000fd00000000000 */
[----:B------:R-:W-:Y:S04]  /*9daf0*/  STL.64 [R1+0x13d0], R8 ;  /* 0x0013d00801007387 */ /* 0x000fe80000100a00 */
[----:B------:R0:W-:Y:S02]  /*9db00*/  STL.64 [R1+0x13d8], R10 ;  /* 0x0013d80a01007387 */ /* 0x0001e40000100a00 */
[----:B0-----:R-:W-:Y:S06]  /*9db10*/  HMMA.16816.F32 R8, R32, R26, R52 ;  /* 0x0000001a2008723c */ /* 0x001fec0000001834 */
[----:B------:R-:W-:Y:S04]  /*9db20*/  STL.64 [R1+0x8440], R26 ;  /* 0x0084401a01007387 */ /* 0x000fe80000100a00 */
[----:B------:R-:W-:-:S13]  /*9db30*/  STL.64 [R1+0x8438], R24 ;  /* 0x0084381801007387 */ /* 0x000fda0000100a00 */
        /* <DEDUP_REMOVED lines=16> */
[----:B------:R-:W-:-:S02]  /*9dc40*/  IMAD R6, R7, 0x100, R6 ;  /* 0x0000010007067824 */ /* 0x000fc400078e0206 */
[----:B------:R-:W-:Y:S02]  /*9dc50*/  IMAD R7, R37, 0x100, R36 ;  /* 0x0000010025077824 */ /* 0x000fe400078e0224 */
[----:B------:R-:W-:Y:S01]  /*9dc60*/  IMAD R5, R5, 0x100, R0 ;  /* 0x0000010005057824 */ /* 0x000fe200078e0200 */
        /* <DEDUP_REMOVED lines=10> */
[----:B------:R-:W4:Y:S04]  /*9dd10*/  LDL R36, [R1+0x1788] ;  /* 0x0017880001247983 */ /* 0x000f280000100800 */
[----:B------:R-:W2:Y:S04]  /*9dd20*/  LDL R37, [R1+0x178c] ;  /* 0x00178c0001257983 */ /* 0x000ea80000100800 */
[----:B------:R-:W2:Y:S04]  /*9dd30*/  LDL R23, [R1+0x1798] ;  /* 0x0017980001177983 */ /* 0x000ea80000100800 */
[----:B------:R-:W2:Y:S04]  /*9dd40*/  LDL R0, [R1+0x179c] ;  /* 0x00179c0001007983 */ /* 0x000ea80000100800 */
        /* <DEDUP_REMOVED lines=16> */
[----:B------:R-:W2:Y:S01]  /*9de50*/  LDL.64 R24, [R1+0x28] ;  /* 0x0000280001187983 */ /* 0x000ea20000100a00 */
[----:B------:R-:W-:-:S02]  /*9de60*/  F2FP.F16.E4M3.UNPACK_B R30, R30 ;  /* 0x0000001eff1e723e */ /* 0x000fc400020006ff */
[----:B------:R-:W-:Y:S01]  /*9de70*/  F2FP.F16.E4M3.UNPACK_B R31, R31 ;  /* 0x0000001fff1f723e */ /* 0x000fe200020006ff */
[----:B------:R-:W2:Y:S04]  /*9de80*/  LDL.64 R26, [R1+0x18] ;  /* 0x00001800011a7983 */ /* 0x000ea80000100a00 */
[----:B------:R-:W2:Y:S04]  /*9de90*/  LDL.64 R8, [R1+0x8] ;  /* 0x0000080001087983 */ /* 0x000ea80000100a00 */
[----:B------:R-:W2:Y:S04]  /*9dea0*/  LDL.64 R10, [R1] ;  /* 0x00000000010a7983 */ /* 0x000ea80000100a00 */
[----:B------:R-:W2:Y:S04]  /*9deb0*/  LDL.LU R40, [R1+0x1490] ;  /* 0x0014900001287983 */ /* 0x000ea80000300800 */
[----:B------:R-:W2:Y:S04]  /*9dec0*/  LDL.LU R41, [R1+0x1494] ;  /* 0x0014940001297983 */ /* 0x000ea80000300800 */
[----:B------:R-:W2:Y:S04]  /*9ded0*/  LDL.LU R42, [R1+0x1498] ;  /* 0x00149800012a7983 */ /* 0x000ea80000300800 */
[----:B------:R-:W2:Y:S04]  /*9dee0*/  LDL.LU R43, [R1+0x149c] ;  /* 0x00149c00012b7983 */ /* 0x000ea80000300800 */
[----:B------:R-:W-:Y:S04]  /*9def0*/  STL [R1+0x8414], R28 ;  /* 0x0084141c01007387 */ /* 0x000fe80000100800 */
[----:B------:R0:W-:Y:S04]  /*9df00*/  STL [R1+0x8410], R29 ;  /* 0x0084101d01007387 */ /* 0x0001e80000100800 */
[----:B0-----:R-:W2:Y:S01]  /*9df10*/  LDL.64 R28, [R1+0x10] ;  /* 0x00001000011c7983 */ /* 0x001ea20000100a00 */
[----:B------:R-:W-:-:S02]  /*9df20*/  F2FP.F16.E4M3.UNPACK_B R4, R4 ;  /* 0x00000004ff04723e */ /* 0x000fc400020006ff */
[----:B------:R-:W-:Y:S02]  /*9df30*/  F2FP.F16.E4M3.UNPACK_B R5, R5 ;  /* 0x00000005ff05723e */ /* 0x000fe400020006ff */
[----:B------:R-:W-:Y:S02]  /*9df40*/  F2FP.F16.E4M3.UNPACK_B R6, R6 ;  /* 0x00000006ff06723e */ /* 0x000fe400020006ff */
[----:B------:R-:W-:Y:S01]  /*9df50*/  F2FP.F16.E4M3.UNPACK_B R7, R7 ;  /* 0x00000007ff07723e */ /* 0x000fe200020006ff */
[----:B---3--:R-:W-:Y:S01]  /*9df60*/  HMMA.16816.F32 R44, R32, R30, R44 ;  /* 0x0000001e202c723c */ /* 0x008fe2000000182c */
[----:B----4-:R-:W-:Y:S02]  /*9df70*/  F2FP.F16.E4M3.UNPACK_B R36, R36 ;  /* 0x00000024ff24723e */ /* 0x010fe400020006ff */
[----:B--2---:R-:W-:Y:S02]  /*9df80*/  F2FP.F16.E4M3.UNPACK_B R37, R37 ;  /* 0x00000025ff25723e */ /* 0x004fe400020006ff */
[----:B------:R-:W-:-:S02]  /*9df90*/  F2FP.F16.E4M3.UNPACK_B R22, R23 ;  /* 0x00000017ff16723e */ /* 0x000fc400020006ff */
[----:B------:R-:W-:-:S03]  /*9dfa0*/  F2FP.F16.E4M3.UNPACK_B R23, R0 ;  /* 0x00000000ff17723e */ /* 0x000fc600020006ff */
[----:B------:R-:W-:-:S13]  /*9dfb0*/  HMMA.16816.F32 R48, R32, R36, R48 ;  /* 0x000000242030723c */ /* 0x000fda0000001830 */
[----:B------:R-:W-:Y:S04]  /*9dfc0*/  STL.64 [R1+0x1590], R44 ;  /* 0x0015902c01007387 */ /* 0x000fe80000100a00 */
[----:B------:R0:W-:Y:S04]  /*9dfd0*/  STL.64 [R1+0x1598], R46 ;  /* 0x0015982e01007387 */ /* 0x0001e80000100a00 */
[----:B0-----:R-:W2:Y:S04]  /*9dfe0*/  LDL.LU.64 R46, [R1+0x8520] ;  /* 0x00852000012e7983 */ /* 0x001ea80000300a00 */
[----:B------:R-:W2:Y:S01]  /*9dff0*/  LDL.LU.64 R44, [R1+0x8518] ;  /* 0x00851800012c7983 */ /* 0x000ea20000300a00 */
[----:B------:R-:W-:Y:S06]  /*9e000*/  HMMA.16816.F32 R32, R32, R22, R52 ;  /* 0x000000162020723c */ /* 0x000fec0000001834 */
[----:B------:R-:W-:Y:S04]  /*9e010*/  STL [R1+0x20], R22 ;  /* 0x0000201601007387 */ /* 0x000fe80000100800 */
[----:B------:R-:W-:Y:S04]  /*9e020*/  STL.64 [R1+0x1580], R48 ;  /* 0x0015803001007387 */ /* 0x000fe80000100a00 */
[----:B------:R0:W-:Y:S04]  /*9e030*/  STL.64 [R1+0x1588], R50 ;  /* 0x0015883201007387 */ /* 0x0001e80000100a00 */
[----:B0-----:R-:W3:Y:S04]  /*9e040*/  LDL.LU.64 R50, [R1+0x8510] ;  /* 0x0085100001327983 */ /* 0x001ee80000300a00 */
[----:B------:R-:W3:Y:S04]  /*9e050*/  LDL.LU.64 R48, [R1+0x8508] ;  /* 0x0085080001307983 */ /* 0x000ee80000300a00 */
[----:B------:R-:W-:Y:S04]  /*9e060*/  STL [R1+0x24], R23 ;  /* 0x0000241701007387 */ /* 0x000fe80000100800 */
[----:B------:R-:W-:Y:S04]  /*9e070*/  STL.64 [R1+0x84b0], R38 ;  /* 0x0084b02601007387 */ /* 0x000fe80000100a00 */
[----:B------:R0:W-:Y:S04]  /*9e080*/  STL.64 [R1+0x84a8], R36 ;  /* 0x0084a82401007387 */ /* 0x0001e80000100a00 */
[----:B0-----:R-:W4:Y:S04]  /*9e090*/  LDL.LU R36, [R1+0x1510] ;  /* 0x0015100001247983 */ /* 0x001f280000300800 */
[----:B------:R-:W4:Y:S04]  /*9e0a0*/  LDL.LU R37, [R1+0x1514] ;  /* 0x0015140001257983 */ /* 0x000f280000300800 */
[----:B------:R-:W4:Y:S04]  /*9e0b0*/  LDL.LU R38, [R1+0x1518] ;  /* 0x0015180001267983 */ /* 0x000f280000300800 */
[----:B------:R-:W4:Y:S04]  /*9e0c0*/  LDL.LU R39, [R1+0x151c] ;  /* 0x00151c0001277983 */ /* 0x000f280000300800 */
[----:B------:R-:W2:Y:S04]  /*9e0d0*/  LDL.LU.64 R54, [R1+0x8500] ;  /* 0x0085000001367983 */ /* 0x000ea80000300a00 */
[----:B------:R-:W2:Y:S04]  /*9e0e0*/  LDL.LU.64 R52, [R1+0x84f8] ;  /* 0x0084f80001347983 */ /* 0x000ea80000300a00 */
[----:B------:R0:W-:Y:S04]  /*9e0f0*/  STL.64 [R1+0x1500], R32 ;  /* 0x0015002001007387 */ /* 0x0001e80000100a00 */
[----:B------:R1:W-:Y:S04]  /*9e100*/  STL.64 [R1+0x1508], R34 ;  /* 0x0015082201007387 */ /* 0x0003e80000100a00 */
[----:B0-----:R-:W3:Y:S04]  /*9e110*/  LDL.LU R32, [R1+0x1520] ;  /* 0x0015200001207983 */ /* 0x001ee80000300800 */
[----:B------:R-:W3:Y:S04]  /*9e120*/  LDL.LU R33, [R1+0x1524] ;  /* 0x0015240001217983 */ /* 0x000ee80000300800 */
[----:B-1----:R-:W3:Y:S04]  /*9e130*/  LDL.LU R34, [R1+0x1528] ;  /* 0x0015280001227983 */ /* 0x002ee80000300800 */
[----:B------:R-:W3:Y:S01]  /*9e140*/  LDL.LU R35, [R1+0x152c] ;  /* 0x00152c0001237983 */ /* 0x000ee20000300800 */
[----:B------:R-:W-:-:S15]  /*9e150*/  HMMA.16816.F32 R56, R4, R24, R56 ;  /* 0x000000180438723c */ /* 0x000fde0000001838 */
[----:B------:R-:W-:-:S08]  /*9e160*/  NOP ;  /* 0x0000000000007918 */ /* 0x000fd00000000000 */
[----:B------:R-:W-:Y:S04]  /*9e170*/  STL.64 [R1+0x1550], R56 ;  /* 0x0015503801007387 */ /* 0x000fe80000100a00 */
[----:B------:R0:W-:Y:S04]  /*9e180*/  STL.64 [R1+0x1558], R58 ;  /* 0x0015583a01007387 */ /* 0x0001e80000100a00 */
[----:B0-----:R-:W2:Y:S04]  /*9e190*/  LDL.LU.64 R58, [R1+0x84f0] ;  /* 0x0084f000013a7983 */ /* 0x001ea80000300a00 */
[----:B------:R-:W2:Y:S01]  /*9e1a0*/  LDL.LU.64 R56, [R1+0x84e8] ;  /* 0x0084e80001387983 */ /* 0x000ea20000300a00 */
[----:B------:R-:W-:-:S02]  /*9e1b0*/  IMAD.MOV.U32 R21, RZ, RZ, R22 ;  /* 0x000000ffff157224 */ /* 0x000fc400078e0016 */
[----:B------:R-:W-:Y:S02]  /*9e1c0*/  IMAD.MOV.U32 R20, RZ, RZ, R23 ;  /* 0x000000ffff147224 */ /* 0x000fe400078e0017 */
[----:B------:R-:W-:Y:S02]  /*9e1d0*/  IMAD.MOV.U32 R23, RZ, RZ, R24 ;  /* 0x000000ffff177224 */ /* 0x000fe400078e0018 */
[----:B------:R-:W-:-:S05]  /*9e1e0*/  IMAD.MOV.U32 R22, RZ, RZ, R25 ;  /* 0x000000ffff167224 */ /* 0x000fca00078e0019 */
[----:B------:R-:W-:Y:S04]  /*9e1f0*/  STL.64 [R1+0x84d0], R22 ;  /* 0x0084d01601007387 */ /* 0x000fe80000100a00 */
[----:B------:R3:W-:Y:S01]  /*9e200*/  STL.64 [R1+0x84c8], R20 ;  /* 0x0084c81401007387 */ /* 0x0007e20000100a00 */
[C---:B------:R-:W-:Y:S06]  /*9e210*/  HMMA.16816.F32 R16, R4.reuse, R8, R16 ;  /* 0x000000080410723c */ /* 0x040fec0000001810 */
[----:B------:R-:W-:Y:S01]  /*9e220*/  HMMA.16816.F32 R12, R4, R10, R12 ;  /* 0x0000000a040c723c */ /* 0x000fe2000000180c */
[----:B------:R-:W-:-:S02]  /*9e230*/  IMAD.MOV.U32 R25, RZ, RZ, R26 ;  /* 0x000000ffff197224 */ /* 0x000fc400078e001a */
[----:B------:R-:W-:-:S03]  /*9e240*/  IMAD.MOV.U32 R24, RZ, RZ, R27 ;  /* 0x000000ffff187224 */ /* 0x000fc600078e001b */
[----:B------:R-:W-:Y:S01]  /*9e250*/  IMAD.MOV.U32 R0, RZ, RZ, R11 ;  /* 0x000000ffff007224 */ /* 0x000fe200078e000b */
[----:B---3--:R-:W-:-:S15]  /*9e260*/  HMMA.16816.F32 R20, R4, R26, R32 ;  /* 0x0000001a0414723c */ /* 0x008fde0000001820 */
[----:B------:R-:W-:-:S08]  /*9e270*/  NOP ;  /* 0x0000000000007918 */ /* 0x000fd00000000000 */
[----:B------:R-:W-:Y:S04]  /*9e280*/  STL.64 [R1+0x1540], R20 ;  /* 0x0015401401007387 */ /* 0x000fe80000100a00 */
[----:B------:R4:W-:Y:S02]  /*9e290*/  STL.64 [R1+0x1548], R22 ;  /* 0x0015481601007387 */ /* 0x0009e40000100a00 */
[----:B----4-:R-:W-:Y:S06]  /*9e2a0*/  HMMA.16816.F32 R20, R4, R28, R36 ;  /* 0x0000001c0414723c */ /* 0x010fec0000001824 */
[----:B------:R-:W-:-:S02]  /*9e2b0*/  IMAD.MOV.U32 R27, RZ, RZ, R28 ;  /* 0x000000ffff1b7224 */ /* 0x000fc400078e001c */
[----:B------:R-:W-:Y:S02]  /*9e2c0*/  IMAD.MOV.U32 R26, RZ, RZ, R29 ;  /* 0x000000ffff1a7224 */ /* 0x000fe400078e001d */
[----:B------:R-:W-:Y:S02]  /*9e2d0*/  IMAD.MOV.U32 R29, RZ, RZ, R8 ;  /* 0x000000ffff1d7224 */ /* 0x000fe400078e0008 */
[----:B------:R-:W-:Y:S02]  /*9e2e0*/  IMAD.MOV.U32 R28, RZ, RZ, R9 ;  /* 0x000000ffff1c7224 */ /* 0x000fe400078e0009 */
[C---:B--2---:R-:W-:Y:S09]  /*9e2f0*/  HMMA.16816.F32 R8, R4.reuse, R56, R48 ;  /* 0x000000380408723c */ /* 0x044ff20000001830 */
[----:B------:R-:W-:Y:S04]  /*9e300*/  STL.64 [R1+0x1530], R20 ;  /* 0x0015301401007387 */ /* 0x000fe80000100a00 */
[----:B------:R-:W-:Y:S04]  /*9e310*/  STL.64 [R1+0x1538], R22 ;  /* 0x0015381601007387 */ /* 0x000fe80000100a00 */
        /* <DEDUP_REMOVED lines=9> */
[----:B------:R-:W2:Y:S04]  /*9e3b0*/  LDL.LU R32, [R1+0xf60] ;  /* 0x000f600001207983 */ /* 0x000ea80000300800 */
[----:B------:R-:W-:Y:S04]  /*9e3c0*/  STL.64 [R1+0x14e0], R12 ;  /* 0x0014e00c01007387 */ /* 0x000fe80000100a00 */
[----:B------:R-:W-:Y:S04]  /*9e3d0*/  STL.64 [R1+0x14e8], R14 ;  /* 0x0014e80e01007387 */ /* 0x000fe80000100a00 */
[----:B------:R0:W-:Y:S04]  /*9e3e0*/  STL.64 [R1+0x14d0], R8 ;  /* 0x0014d00801007387 */ /* 0x0001e80000100a00 */
[----:B------:R1:W-:Y:S04]  /*9e3f0*/  STL.64 [R1+0x14d8], R10 ;  /* 0x0014d80a01007387 */ /* 0x0003e80000100a00 */
[----:B------:R-:W2:Y:S04]  /*9e400*/  LDL.LU R33, [R1+0xf64] ;  /* 0x000f640001217983 */ /* 0x000ea80000300800 */
[----:B------:R-:W2:Y:S04]  /*9e410*/  LDL.LU R34, [R1+0xf68] ;  /* 0x000f680001227983 */ /* 0x000ea80000300800 */
[----:B------:R-:W2:Y:S04]  /*9e420*/  LDL.LU R35, [R1+0xf6c] ;  /* 0x000f6c0001237983 */ /* 0x000ea80000300800 */
        /* <DEDUP_REMOVED lines=34> */
[----:B0-----:R-:W2:Y:S04]  /*9e650*/  LDL.LU R56, [R1+0x1240] ;  /* 0x0012400001387983 */ /* 0x001ea80000300800 */
[----:B------:R-:W2:Y:S04]  /*9e660*/  LDL.LU R57, [R1+0x1244] ;  /* 0x0012440001397983 */ /* 0x000ea80000300800 */
[----:B------:R-:W2:Y:S04]  /*9e670*/  LDL.LU R58, [R1+0x1248] ;  /* 0x00124800013a7983 */ /* 0x000ea80000300800 */
[----:B------:R-:W2:Y:S01]  /*9e680*/  LDL.LU R59, [R1+0x124c] ;  /* 0x00124c00013b7983 */ /* 0x000ea20000300800 */
[----:B----4-:R-:W-:-:S15]  /*9e690*/  HMMA.16816.F32 R48, R4, R54, R48 ;  /* 0x000000360430723c */ /* 0x010fde0000001830 */
[----:B------:R-:W-:-:S08]  /*9e6a0*/  NOP ;  /* 0x0000000000007918 */ /* 0x000fd00000000000 */
[----:B------:R-:W-:Y:S04]  /*9e6b0*/  STL.64 [R1+0x14c0], R48 ;  /* 0x0014c03001007387 */ /* 0x000fe80000100a00 */
[----:B------:R0:W-:Y:S04]  /*9e6c0*/  STL.64 [R1+0x14c8], R50 ;  /* 0x0014c83201007387 */ /* 0x0001e80000100a00 */
[----:B0-----:R-:W2:Y:S04]  /*9e6d0*/  LDL.LU.64 R50, [R1+0x84e0] ;  /* 0x0084e00001327983 */ /* 0x001ea80000300a00 */
[----:B------:R-:W4:Y:S01]  /*9e6e0*/  LDL.LU.64 R48, [R1+0x84d8] ;  /* 0x0084d80001307983 */ /* 0x000f220000300a00 */
[----:B---3--:R-:W-:-:S15]  /*9e6f0*/  HMMA.16816.F32 R8, R4, R52, R8 ;  /* 0x000000340408723c */ /* 0x008fde0000001808 */
[----:B------:R-:W-:-:S08]  /*9e700*/  NOP ;  /* 0x0000000000007918 */ /* 0x000fd00000000000 */
[----:B------:R0:W-:Y:S04]  /*9e710*/  STL.64 [R1+0x14b0], R8 ;  /* 0x0014b00801007387 */ /* 0x0001e80000100a00 */
[----:B------:R1:W-:Y:S04]  /*9e720*/  STL.64 [R1+0x14b8], R10 ;  /* 0x0014b80a01007387 */ /* 0x0003e80000100a00 */
[----:B0-----:R-:W3:Y:S04]  /*9e730*/  LDL.LU R8, [R1+0x12f0] ;  /* 0x0012f00001087983 */ /* 0x001ee80000300800 */
[----:B------:R-:W3:Y:S04]  /*9e740*/  LDL.LU R9, [R1+0x12f4] ;  /* 0x0012f40001097983 */ /* 0x000ee80000300800 */
[----:B-1----:R-:W3:Y:S04]  /*9e750*/  LDL.LU R10, [R1+0x12f8] ;  /* 0x0012f800010a7983 */ /* 0x002ee80000300800 */
[----:B------:R-:W3:Y:S04]  /*9e760*/  LDL.LU R11, [R1+0x12fc] ;  /* 0x0012fc00010b7983 */ /* 0x000ee80000300800 */
        /* <DEDUP_REMOVED lines=41> */
[C---:B--2---:R-:W-:Y:S06]  /*9ea00*/  HMMA.16816.F32 R12, R4.reuse, R40, R12 ;  /* 0x00000028040c723c */ /* 0x044fec000000180c */
[C---:B------:R-:W-:Y:S11]  /*9ea10*/  HMMA.16816.F32 R8, R4.reuse, R38, R8 ;  /* 0x000000260408723c */ /* 0x040ff60000001808 */
        /* <DEDUP_REMOVED lines=18> */
[----:B------:R-:W-:Y:S04]  /*9eb40*/  STL.64 [R1+0x8408], R38 ;  /* 0x0084082601007387 */ /* 0x000fe80000100a00 */
[----:B---3--:R2:W-:Y:S02]  /*9eb50*/  STL.64 [R1+0x8400], R36 ;  /* 0x0084002401007387 */ /* 0x0085e40000100a00 */
[----:B--2---:R-:W-:-:S15]  /*9eb60*/  HMMA.16816.F32 R36, R4, R2, R40 ;  /* 0x000000020424723c */ /* 0x004fde0000001828 */
[----:B------:R-:W-:-:S08]  /*9eb70*/  NOP ;  /* 0x0000000000007918 */ /* 0x000fd00000000000 */
[----:B------:R-:W-:Y:S01]  /*9eb80*/  STL.64 [R1+0x1420], R36 ;  /* 0x0014202401007387 */ /* 0x000fe20000100a00 */
[C---:B----4-:R-:W-:Y:S03]  /*9eb90*/  HMMA.16816.F32 R40, R4.reuse, R8, R44 ;  /* 0x000000080428723c */ /* 0x050fe6000000182c */
[----:B------:R0:W-:Y:S03]  /*9eba0*/  STL.64 [R1+0x1428], R38 ;  /* 0x0014282601007387 */ /* 0x0001e60000100a00 */
[C---:B0-----:R-:W-:Y:S06]  /*9ebb0*/  HMMA.16816.F32 R36, R4.reuse, R10, R48 ;  /* 0x0000000a0424723c */ /* 0x041fec0000001830 */
[----:B------:R-:W-:Y:S11]  /*9ebc0*/  STL.64 [R1+0x8368], R10 ;  /* 0x0083680a01007387 */ /* 0x000ff60000100a00 */
[----:B------:R-:W-:Y:S04]  /*9ebd0*/  STL.64 [R1+0x1400], R40 ;  /* 0x0014002801007387 */ /* 0x000fe80000100a00 */
[----:B------:R-:W-:Y:S04]  /*9ebe0*/  STL.64 [R1+0x1408], R42 ;  /* 0x0014082a01007387 */ /* 0x000fe80000100a00 */
[----:B------:R0:W-:Y:S04]  /*9ebf0*/  STL.64 [R1+0x8360], R8 ;  /* 0x0083600801007387 */ /* 0x0001e80000100a00 */
[----:B------:R-:W-:Y:S04]  /*9ec00*/  STL.64 [R1+0x13f0], R36 ;  /* 0x0013f02401007387 */ /* 0x000fe80000100a00 */
[----:B------:R1:W-:Y:S01]  /*9ec10*/  STL.64 [R1+0x13f8], R38 ;  /* 0x0013f82601007387 */ /* 0x0003e20000100a00 */
[C---:B0-----:R-:W-:Y:S06]  /*9ec20*/  HMMA.16816.F32 R8, R4.reuse, R14, R56 ;  /* 0x0000000e0408723c */ /* 0x041fec0000001838 */
[----:B-1----:R-:W-:Y:S01]  /*9ec30*/  HMMA.16816.F32 R36, R4, R12, R52 ;  /* 0x0000000c0424723c */ /* 0x002fe20000001834 */
[----:B------:R-:W-:-:S15]  /*9ec40*/  STL.64 [R1+0x8388], R14 ;  /* 0x0083880e01007387 */ /* 0x000fde0000100a00 */
[----:B------:R-:W-:-:S07]  /*9ec50*/  NOP ;  /* 0x0000000000007918 */ /* 0x000fce0000000000 */
        /* <DEDUP_REMOVED lines=11> */
[----:B------:R0:W-:Y:S04]  /*9ed10*/  STL.64 [R1+0x13b0], R8 ;  /* 0x0013b00801007387 */ /* 0x0001e80000100a00 */
[----:B------:R1:W-:Y:S04]  /*9ed20*/  STL.64 [R1+0x13b8], R10 ;  /* 0x0013b80a01007387 */ /* 0x0003e80000100a00 */
[----:B------:R-:W-:Y:S04]  /*9ed30*/  STL.64 [R1+0x8420], R58 ;  /* 0x0084203a01007387 */ /* 0x000fe80000100a00 */
[----:B------:R-:W-:Y:S04]  /*9ed40*/  STL.64 [R1+0x8418], R56 ;  /* 0x0084183801007387 */ /* 0x000fe80000100a00 */
[----:B------:R-:W2:Y:S04]  /*9ed50*/  LDL.LU R48, [R1+0xe30] ;  /* 0x000e300001307983 */ /* 0x000ea80000300800 */
        /* <DEDUP_REMOVED lines=11> */
[----:B------:R-:W-:Y:S02]  /*9ee10*/  IMAD.MOV.U32 R45, RZ, RZ, R22 ;  /* 0x000000ffff2d7224 */ /* 0x000fe400078e0016 */
[----:B------:R-:W-:Y:S01]  /*9ee20*/  IMAD.MOV.U32 R44, RZ, RZ, R23 ;  /* 0x000000ffff2c7224 */ /* 0x000fe200078e0017 */
        /* <DEDUP_REMOVED lines=9> */
[----:B------:R-:W4:Y:S01]  /*9eec0*/  LDL.LU R23, [R1+0xf5c] ;  /* 0x000f5c0001177983 */ /* 0x000f220000300800 */
[----:B------:R-:W-:-:S02]  /*9eed0*/  IMAD.MOV.U32 R47, RZ, RZ, R24 ;  /* 0x000000ffff2f7224 */ /* 0x000fc400078e0018 */
[----:B------:R-:W-:Y:S01]  /*9eee0*/  IMAD.MOV.U32 R46, RZ, RZ, R25 ;  /* 0x000000ffff2e7224 */ /* 0x000fe200078e0019 */
        /* <DEDUP_REMOVED lines=32> */
[----:B----4-:R-:W-:-:S15]  /*9f0f0*/  HMMA.16816.F32 R20, R4, R18, R20 ;  /* 0x000000120414723c */ /* 0x010fde0000001814 */
[----:B------:R-:W-:-:S08]  /*9f100*/  NOP ;  /* 0x0000000000007918 */ /* 0x000fd00000000000 */
        /* <DEDUP_REMOVED lines=27> */
[----:B------:R-:W-:-:S02]  /*9f2c0*/  IMAD R32, R32, 0x100, R28 ;  /* 0x0000010020207824 */ /* 0x000fc400078e021c */
[----:B------:R-:W-:Y:S01]  /*9f2d0*/  IMAD R33, R33, 0x100, R29 ;  /* 0x0000010021217824 */ /* 0x000fe200078e021d */
[C---:B---3--:R-:W-:Y:S06]  /*9f2e0*/  HMMA.16816.F32 R56, R4.reuse, R26, R56 ;  /* 0x0000001a0438723c */ /* 0x048fec0000001838 */
[----:B----4-:R-:W-:-:S15]  /*9f2f0*/  HMMA.16816.F32 R48, R4, R24, R48 ;  /* 0x000000180430723c */ /* 0x010fde0000001830 */
        /* <DEDUP_REMOVED lines=14> */
[----:B------:R-:W2:Y:S04]  /*9f3e0*/  LDL.LU R27, [R1+0x156c] ;  /* 0x00156c00011b7983 */ /* 0x000ea80000300800 */
[----:B------:R-:W4:Y:S04]  /*9f3f0*/  LDL.LU R28, [R1+0x8414] ;  /* 0x00841400011c7983 */ /* 0x000f280000300800 */
[----:B------:R-:W4:Y:S02]  /*9f400*/  LDL.LU R29, [R1+0x8410] ;  /* 0x00841000011d7983 */ /* 0x000f240000300800 */
[----:B----4-:R-:W-:-:S15]  /*9f410*/  HMMA.16816.F32 R36, R4, R28, R36 ;  /* 0x0000001c0424723c */ /* 0x010fde0000001824 */
[----:B------:R-:W-:-:S08]  /*9f420*/  NOP ;  /* 0x0000000000007918 */ /* 0x000fd00000000000 */
[----:B------:R-:W-:Y:S04]  /*9f430*/  STL.64 [R1+0x1340], R36 ;  /* 0x0013402401007387 */ /* 0x000fe80000100a00 */
[----:B------:R0:W-:Y:S04]  /*9f440*/  STL.64 [R1+0x1348], R38 ;  /* 0x0013482601007387 */ /* 0x0001e80000100a00 */
[----:B0-----:R-:W4:Y:S04]  /*9f450*/  LDL.LU.64 R38, [R1+0x8408] ;  /* 0x0084080001267983 */ /* 0x001f280000300a00 */
[----:B------:R-:W3:Y:S01]  /*9f460*/  LDL.LU.64 R36, [R1+0x8400] ;  /* 0x0084000001247983 */ /* 0x000ee20000300a00 */
[----:B------:R-:W-:-:S02]  /*9f470*/  IMAD R34, R34, 0x100, R12 ;  /* 0x0000010022227824 */ /* 0x000fc400078e020c */
[----:B------:R-:W-:Y:S01]  /*9f480*/  IMAD R35, R35, 0x100, R13 ;  /* 0x0000010023237824 */ /* 0x000fe200078e020d */
[C---:B--2---:R-:W-:Y:S01]  /*9f490*/  HMMA.16816.F32 R24, R4.reuse, R30, R24 ;  /* 0x0000001e0418723c */ /* 0x044fe20000001818 */
[----:B------:R-:W-:Y:S02]  /*9f4a0*/  F2FP.F16.E4M3.UNPACK_B R32, R32 ;  /* 0x00000020ff20723e */ /* 0x000fe400020006ff */
[----:B------:R-:W-:Y:S02]  /*9f4b0*/  F2FP.F16.E4M3.UNPACK_B R33, R33 ;  /* 0x00000021ff21723e */ /* 0x000fe400020006ff */
[----:B------:R-:W-:Y:S02]  /*9f4c0*/  F2FP.F16.E4M3.UNPACK_B R34, R34 ;  /* 0x00000022ff22723e */ /* 0x000fe400020006ff */
[----:B------:R-:W-:Y:S01]  /*9f4d0*/  F2FP.F16.E4M3.UNPACK_B R35, R35 ;  /* 0x00000023ff23723e */ /* 0x000fe200020006ff */
[----:B------:R-:W-:Y:S01]  /*9f4e0*/  HMMA.16816.F32 R16, R4, R14, R16 ;  /* 0x0000000e0410723c */ /* 0x000fe20000001810 */
[----:B------:R-:W-:Y:S04]  /*9f4f0*/  STL.64 [R1+0x8348], R30 ;  /* 0x0083481e01007387 */ /* 0x000fe80000100a00 */
[----:B------:R-:W-:Y:S01]  /*9f500*/  STL.64 [R1+0x8340], R28 ;  /* 0x0083401c01007387 */ /* 0x000fe20000100a00 */
[----:B------:R-:W-:Y:S09]  /*9f510*/  HMMA.16816.F32 R12, R32, R46, R40 ;  /* 0x0000002e200c723c */ /* 0x000ff20000001828 */
[----:B------:R-:W-:Y:S04]  /*9f520*/  STL.64 [R1+0x1570], R24 ;  /* 0x0015701801007387 */ /* 0x000fe80000100a00 */
[----:B------:R-:W-:Y:S01]  /*9f530*/  STL.64 [R1+0x1578], R26 ;  /* 0x0015781a01007387 */ /* 0x000fe20000100a00 */
[----:B---3--:R-:W-:Y:S06]  /*9f540*/  HMMA.16816.F32 R20, R4, R36, R20 ;  /* 0x000000240414723c */ /* 0x008fec0000001814 */
[C---:B------:R-:W-:Y:S01]  /*9f550*/  HMMA.16816.F32 R4, R32.reuse, R44, R8 ;  /* 0x0000002c2004723c */ /* 0x040fe20000001808 */
[----:B----4-:R-:W-:Y:S04]  /*9f560*/  STL.64 [R1+0x83c8], R38 ;  /* 0x0083c82601007387 */ /* 0x010fe80000100a00 */
[----:B------:R-:W-:Y:S01]  /*9f570*/  STL.64 [R1+0x83c0], R36 ;  /* 0x0083c02401007387 */ /* 0x000fe20000100a00 */
[C---:B------:R-:W-:Y:S11]  /*9f580*/  HMMA.16816.F32 R8, R32.reuse, R56, R48 ;  /* 0x000000382008723c */ /* 0x040ff60000001830 */
[----:B------:R-:W-:Y:S04]  /*9f590*/  STL.64 [R1+0x1560], R20 ;  /* 0x0015601401007387 */ /* 0x000fe80000100a00 */
[----:B------:R-:W-:Y:S04]  /*9f5a0*/  STL.64 [R1+0x1568], R22 ;  /* 0x0015681601007387 */ /* 0x000fe80000100a00 */
[----:B------:R-:W-:Y:S04]  /*9f5b0*/  STL.64 [R1+0x1320], R16 ;  /* 0x0013201001007387 */ /* 0x000fe80000100a00 */
[----:B------:R-:W-:Y:S04]  /*9f5c0*/  STL.64 [R1+0x1328], R18 ;  /* 0x0013281201007387 */ /* 0x000fe80000100a00 */
[----:B------:R-:W-:Y:S04]  /*9f5d0*/  STL.64 [R1+0x1300], R4 ;  /* 0x0013000401007387 */ /* 0x000fe80000100a00 */
[----:B------:R0:W-:Y:S02]  /*9f5e0*/  STL.64 [R1+0x1308], R6 ;  /* 0x0013080601007387 */ /* 0x0001e40000100a00 */
[----:B0-----:R-:W-:Y:S02]  /*9f5f0*/  HMMA.16816.F32 R4, R32, R58, R52 ;  /* 0x0000003a2004723c */ /* 0x001fe40000001834 */
[----:B------:R-:W-:Y:S04]  /*9f600*/  STL.64 [R1+0x12f0], R12 ;  /* 0x0012f00c01007387 */ /* 0x000fe80000100a00 */
[----:B------:R-:W-:Y:S04]  /*9f610*/  STL.64 [R1+0x12f8], R14 ;  /* 0x0012f80e01007387 */ /* 0x000fe80000100a00 */
[----:B------:R-:W2:Y:S04]  /*9f620*/  LDL.LU R24, [R1+0xcd0] ;  /* 0x000cd00001187983 */ /* 0x000ea80000300800 */
[----:B------:R-:W-:Y:S04]  /*9f630*/  STL.64 [R1+0x12e0], R8 ;  /* 0x0012e00801007387 */ /* 0x000fe80000100a00 */
[----:B------:R-:W-:Y:S05]  /*9f640*/  STL.64 [R1+0x12e8], R10 ;  /* 0x0012e80a01007387 */ /* 0x000fea0000100a00 */
[----:B------:R0:W-:Y:S04]  /*9f650*/  STL.64 [R1+0x12d0], R4 ;  /* 0x0012d00401007387 */ /* 0x0001e80000100a00 */
[----:B------:R1:W-:Y:S04]  /*9f660*/  STL.64 [R1+0x12d8], R6 ;  /* 0x0012d80601007387 */ /* 0x0003e80000100a00 */
[----:B------:R-:W2:Y:S04]  /*9f670*/  LDL.LU R25, [R1+0xcd4] ;  /* 0x000cd40001197983 */ /* 0x000ea80000300800 */
[----:B------:R-:W3:Y:S04]  /*9f680*/  LDL.LU R26, [R1+0xcd8] ;  /* 0x000cd800011a7983 */ /* 0x000ee80000300800 */
[----:B------:R-:W3:Y:S04]  /*9f690*/  LDL.LU R27, [R1+0xcdc] ;  /* 0x000cdc00011b7983 */ /* 0x000ee80000300800 */
[----:B---3--:R3:W-:Y:S04]  /*9f6a0*/  STL.64 [R1+0x83e8], R26 ;  /* 0x0083e81a01007387 */ /* 0x0087e80000100a00 */
[----:B--2---:R-:W-:Y:S04]  /*9f6b0*/  STL.64 [R1+0x83e0], R24 ;  /* 0x0083e01801007387 */ /* 0x004fe80000100a00 */
[----:B0-----:R-:W2:Y:S04]  /*9f6c0*/  LDL.LU R4, [R1+0xcf0] ;  /* 0x000cf00001047983 */ /* 0x001ea80000300800 */
[----:B------:R-:W2:Y:S04]  /*9f6d0*/  LDL.LU R5, [R1+0xcf4] ;  /* 0x000cf40001057983 */ /* 0x000ea80000300800 */
[----:B-1----:R-:W4:Y:S04]  /*9f6e0*/  LDL.LU R6, [R1+0xcf8] ;  /* 0x000cf80001067983 */ /* 0x002f280000300800 */
[----:B------:R-:W4:Y:S04]  /*9f6f0*/  LDL.LU R7, [R1+0xcfc] ;  /* 0x000cfc0001077983 */ /* 0x000f280000300800 */
[----:B----4-:R-:W-:Y:S04]  /*9f700*/  STL.64 [R1+0x83f8], R6 ;  /* 0x0083f80601007387 */ /* 0x010fe80000100a00 */
[----:B--2---:R0:W-:Y:S04]  /*9f710*/  STL.64 [R1+0x83f0], R4 ;  /* 0x0083f00401007387 */ /* 0x0041e80000100a00 */
[----:B------:R-:W2:Y:S04]  /*9f720*/  LDL.LU R28, [R1+0xce0] ;  /* 0x000ce000011c7983 */ /* 0x000ea80000300800 */
[----:B------:R-:W2:Y:S04]  /*9f730*/  LDL.LU R29, [R1+0xce4] ;  /* 0x000ce400011d7983 */ /* 0x000ea80000300800 */
[----:B------:R-:W2:Y:S04]  /*9f740*/  LDL.LU R30, [R1+0xce8] ;  /* 0x000ce800011e7983 */ /* 0x000ea80000300800 */
[----:B------:R-:W2:Y:S04]  /*9f750*/  LDL.LU R31, [R1+0xcec] ;  /* 0x000cec00011f7983 */ /* 0x000ea80000300800 */
        /* <DEDUP_REMOVED lines=8> */
[----:B---3--:R-:W3:Y:S04]  /*9f7e0*/  LDL R26, [R1] ;  /* 0x00000000011a7983 */ /* 0x008ee80000100800 */
[----:B0-----:R-:W3:Y:S04]  /*9f7f0*/  LDL.LU R4, [R1+0xe00] ;  /* 0x000e000001047983 */ /* 0x001ee80000300800 */
[----:B------:R-:W3:Y:S04]  /*9f800*/  LDL.LU R5, [R1+0xe04] ;  /* 0x000e040001057983 */ /* 0x000ee80000300800 */
[----:B------:R-:W3:Y:S04]  /*9f810*/  LDL.LU R6, [R1+0xe08] ;  /* 0x000e080001067983 */ /* 0x000ee80000300800 */
[----:B------:R-:W3:Y:S04]  /*9f820*/  LDL.LU R7, [R1+0xe0c] ;  /* 0x000e0c0001077983 */ /* 0x000ee80000300800 */
        /* <DEDUP_REMOVED lines=33> */
[C---:B--2---:R-:W-:Y:S06]  /*9fa40*/  HMMA.16816.F32 R56, R32.reuse, R60, R56 ;  /* 0x0000003c2038723c */ /* 0x044fec0000001838 */
[----:B---3--:R-:W-:Y:S01]  /*9fa50*/  HMMA.16816.F32 R24, R32, R26, R4 ;  /* 0x0000001a2018723c */ /* 0x008fe20000001804 */
[----:B------:R-:W2:Y:S04]  /*9fa60*/  LDL.LU.64 R6, [R1+0x83f8] ;  /* 0x0083f80001067983 */ /* 0x000ea80000300a00 */
[----:B------:R-:W2:-:S15]  /*9fa70*/  LDL.LU.64 R4, [R1+0x83f0] ;  /* 0x0083f00001047983 */ /* 0x000e9e0000300a00 */
[----:B------:R-:W-:-:S03]  /*9fa80*/  NOP ;  /* 0x0000000000007918 */ /* 0x000fc60000000000 */
        /* <DEDUP_REMOVED lines=8> */
[----:B------:R-:W-:Y:S01]  /*9fb10*/  STL.64 [R1+0x8310], R60 ;  /* 0x0083103c01007387 */ /* 0x000fe20000100a00 */
        /* <DEDUP_REMOVED lines=64> */
[----:B0-----:R-:W4:Y:S04]  /*9ff20*/  LDL.LU R44, [R1+0xd40] ;  /* 0x000d4000012c7983 */ /* 0x001f280000300800 */
[----:B------:R-:W4:Y:S04]  /*9ff30*/  LDL.LU R45, [R1+0xd44] ;  /* 0x000d4400012d7983 */ /* 0x000f280000300800 */
[----:B------:R-:W4:Y:S04]  /*9ff40*/  LDL.LU R46, [R1+0xd48] ;  /* 0x000d4800012e7983 */ /* 0x000f280000300800 */
[----:B------:R-:W4:Y:S02]  /*9ff50*/  LDL.LU R47, [R1+0xd4c] ;  /* 0x000d4c00012f7983 */ /* 0x000f240000300800 */
[----:B----4-:R-:W-:-:S15]  /*9ff60*/  HMMA.16816.F32 R44, R32, R42, R44 ;  /* 0x0000002a202c723c */ /* 0x010fde000000182c */
[----:B------:R-:W-:-:S08]  /*9ff70*/  NOP ;  /* 0x0000000000007918 */ /* 0x000fd00000000000 */
[----:B------:R-:W-:Y:S04]  /*9ff80*/  STL.64 [R1+0x11c0], R44 ;  /* 0x0011c02c01007387 */ /* 0x000fe80000100a00 */
[----:B------:R2:W-:Y:S02]  /*9ff90*/  STL.64 [R1+0x11c8], R46 ;  /* 0x0011c82e01007387 */ /* 0x0005e40000100a00 */
[C---:B--2---:R-:W-:Y:S02]  /*9ffa0*/  HMMA.16816.F32 R44, R32.reuse, R40, R48 ;  /* 0x00000028202c723c */ /* 0x044fe40000001830 */
[----:B------:R-:W-:Y:S04]  /*9ffb0*/  STL.64 [R1+0x8298], R42 ;  /* 0x0082982a01007387 */ /* 0x000fe80000100a00 */
[----:B------:R3:W-:Y:S01]  /*9ffc0*/  STL.64 [R1+0x8290], R40 ;  /* 0x0082902801007387 */ /* 0x0007e20000100a00 */
[C---:B------:R-:W-:Y:S06]  /*9ffd0*/  HMMA.16816.F32 R48, R32.reuse, R38, R52 ;  /* 0x000000262030723c */ /* 0x040fec0000001834 */
[C---:B---3--:R-:W-:Y:S10]  /*9ffe0*/  HMMA.16816.F32 R40, R32.reuse, R8, R4 ;  /* 0x000000082028723c */ /* 0x048ff40000001804 */
[----:B------:R-:W-:Y:S04]  /*9fff0*/  STL.64 [R1+0x11b0], R44 ;  /* 0x0011b02c01007387 */ /* 0x000fe80000100a00 */
[----:B------:R0:W-:Y:S01]  /*a0000*/  STL.64 [R1+0x11b8], R46 ;  /* 0x0011b82e01007387 */ /* 0x0001e20000100a00 */
[C---:B------:R-:W-:Y:S06]  /*a0010*/  HMMA.16816.F32 R4, R32.reuse, R10, R28 ;  /* 0x0000000a2004723c */ /* 0x040fec000000181c */
[----:B0-----:R-:W-:Y:S01]  /*a0020*/  HMMA.16816.F32 R44, R32, R2, R56 ;  /* 0x00000002202c723c */ /* 0x001fe20000001838 */
[----:B------:R-:W-:Y:S04]  /*a0030*/  STL.64 [R1+0x1190], R48 ;  /* 0x0011903001007387 */ /* 0x000fe80000100a00 */
[----:B------:R-:W-:-:S15]  /*a0040*/  STL.64 [R1+0x1198], R50 ;  /* 0x0011983201007387 */ /* 0x000fde0000100a00 */
[----:B------:R-:W-:-:S03]  /*a0050*/  NOP ;  /* 0x0000000000007918 */ /* 0x000fc60000000000 */
[----:B------:R-:W-:Y:S04]  /*a0060*/  STL.64 [R1+0x1180], R44 ;  /* 0x0011802c01007387 */ /* 0x000fe80000100a00 */
[----:B------:R-:W-:Y:S04]  /*a0070*/  STL.64 [R1+0x1188], R46 ;  /* 0x0011882e01007387 */ /* 0x000fe80000100a00 */
[----:B------:R-:W-:Y:S04]  /*a0080*/  STL.64 [R1+0x82b8], R10 ;  /* 0x0082b80a01007387 */ /* 0x000fe80000100a00 */
[----:B------:R-:W-:Y:S04]  /*a0090*/  STL.64 [R1+0x1160], R40 ;  /* 0x0011602801007387 */ /* 0x000fe80000100a00 */
[----:B------:R-:W-:Y:S04]  /*a00a0*/  STL.64 [R1+0x1168], R42 ;  /* 0x0011682a01007387 */ /* 0x000fe80000100a00 */
[----:B------:R0:W-:Y:S04]  /*a00b0*/  STL.64 [R1+0x82b0], R8 ;  /* 0x0082b00801007387 */ /* 0x0001e80000100a00 */
[----:B------:R-:W-:Y:S04]  /*a00c0*/  STL.64 [R1+0x1150], R4 ;  /* 0x0011500401007387 */ /* 0x000fe80000100a00 */
[----:B------:R1:W-:Y:S01]  /*a00d0*/  STL.64 [R1+0x1158], R6 ;  /* 0x0011580601007387 */ /* 0x0003e20000100a00 */
[C---:B0-----:R-:W-:Y:S03]  /*a00e0*/  HMMA.16816.F32 R8, R32.reuse, R12, R24 ;  /* 0x0000000c2008723c */ /* 0x041fe60000001818 */
[----:B------:R-:W2:Y:S03]  /*a00f0*/  LDL.LU R40, [R1+0x4d0] ;  /* 0x0004d00001287983 */ /* 0x000ea60000300800 */
[----:B-1----:R-:W-:-:S15]  /*a0100*/  HMMA.16816.F32 R4, R32, R14, R20 ;  /* 0x0000000e2004723c */ /* 0x002fde0000001814 */
        /* <DEDUP_REMOVED lines=29> */
[----:B----4-:R-:W4:Y:S04]  /*a02e0*/  LDL.LU R6, [R1+0x21cc] ;  /* 0x0021cc0001067983 */ /* 0x010f280000300800 */
        /* <DEDUP_REMOVED lines=14> */
[----:B------:R-:W3:Y:S04]  /*a03d0*/  LDL.64 R60, [R1+0x20] ;  /* 0x00002000013c7983 */ /* 0x000ee80000100a00 */
        /* <DEDUP_REMOVED lines=28> */
[----:B------:R-:W3:Y:S01]  /*a05a0*/  LDL.LU.64 R24, [R1+0x8320] ;  /* 0x0083200001187983 */ /* 0x000ee20000300a00 */
[----:B----4-:R-:W-:Y:S06]  /*a05b0*/  HMMA.16816.F32 R16, R32, R22, R16 ;  /* 0x000000162010723c */ /* 0x010fec0000001810 */
[----:B------:R-:W-:Y:S04]  /*a05c0*/  STL.64 [R1+0x8208], R22 ;  /* 0x0082081601007387 */ /* 0x000fe80000100a00 */
[----:B------:R-:W-:-:S13]  /*a05d0*/  STL.64 [R1+0x8200], R20 ;  /* 0x0082001401007387 */ /* 0x000fda0000100a00 */
[----:B------:R-:W-:Y:S04]  /*a05e0*/  STL.64 [R1+0x10b0], R16 ;  /* 0x0010b01001007387 */ /* 0x000fe80000100a00 */
[----:B------:R-:W-:Y:S01]  /*a05f0*/  STL.64 [R1+0x10b8], R18 ;  /* 0x0010b81201007387 */ /* 0x000fe20000100a00 */
[C---:B--2---:R-:W-:Y:S06]  /*a0600*/  HMMA.16816.F32 R8, R32.reuse, R26, R8 ;  /* 0x0000001a2008723c */ /* 0x044fec0000001808 */
[----:B---3--:R-:W-:Y:S01]  /*a0610*/  HMMA.16816.F32 R12, R32, R24, R12 ;  /* 0x00000018200c723c */ /* 0x008fe2000000180c */
[----:B------:R-:W-:-:S15]  /*a0620*/  STL.64 [R1+0x8218], R26 ;  /* 0x0082181a01007387 */ /* 0x000fde0000100a00 */
[----:B------:R-:W-:-:S07]  /*a0630*/  NOP ;  /* 0x0000000000007918 */ /* 0x000fce0000000000 */
        /* <DEDUP_REMOVED lines=9> */
[----:B0-----:R-:W-:Y:S06]  /*a06d0*/  HMMA.16816.F32 R8, R32, R30, R48 ;  /* 0x0000001e2008723c */ /* 0x001fec0000001830 */
[----:B------:R-:W-:Y:S04]  /*a06e0*/  STL.64 [R1+0x8238], R30 ;  /* 0x0082381e01007387 */ /* 0x000fe80000100a00 */
[----:B------:R-:W-:-:S13]  /*a06f0*/  STL.64 [R1+0x8230], R28 ;  /* 0x0082301c01007387 */ /* 0x000fda0000100a00 */
[----:B------:R-:W-:Y:S04]  /*a0700*/  STL.64 [R1+0x1060], R8 ;  /* 0x0010600801007387 */ /* 0x000fe80000100a00 */
[----:B------:R0:W-:Y:S02]  /*a0710*/  STL.64 [R1+0x1068], R10 ;  /* 0x0010680a01007387 */ /* 0x0001e40000100a00 */
[----:B0-----:R-:W-:Y:S06]  /*a0720*/  HMMA.16816.F32 R8, R32, R36, R52 ;  /* 0x000000242008723c */ /* 0x001fec0000001834 */
[----:B------:R-:W-:Y:S04]  /*a0730*/  STL [R1+0x81fc], R36 ;  /* 0x0081fc2401007387 */ /* 0x000fe80000100800 */
[----:B------:R-:W-:-:S13]  /*a0740*/  STL [R1+0x81f8], R37 ;  /* 0x0081f82501007387 */ /* 0x000fda0000100800 */
[----:B------:R-:W-:Y:S04]  /*a0750*/  STL.64 [R1+0x1050], R8 ;  /* 0x0010500801007387 */ /* 0x000fe80000100a00 */
[----:B------:R0:W-:Y:S02]  /*a0760*/  STL.64 [R1+0x1058], R10 ;  /* 0x0010580a01007387 */ /* 0x0001e40000100a00 */
[----:B0-----:R-:W-:Y:S02]  /*a0770*/  HMMA.16816.F32 R8, R32, R60, R56 ;  /* 0x0000003c2008723c */ /* 0x001fe40000001838 */
[----:B------:R-:W-:Y:S04]  /*a0780*/  STL.64 [R1+0x8318], R38 ;  /* 0x0083182601007387 */ /* 0x000fe80000100a00 */
[----:B------:R-:W2:-:S15]  /*a0790*/  LDL.LU R16, [R1+0x3b0] ;  /* 0x0003b00001107983 */ /* 0x000e9e0000300800 */
[----:B------:R-:W-:-:S02]  /*a07a0*/  NOP ;  /* 0x0000000000007918 */ /* 0x000fc40000000000 */
[----:B------:R-:W-:Y:S04]  /*a07b0*/  STL.64 [R1+0x1040], R8 ;  /* 0x0010400801007387 */ /* 0x000fe80000100a00 */
[----:B------:R0:W-:Y:S04]  /*a07c0*/  STL.64 [R1+0x1048], R10 ;  /* 0x0010480a01007387 */ /* 0x0001e80000100a00 */
        /* <DEDUP_REMOVED lines=19> */
[----:B------:R-:W4:Y:S04]  /*a0900*/  LDL.LU R42, [R1+0x458] ;  /* 0x00045800012a7983 */ /* 0x000f280000300800 */
[----:B------:R-:W4:Y:S04]  /*a0910*/  LDL.LU R43, [R1+0x45c] ;  /* 0x00045c00012b7983 */ /* 0x000f280000300800 */
[----:B----4-:R-:W-:Y:S04]  /*a0920*/  STL.64 [R1+0x82f8], R42 ;  /* 0x0082f82a01007387 */ /* 0x010fe80000100a00 */
[----:B--2---:R2:W-:Y:S04]  /*a0930*/  STL.64 [R1+0x82f0], R40 ;  /* 0x0082f02801007387 */ /* 0x0045e80000100a00 */
[----:B------:R-:W4:Y:S04]  /*a0940*/  LDL.LU R56, [R1+0x460] ;  /* 0x0004600001387983 */ /* 0x000f280000300800 */
[----:B------:R-:W4:Y:S04]  /*a0950*/  LDL.LU R57, [R1+0x464] ;  /* 0x0004640001397983 */ /* 0x000f280000300800 */
[----:B------:R-:W3:Y:S04]  /*a0960*/  LDL.LU R58, [R1+0x468] ;  /* 0x00046800013a7983 */ /* 0x000ee80000300800 */
[----:B------:R-:W3:Y:S01]  /*a0970*/  LDL.LU R59, [R1+0x46c] ;  /* 0x00046c00013b7983 */ /* 0x000ee20000300800 */
[----:B------:R-:W-:-:S02]  /*a0980*/  IMAD R7, R0, 0x100, R7 ;  /* 0x0000010000077824 */ /* 0x000fc400078e0207 */
[----:B------:R-:W-:Y:S01]  /*a0990*/  IMAD.MOV.U32 R0, RZ, RZ, R61 ;  /* 0x000000ffff007224 */ /* 0x000fe200078e003d */
[----:B---3--:R-:W-:Y:S04]  /*a09a0*/  STL.64 [R1+0x8308], R58 ;  /* 0x0083083a01007387 */ /* 0x008fe80000100a00 */
[----:B----4-:R3:W-:Y:S04]  /*a09b0*/  STL.64 [R1+0x8300], R56 ;  /* 0x0083003801007387 */ /* 0x0107e80000100a00 */
[----:B0-----:R-:W4:Y:S04]  /*a09c0*/  LDL R10, [R1] ;  /* 0x00000000010a7983 */ /* 0x001f280000100800 */
[----:B------:R-:W4:Y:S04]  /*a09d0*/  LDL R11, [R1+0x4] ;  /* 0x00000400010b7983 */ /* 0x000f280000100800 */
[----:B------:R-:W4:Y:S04]  /*a09e0*/  LDL R8, [R1+0x8] ;  /* 0x0000080001087983 */ /* 0x000f280000100800 */
[----:B------:R-:W4:Y:S04]  /*a09f0*/  LDL R9, [R1+0xc] ;  /* 0x00000c0001097983 */ /* 0x000f280000100800 */
[----:B-1----:R-:W4:Y:S04]  /*a0a00*/  LDL.LU R24, [R1+0x480] ;  /* 0x0004800001187983 */ /* 0x002f280000300800 */
[----:B------:R-:W4:Y:S04]  /*a0a10*/  LDL.LU R25, [R1+0x484] ;  /* 0x0004840001197983 */ /* 0x000f280000300800 */
[----:B------:R-:W4:Y:S04]  /*a0a20*/  LDL.LU R26, [R1+0x488] ;  /* 0x00048800011a7983 */ /* 0x000f280000300800 */
[----:B------:R-:W4:Y:S04]  /*a0a30*/  LDL.LU R27, [R1+0x48c] ;  /* 0x00048c00011b7983 */ /* 0x000f280000300800 */
[----:B------:R-:W4:Y:S04]  /*a0a40*/  LDL R34, [R1+0x10] ;  /* 0x0000100001227983 */ /* 0x000f280000100800 */
[----:B------:R-:W4:Y:S04]  /*a0a50*/  LDL R35, [R1+0x14] ;  /* 0x0000140001237983 */ /* 0x000f280000100800 */
[----:B--2---:R-:W4:Y:S04]  /*a0a60*/  LDL.LU R40, [R1+0x490] ;  /* 0x0004900001287983 */ /* 0x004f280000300800 */
[----:B------:R-:W4:Y:S04]  /*a0a70*/  LDL.LU R41, [R1+0x494] ;  /* 0x0004940001297983 */ /* 0x000f280000300800 */
[----:B------:R-:W4:Y:S04]  /*a0a80*/  LDL.LU R42, [R1+0x498] ;  /* 0x00049800012a7983 */ /* 0x000f280000300800 */
[----:B------:R-:W4:Y:S04]  /*a0a90*/  LDL.LU R43, [R1+0x49c] ;  /* 0x00049c00012b7983 */ /* 0x000f280000300800 */
[----:B------:R-:W2:Y:S04]  /*a0aa0*/  LDL R32, [R1+0x18] ;  /* 0x0000180001207983 */ /* 0x000ea80000100800 */
[----:B------:R-:W2:Y:S04]  /*a0ab0*/  LDL R33, [R1+0x1c] ;  /* 0x00001c0001217983 */ /* 0x000ea80000100800 */
[----:B------:R-:W4:Y:S04]  /*a0ac0*/  LDL.LU R36, [R1+0x4b0] ;  /* 0x0004b00001247983 */ /* 0x000f280000300800 */
[----:B------:R-:W4:Y:S04]  /*a0ad0*/  LDL.LU R37, [R1+0x4b4] ;  /* 0x0004b40001257983 */ /* 0x000f280000300800 */
[----:B------:R-:W4:Y:S04]  /*a0ae0*/  LDL.LU R38, [R1+0x4b8] ;  /* 0x0004b80001267983 */ /* 0x000f280000300800 */
[----:B------:R-:W4:Y:S04]  /*a0af0*/  LDL.LU R39, [R1+0x4bc] ;  /* 0x0004bc0001277983 */ /* 0x000f280000300800 */
[----:B------:R-:W4:Y:S04]  /*a0b00*/  LDL.64 R60, [R1+0x28] ;  /* 0x00002800013c7983 */ /* 0x000f280000100a00 */
[----:B---3--:R-:W2:Y:S04]  /*a0b10*/  LDL.LU R56, [R1+0x4a0] ;  /* 0x0004a00001387983 */ /* 0x008ea80000300800 */
[----:B------:R-:W2:Y:S04]  /*a0b20*/  LDL.LU R57, [R1+0x4a4] ;  /* 0x0004a40001397983 */ /* 0x000ea80000300800 */
[----:B------:R-:W2:Y:S04]  /*a0b30*/  LDL.LU R58, [R1+0x4a8] ;  /* 0x0004a800013a7983 */ /* 0x000ea80000300800 */
[----:B------:R-:W2:Y:S01]  /*a0b40*/  LDL.LU R59, [R1+0x4ac] ;  /* 0x0004ac00013b7983 */ /* 0x000ea20000300800 */
[----:B------:R-:W-:-:S02]  /*a0b50*/  IMAD R4, R4, 0x100, R45 ;  /* 0x0000010004047824 */ /* 0x000fc400078e022d */
[----:B------:R-:W-:Y:S02]  /*a0b60*/  IMAD R5, R5, 0x100, R46 ;  /* 0x0000010005057824 */ /* 0x000fe400078e022e */
[----:B------:R-:W-:Y:S01]  /*a0b70*/  IMAD R6, R6, 0x100, R47 ;  /* 0x0000010006067824 */ /* 0x000fe200078e022f */
[----:B------:R-:W-:Y:S01]  /*a0b80*/  F2FP.F16.E4M3.UNPACK_B R4, R4 ;  /* 0x00000004ff04723e */ /* 0x000fe200020006ff */
[----:B------:R-:W3:Y:S01]  /*a0b90*/  LDL.LU R16, [R1+0x470] ;  /* 0x0004700001107983 */ /* 0x000ee20000300800 */
[----:B------:R-:W-:Y:S02]  /*a0ba0*/  F2FP.F16.E4M3.UNPACK_B R5, R5 ;  /* 0x00000005ff05723e */ /* 0x000fe400020006ff */
[----:B------:R-:W-:Y:S01]  /*a0bb0*/  F2FP.F16.E4M3.UNPACK_B R6, R6 ;  /* 0x00000006ff06723e */ /* 0x000fe200020006ff */
[----:B------:R-:W3:Y:S01]  /*a0bc0*/  LDL.LU R17, [R1+0x474] ;  /* 0x0004740001117983 */ /* 0x000ee20000300800 */
[----:B------:R-:W-:-:S03]  /*a0bd0*/  F2FP.F16.E4M3.UNPACK_B R7, R7 ;  /* 0x00000007ff07723e */ /* 0x000fc600020006ff */
        /* <DEDUP_REMOVED lines=26> */
[C---:B----4-:R-:W-:Y:S06]  /*a0d80*/  HMMA.16816.F32 R36, R4.reuse, R60, R36 ;  /* 0x0000003c0424723c */ /* 0x050fec0000001824 */
[----:B--2---:R-:W-:-:S15]  /*a0d90*/  HMMA.16816.F32 R56, R4, R32, R56 ;  /* 0x000000200438723c */ /* 0x004fde0000001838 */
[----:B------:R-:W-:-:S02]  /*a0da0*/  NOP ;  /* 0x0000000000007918 */ /* 0x000fc40000000000 */
[----:B------:R0:W-:Y:S04]  /*a0db0*/  STL.64 [R1+0x1030], R36 ;  /* 0x0010302401007387 */ /* 0x0001e80000100a00 */
[----:B------:R1:W-:Y:S01]  /*a0dc0*/  STL.64 [R1+0x1038], R38 ;  /* 0x0010382601007387 */ /* 0x0003e20000100a00 */
[----:B0-----:R-:W-:Y:S02]  /*a0dd0*/  IMAD.MOV.U32 R36, RZ, RZ, R60 ;  /* 0x000000ffff247224 */ /* 0x001fe400078e003c */
[----:B------:R-:W-:Y:S01]  /*a0de0*/  IMAD.MOV.U32 R37, RZ, RZ, R61 ;  /* 0x000000ffff257224 */ /* 0x000fe200078e003d */
[----:B-1----:R-:W2:Y:S04]  /*a0df0*/  LDL.LU.64 R38, [R1+0x8318] ;  /* 0x0083180001267983 */ /* 0x002ea80000300a00 */
[----:B------:R-:W4:Y:S04]  /*a0e00*/  LDL.LU.64 R60, [R1+0x8310] ;  /* 0x00831000013c7983 */ /* 0x000f280000300a00 */
[----:B------:R-:W-:Y:S04]  /*a0e10*/  STL.64 [R1+0x1010], R56 ;  /* 0x0010103801007387 */ /* 0x000fe80000100a00 */
[----:B------:R0:W-:Y:S04]  /*a0e20*/  STL.64 [R1+0x1018], R58 ;  /* 0x0010183a01007387 */ /* 0x0001e80000100a00 */
[----:B0-----:R-:W4:Y:S04]  /*a0e30*/  LDL.LU.64 R58, [R1+0x8308] ;  /* 0x00830800013a7983 */ /* 0x001f280000300a00 */
[----:B------:R-:W4:Y:S01]  /*a0e40*/  LDL.LU.64 R56, [R1+0x8300] ;  /* 0x0083000001387983 */ /* 0x000f220000300a00 */
[C---:B------:R-:W-:Y:S03]  /*a0e50*/  HMMA.16816.F32 R32, R4.reuse, R34, R40 ;  /* 0x000000220420723c */ /* 0x040fe60000001828 */
[----:B------:R-:W2:Y:S03]  /*a0e60*/  LDL.LU.64 R42, [R1+0x82f8] ;  /* 0x0082f800012a7983 */ /* 0x000ea60000300a00 */
[C---:B------:R-:W-:Y:S01]  /*a0e70*/  HMMA.16816.F32 R24, R4.reuse, R8, R24 ;  /* 0x000000080418723c */ /* 0x040fe20000001818 */
[----:B------:R-:W2:Y:S05]  /*a0e80*/  LDL.LU.64 R40, [R1+0x82f0] ;  /* 0x0082f00001287983 */ /* 0x000eaa0000300a00 */
[C---:B---3--:R-:W-:Y:S11]  /*a0e90*/  HMMA.16816.F32 R8, R4.reuse, R10, R16 ;  /* 0x0000000a0408723c */ /* 0x048ff60000001810 */
        /* <DEDUP_REMOVED lines=8> */
[----:B------:R-:W3:Y:S04]  /*a0f20*/  LDL.LU.64 R18, [R1+0x82c8] ;  /* 0x0082c80001127983 */ /* 0x000ee80000300a00 */
[----:B------:R-:W3:Y:S04]  /*a0f30*/  LDL.LU.64 R16, [R1+0x82c0] ;  /* 0x0082c00001107983 */ /* 0x000ee80000300a00 */
[----:B------:R-:W-:Y:S04]  /*a0f40*/  STL.64 [R1+0xfe0], R8 ;  /* 0x000fe00801007387 */ /* 0x000fe80000100a00 */
[----:B------:R0:W-:Y:S04]  /*a0f50*/  STL.64 [R1+0xfe8], R10 ;  /* 0x000fe80a01007387 */ /* 0x0001e80000100a00 */
[----:B0-----:R-:W3:Y:S04]  /*a0f60*/  LDL.LU.64 R10, [R1+0x82b8] ;  /* 0x0082b800010a7983 */ /* 0x001ee80000300a00 */
[----:B------:R-:W3:Y:S01]  /*a0f70*/  LDL.LU.64 R8, [R1+0x82b0] ;  /* 0x0082b00001087983 */ /* 0x000ee20000300a00 */
[----:B----4-:R-:W-:-:S15]  /*a0f80*/  HMMA.16816.F32 R56, R4, R60, R56 ;  /* 0x0000003c0438723c */ /* 0x010fde0000001838 */
[----:B------:R-:W-:-:S08]  /*a0f90*/  NOP ;  /* 0x0000000000007918 */ /* 0x000fd00000000000 */
[----:B------:R-:W-:Y:S04]  /*a0fa0*/  STL.64 [R1+0xfd0], R56 ;  /* 0x000fd03801007387 */ /* 0x000fe80000100a00 */
[----:B------:R0:W-:Y:S04]  /*a0fb0*/  STL.64 [R1+0xfd8], R58 ;  /* 0x000fd83a01007387 */ /* 0x0001e80000100a00 */
[----:B0-----:R-:W2:Y:S04]  /*a0fc0*/  LDL.LU.64 R58, [R1+0x82a8] ;  /* 0x0082a800013a7983 */ /* 0x001ea80000300a00 */
[----:B------:R-:W4:Y:S04]  /*a0fd0*/  LDL.LU.64 R56, [R1+0x82a0] ;  /* 0x0082a00001387983 */ /* 0x000f280000300a00 */
[----:B------:R-:W-:Y:S01]  /*a0fe0*/  STL.64 [R1+0x8170], R60 ;  /* 0x0081703c01007387 */ /* 0x000fe20000100a00 */
[C---:B--2---:R-:W-:Y:S06]  /*a0ff0*/  HMMA.16816.F32 R40, R4.reuse, R58, R40 ;  /* 0x0000003a0428723c */ /* 0x044fec0000001828 */
[----:B----4-:R-:W-:-:S15]  /*a1000*/  HMMA.16816.F32 R52, R4, R56, R52 ;  /* 0x000000380434723c */ /* 0x010fde0000001834 */
[----:B------:R-:W-:-:S02]  /*a1010*/  NOP ;  /* 0x0000000000007918 */ /* 0x000fc40000000000 */
[----:B------:R-:W-:Y:S04]  /*a1020*/  STL.64 [R1+0xfb0], R40 ;  /* 0x000fb02801007387 */ /* 0x000fe80000100a00 */
[----:B------:R0:W-:Y:S04]  /*a1030*/  STL.64 [R1+0xfb8], R42 ;  /* 0x000fb82a01007387 */ /* 0x0001e80000100a00 */
[----:B0-----:R-:W3:Y:S04]  /*a1040*/  LDL.LU.64 R42, [R1+0x8298] ;  /* 0x00829800012a7983 */ /* 0x001ee80000300a00 */
        /* <DEDUP_REMOVED lines=19> */
[----:B------:R-:W-:Y:S04]  /*a1180*/  STL.64 [R1+0xf70], R48 ;  /* 0x000f703001007387 */ /* 0x000fe80000100a00 */
[----:B------:R0:W-:Y:S04]  /*a1190*/  STL.64 [R1+0xf78], R50 ;  /* 0x000f783201007387 */ /* 0x0001e80000100a00 */
[----:B0-----:R-:W4:Y:S04]  /*a11a0*/  LDL.LU.64 R50, [R1+0x8268] ;  /* 0x0082680001327983 */ /* 0x001f280000300a00 */
[----:B------:R-:W4:Y:S04]  /*a11b0*/  LDL.LU.64 R48, [R1+0x8260] ;  /* 0x0082600001307983 */ /* 0x000f280000300a00 */
[----:B------:R0:W-:Y:S04]  /*a11c0*/  STL.64 [R1+0x81d0], R52 ;  /* 0x0081d03401007387 */ /* 0x0001e80000100a00 */
[----:B0-----:R-:W4:Y:S04]  /*a11d0*/  LDL.LU R52, [R1+0x410] ;  /* 0x0004100001347983 */ /* 0x001f280000300800 */
[----:B------:R-:W4:Y:S04]  /*a11e0*/  LDL.LU R53, [R1+0x414] ;  /* 0x0004140001357983 */ /* 0x000f280000300800 */
[----:B------:R-:W4:Y:S04]  /*a11f0*/  LDL.LU R54, [R1+0x418] ;  /* 0x0004180001367983 */ /* 0x000f280000300800 */
[----:B------:R-:W4:Y:S01]  /*a1200*/  LDL.LU R55, [R1+0x41c] ;  /* 0x00041c0001377983 */ /* 0x000f220000300800 */
[C---:B------:R-:W-:Y:S06]  /*a1210*/  HMMA.16816.F32 R24, R4.reuse, R42, R24 ;  /* 0x0000002a0418723c */ /* 0x040fec0000001818 */
[C---:B--2---:R-:W-:Y:S06]  /*a1220*/  HMMA.16816.F32 R20, R4.reuse, R40, R20 ;  /* 0x000000280414723c */ /* 0x044fec0000001814 */
[C---:B------:R-:W-:Y:S06]  /*a1230*/  HMMA.16816.F32 R16, R4.reuse, R38, R16 ;  /* 0x000000260410723c */ /* 0x040fec0000001810 */
[C---:B------:R-:W-:Y:S06]  /*a1240*/  HMMA.16816.F32 R12, R4.reuse, R2, R12 ;  /* 0x00000002040c723c */ /* 0x040fec000000180c */
[C---:B---3--:R-:W-:Y:S06]  /*a1250*/  HMMA.16816.F32 R32, R4.reuse, R46, R32 ;  /* 0x0000002e0420723c */ /* 0x048fec0000001820 */
[C---:B----4-:R-:W-:Y:S06]  /*a1260*/  HMMA.16816.F32 R28, R4.reuse, R44, R28 ;  /* 0x0000002c041c723c */ /* 0x050fec000000181c */
[----:B------:R-:W-:-:S15]  /*a1270*/  HMMA.16816.F32 R52, R4, R50, R52 ;  /* 0x000000320434723c */ /* 0x000fde0000001834 */
[----:B------:R-:W-:-:S08]  /*a1280*/  NOP ;  /* 0x0000000000007918 */ /* 0x000fd00000000000 */
[----:B------:R-:W-:Y:S04]  /*a1290*/  STL.64 [R1+0xf60], R52 ;  /* 0x000f603401007387 */ /* 0x000fe80000100a00 */
[----:B------:R0:W-:Y:S02]  /*a12a0*/  STL.64 [R1+0xf68], R54 ;  /* 0x000f683601007387 */ /* 0x0001e40000100a00 */
[----:B0-----:R-:W-:Y:S02]  /*a12b0*/  HMMA.16816.F32 R52, R4, R48, R56 ;  /* 0x000000300434723c */ /* 0x001fe40000001838 */
[----:B------:R-:W-:Y:S04]  /*a12c0*/  STL.64 [R1+0x8198], R50 ;  /* 0x0081983201007387 */ /* 0x000fe80000100a00 */
[----:B------:R-:W-:-:S15]  /*a12d0*/  STL.64 [R1+0x8190], R48 ;  /* 0x0081903001007387 */ /* 0x000fde0000100a00 */
[----:B------:R-:W-:-:S02]  /*a12e0*/  NOP ;  /* 0x0000000000007918 */ /* 0x000fc40000000000 */
        /* <DEDUP_REMOVED lines=17> */
[----:B------:R-:W-:Y:S04]  /*a1400*/  STL.64 [R1+0xef8], R18 ;  /* 0x000ef81201007387 */ /* 0x000fe80000100a00 */
[----:B0-----:R-:W2:Y:S04]  /*a1410*/  LDL.LU R44, [R1+0x300] ;  /* 0x00030000012c7983 */ /* 0x001ea80000300800 */
[----:B------:R0:W-:Y:S04]  /*a1420*/  STL.64 [R1+0xed0], R12 ;  /* 0x000ed00c01007387 */ /* 0x0001e80000100a00 */
[----:B------:R3:W-:Y:S04]  /*a1430*/  STL.64 [R1+0xed8], R14 ;  /* 0x000ed80e01007387 */ /* 0x0007e80000100a00 */
[----:B------:R-:W2:Y:S04]  /*a1440*/  LDL.LU R45, [R1+0x304] ;  /* 0x00030400012d7983 */ /* 0x000ea80000300800 */
[----:B------:R-:W2:Y:S04]  /*a1450*/  LDL.LU R46, [R1+0x308] ;  /* 0x00030800012e7983 */ /* 0x000ea80000300800 */
[----:B------:R-:W2:Y:S04]  /*a1460*/  LDL.LU R47, [R1+0x30c] ;  /* 0x00030c00012f7983 */ /* 0x000ea80000300800 */
[----:B-1----:R-:W4:Y:S04]  /*a1470*/  LDL.LU R40, [R1+0x310] ;  /* 0x0003100001287983 */ /* 0x002f280000300800 */
[----:B------:R-:W4:Y:S04]  /*a1480*/  LDL.LU R41, [R1+0x314] ;  /* 0x0003140001297983 */ /* 0x000f280000300800 */
[----:B------:R-:W4:Y:S04]  /*a1490*/  LDL.LU R42, [R1+0x318] ;  /* 0x00031800012a7983 */ /* 0x000f280000300800 */
[----:B------:R-:W4:Y:S04]  /*a14a0*/  LDL.LU R43, [R1+0x31c] ;  /* 0x00031c00012b7983 */ /* 0x000f280000300800 */
[----:B0-----:R-:W2:Y:S04]  /*a14b0*/  LDL.LU R12, [R1+0x380] ;  /* 0x00038000010c7983 */ /* 0x001ea80000300800 */
[----:B------:R-:W2:Y:S04]  /*a14c0*/  LDL.LU R13, [R1+0x384] ;  /* 0x00038400010d7983 */ /* 0x000ea80000300800 */
[----:B---3--:R-:W2:Y:S04]  /*a14d0*/  LDL.LU R14, [R1+0x388] ;  /* 0x00038800010e7983 */ /* 0x008ea80000300800 */
        /* <DEDUP_REMOVED lines=83> */
[----:B------:R-:W-:Y:S01]  /*a1a10*/  STL.64 [R1+0x80f0], R16 ;  /* 0x0080f01001007387 */ /* 0x000fe20000100a00 */
[C---:B----4-:R-:W-:Y:S06]  /*a1a20*/  HMMA.16816.F32 R8, R4.reuse, R22, R8 ;  /* 0x000000160408723c */ /* 0x050fec0000001808 */
[----:B--2---:R-:W-:Y:S01]  /*a1a30*/  HMMA.16816.F32 R12, R4, R20, R12 ;  /* 0x00000014040c723c */ /* 0x004fe2000000180c */
[----:B------:R-:W-:-:S15]  /*a1a40*/  STL.64 [R1+0x8118], R22 ;  /* 0x0081181601007387 */ /* 0x000fde0000100a00 */
[----:B------:R-:W-:-:S07]  /*a1a50*/  NOP ;  /* 0x0000000000007918 */ /* 0x000fce0000000000 */
        /* <DEDUP_REMOVED lines=13> */
[----:B0-----:R-:W-:Y:S06]  /*a1b30*/  HMMA.16816.F32 R8, R4, R28, R52 ;  /* 0x0000001c0408723c */ /* 0x001fec0000001834 */
[----:B------:R-:W-:Y:S04]  /*a1b40*/  STL [R1+0x80e4], R28 ;  /* 0x0080e41c01007387 */ /* 0x000fe80000100800 */
[----:B------:R-:W-:-:S13]  /*a1b50*/  STL [R1+0x80e0], R29 ;  /* 0x0080e01d01007387 */ /* 0x000fda0000100800 */
        /* <DEDUP_REMOVED lines=40> */
[----:B------:R-:W4:Y:S04]  /*a1de0*/  LDL.LU R36, [R1+0x81fc] ;  /* 0x0081fc0001247983 */ /* 0x000f280000300800 */
[----:B------:R-:W4:Y:S04]  /*a1df0*/  LDL.LU R37, [R1+0x81f8] ;  /* 0x0081f80001257983 */ /* 0x000f280000300800 */
[----:B-1----:R-:W4:Y:S04]  /*a1e00*/  LDL.LU R56, [R1+0x550] ;  /* 0x0005500001387983 */ /* 0x002f280000300800 */
[----:B------:R-:W4:Y:S04]  /*a1e10*/  LDL.LU R57, [R1+0x554] ;  /* 0x0005540001397983 */ /* 0x000f280000300800 */
[----:B------:R-:W4:Y:S04]  /*a1e20*/  LDL.LU R58, [R1+0x558] ;  /* 0x00055800013a7983 */ /* 0x000f280000300800 */
[----:B------:R-:W4:Y:S04]  /*a1e30*/  LDL.LU R59, [R1+0x55c] ;  /* 0x00055c00013b7983 */ /* 0x000f280000300800 */
[----:B------:R-:W2:Y:S04]  /*a1e40*/  LDL R52, [R1+0x20] ;  /* 0x0000200001347983 */ /* 0x000ea80000100800 */
[----:B------:R-:W2:Y:S04]  /*a1e50*/  LDL.LU R20, [R1+0x2e0] ;  /* 0x0002e00001147983 */ /* 0x000ea80000300800 */
[----:B------:R-:W2:Y:S04]  /*a1e60*/  LDL.LU R21, [R1+0x2e4] ;  /* 0x0002e40001157983 */ /* 0x000ea80000300800 */
[----:B------:R-:W2:Y:S04]  /*a1e70*/  LDL.LU R22, [R1+0x2e8] ;  /* 0x0002e80001167983 */ /* 0x000ea80000300800 */
[----:B------:R-:W2:Y:S04]  /*a1e80*/  LDL.LU R23, [R1+0x2ec] ;  /* 0x0002ec0001177983 */ /* 0x000ea80000300800 */
[----:B------:R-:W3:Y:S04]  /*a1e90*/  LDL.LU R12, [R1+0x2d0] ;  /* 0x0002d000010c7983 */ /* 0x000ee80000300800 */
[----:B------:R-:W3:Y:S01]  /*a1ea0*/  LDL.LU R13, [R1+0x2d4] ;  /* 0x0002d400010d7983 */ /* 0x000ee20000300800 */
[----:B------:R-:W-:-:S03]  /*a1eb0*/  IMAD R32, R32, 0x100, R50 ;  /* 0x0000010020207824 */ /* 0x000fc600078e0232 */
[----:B------:R-:W3:Y:S01]  /*a1ec0*/  LDL.LU R14, [R1+0x2d8] ;  /* 0x0002d800010e7983 */ /* 0x000ee20000300800 */
[----:B------:R-:W-:-:S03]  /*a1ed0*/  IMAD.MOV.U32 R53, RZ, RZ, R0 ;  /* 0x000000ffff357224 */ /* 0x000fc600078e0000 */
[----:B------:R-:W3:Y:S01]  /*a1ee0*/  LDL.LU R15, [R1+0x2dc] ;  /* 0x0002dc00010f7983 */ /* 0x000ee20000300800 */
[----:B------:R-:W-:-:S03]  /*a1ef0*/  IMAD R33, R33, 0x100, R51 ;  /* 0x0000010021217824 */ /* 0x000fc600078e0233 */
[----:B------:R-:W3:Y:S01]  /*a1f00*/  LDL.LU R48, [R1+0x2a0] ;  /* 0x0002a00001307983 */ /* 0x000ee20000300800 */
[----:B------:R-:W-:-:S03]  /*a1f10*/  IMAD R34, R34, 0x100, R60 ;  /* 0x0000010022227824 */ /* 0x000fc600078e023c */
[----:B------:R-:W3:Y:S01]  /*a1f20*/  LDL.LU R49, [R1+0x2a4] ;  /* 0x0002a40001317983 */ /* 0x000ee20000300800 */
[----:B------:R-:W-:-:S03]  /*a1f30*/  IMAD R35, R35, 0x100, R61 ;  /* 0x0000010023237824 */ /* 0x000fc600078e023d */
[----:B------:R-:W3:Y:S04]  /*a1f40*/  LDL.LU R50, [R1+0x2a8] ;  /* 0x0002a80001327983 */ /* 0x000ee80000300800 */
[----:B------:R-:W3:Y:S04]  /*a1f50*/  LDL.LU R51, [R1+0x2ac] ;  /* 0x0002ac0001337983 */ /* 0x000ee80000300800 */
[----:B------:R-:W3:Y:S04]  /*a1f60*/  LDL.64 R54, [R1+0x8] ;  /* 0x0000080001367983 */ /* 0x000ee80000100a00 */
        /* <DEDUP_REMOVED lines=13> */
[----:B------:R-:W-:Y:S01]  /*a2040*/  STL [R1+0x80e8], R31 ;  /* 0x0080e81f01007387 */ /* 0x000fe20000100800 */
[C---:B----4-:R-:W-:Y:S06]  /*a2050*/  HMMA.16816.F32 R56, R4.reuse, R36, R56 ;  /* 0x000000240438723c */ /* 0x050fec0000001838 */
[----:B--2---:R-:W-:-:S15]  /*a2060*/  HMMA.16816.F32 R4, R4, R52, R20 ;  /* 0x000000340404723c */ /* 0x004fde0000001814 */
[----:B------:R-:W-:-:S02]  /*a2070*/  NOP ;  /* 0x0000000000007918 */ /* 0x000fc40000000000 */
[----:B------:R-:W-:Y:S04]  /*a2080*/  STL.64 [R1+0xde0], R56 ;  /* 0x000de03801007387 */ /* 0x000fe80000100a00 */
[----:B------:R0:W-:Y:S04]  /*a2090*/  STL.64 [R1+0xde8], R58 ;  /* 0x000de83a01007387 */ /* 0x0001e80000100a00 */
[----:B0-----:R-:W2:Y:S04]  /*a20a0*/  LDL.LU.64 R58, [R1+0x81f0] ;  /* 0x0081f000013a7983 */ /* 0x001ea80000300a00 */
[----:B------:R-:W2:Y:S04]  /*a20b0*/  LDL.LU.64 R56, [R1+0x81e8] ;  /* 0x0081e80001387983 */ /* 0x000ea80000300a00 */
[----:B------:R-:W-:Y:S04]  /*a20c0*/  STL.64 [R1+0x8148], R38 ;  /* 0x0081482601007387 */ /* 0x000fe80000100a00 */
[----:B------:R0:W-:Y:S04]  /*a20d0*/  STL.64 [R1+0x8140], R36 ;  /* 0x0081402401007387 */ /* 0x0001e80000100a00 */
[----:B0-----:R-:W4:Y:S04]  /*a20e0*/  LDL.LU R36, [R1+0x280] ;  /* 0x0002800001247983 */ /* 0x001f280000300800 */
[----:B------:R-:W4:Y:S04]  /*a20f0*/  LDL.LU R37, [R1+0x284] ;  /* 0x0002840001257983 */ /* 0x000f280000300800 */
[----:B------:R-:W4:Y:S04]  /*a2100*/  LDL.LU R38, [R1+0x288] ;  /* 0x0002880001267983 */ /* 0x000f280000300800 */
[----:B------:R-:W4:Y:S04]  /*a2110*/  LDL.LU R39, [R1+0x28c] ;  /* 0x00028c0001277983 */ /* 0x000f280000300800 */
[----:B------:R-:W4:Y:S04]  /*a2120*/  LDL.LU.64 R22, [R1+0x81e0] ;  /* 0x0081e00001167983 */ /* 0x000f280000300a00 */
[----:B------:R-:W4:Y:S04]  /*a2130*/  LDL.LU.64 R20, [R1+0x81d8] ;  /* 0x0081d80001147983 */ /* 0x000f280000300a00 */
[----:B------:R-:W4:Y:S04]  /*a2140*/  LDL.LU.64 R52, [R1+0x81d0] ;  /* 0x0081d00001347983 */ /* 0x000f280000300a00 */
[----:B------:R0:W-:Y:S04]  /*a2150*/  STL.64 [R1+0xdc0], R4 ;  /* 0x000dc00401007387 */ /* 0x0001e80000100a00 */
[----:B------:R1:W-:Y:S04]  /*a2160*/  STL.64 [R1+0xdc8], R6 ;  /* 0x000dc80601007387 */ /* 0x0003e80000100a00 */
[----:B0-----:R-:W4:Y:S04]  /*a2170*/  LDL.64 R4, [R1+0x18] ;  /* 0x0000180001047983 */ /* 0x001f280000100a00 */
[----:B-1----:R-:W4:Y:S01]  /*a2180*/  LDL.64 R6, [R1+0x10] ;  /* 0x0000100001067983 */ /* 0x002f220000100a00 */
[----:B------:R-:W-:-:S02]  /*a2190*/  F2FP.F16.E4M3.UNPACK_B R32, R32 ;  /* 0x00000020ff20723e */ /* 0x000fc400020006ff */
[----:B------:R-:W-:Y:S02]  /*a21a0*/  F2FP.F16.E4M3.UNPACK_B R33, R33 ;  /* 0x00000021ff21723e */ /* 0x000fe400020006ff */
[----:B------:R-:W-:Y:S02]  /*a21b0*/  F2FP.F16.E4M3.UNPACK_B R34, R34 ;  /* 0x00000022ff22723e */ /* 0x000fe400020006ff */
[----:B------:R-:W-:-:S07]  /*a21c0*/  F2FP.F16.E4M3.UNPACK_B R35, R35 ;  /* 0x00000023ff23723e */ /* 0x000fce00020006ff */
[C---:B---3--:R-:W-:Y:S06]  /*a21d0*/  HMMA.16816.F32 R12, R32.reuse, R28, R12 ;  /* 0x0000001c200c723c */ /* 0x048fec000000180c */
[----:B------:R-:W-:-:S15]  /*a21e0*/  HMMA.16816.F32 R48, R32, R54, R48 ;  /* 0x000000362030723c */ /* 0x000fde0000001830 */
[----:B------:R-:W-:-:S02]  /*a21f0*/  NOP ;  /* 0x0000000000007918 */ /* 0x000fc40000000000 */
[----:B------:R-:W-:Y:S04]  /*a2200*/  STL.64 [R1+0xdb0], R12 ;  /* 0x000db00c01007387 */ /* 0x000fe80000100a00 */
[----:B------:R0:W-:Y:S04]  /*a2210*/  STL.64 [R1+0xdb8], R14 ;  /* 0x000db80e01007387 */ /* 0x0001e80000100a00 */
[----:B0-----:R-:W3:Y:S04]  /*a2220*/  LDL.LU.64 R14, [R1+0x81c8] ;  /* 0x0081c800010e7983 */ /* 0x001ee80000300a00 */
[----:B------:R-:W3:Y:S01]  /*a2230*/  LDL.LU.64 R12, [R1+0x81c0] ;  /* 0x0081c000010c7983 */ /* 0x000ee20000300a00 */
[----:B------:R-:W-:Y:S01]  /*a2240*/  IMAD.MOV.U32 R31, RZ, RZ, R60 ;  /* 0x000000ffff1f7224 */ /* 0x000fe200078e003c */
[C---:B--2---:R-:W-:Y:S06]  /*a2250*/  HMMA.16816.F32 R56, R32.reuse, R60, R56 ;  /* 0x0000003c2038723c */ /* 0x044fec0000001838 */
[C---:B----4-:R-:W-:Y:S06]  /*a2260*/  HMMA.16816.F32 R40, R32.reuse, R4, R40 ;  /* 0x000000042028723c */ /* 0x050fec0000001828 */
[----:B------:R-:W-:Y:S01]  /*a2270*/  HMMA.16816.F32 R44, R32, R6, R44 ;  /* 0x00000006202c723c */ /* 0x000fe2000000182c */
[----:B------:R-:W-:-:S02]  /*a2280*/  IMAD.MOV.U32 R28, RZ, RZ, R4 ;  /* 0x000000ffff1c7224 */ /* 0x000fc400078e0004 */
[----:B------:R-:W-:-:S03]  /*a2290*/  IMAD.MOV.U32 R29, RZ, RZ, R5 ;  /* 0x000000ffff1d7224 */ /* 0x000fc600078e0005 */
[----:B------:R-:W-:-:S11]  /*a22a0*/  IMAD.MOV.U32 R4, RZ, RZ, R6 ;  /* 0x000000ffff047224 */ /* 0x000fd600078e0006 */
[----:B------:R-:W-:Y:S04]  /*a22b0*/  STL.64 [R1+0xda0], R40 ;  /* 0x000da02801007387 */ /* 0x000fe80000100a00 */
[----:B------:R0:W-:Y:S01]  /*a22c0*/  STL.64 [R1+0xda8], R42 ;  /* 0x000da82a01007387 */ /* 0x0001e20000100a00 */
[----:B------:R-:W-:Y:S02]  /*a22d0*/  IMAD.MOV.U32 R6, RZ, RZ, R54 ;  /* 0x000000ffff067224 */ /* 0x000fe400078e0036 */
[----:B------:R-:W-:Y:S01]  /*a22e0*/  IMAD.MOV.U32 R5, RZ, RZ, R55 ;  /* 0x000000ffff057224 */ /* 0x000fe200078e0037 */
[----:B0-----:R-:W2:Y:S04]  /*a22f0*/  LDL.LU.64 R42, [R1+0x81b8] ;  /* 0x0081b800012a7983 */ /* 0x001ea80000300a00 */
[----:B------:R-:W2:Y:S04]  /*a2300*/  LDL.LU.64 R40, [R1+0x81b0] ;  /* 0x0081b00001287983 */ /* 0x000ea80000300a00 */
[----:B------:R-:W-:Y:S04]  /*a2310*/  STL.64 [R1+0xd90], R44 ;  /* 0x000d902c01007387 */ /* 0x000fe80000100a00 */
[----:B------:R0:W-:Y:S01]  /*a2320*/  STL.64 [R1+0xd98], R46 ;  /* 0x000d982e01007387 */ /* 0x0001e20000100a00 */
[----:B------:R-:W-:-:S03]  /*a2330*/  IMAD.MOV.U32 R0, RZ, RZ, R7 ;  /* 0x000000ffff007224 */ /* 0x000fc600078e0007 */
[----:B0-----:R-:W4:Y:S04]  /*a2340*/  LDL.LU.64 R46, [R1+0x81a8] ;  /* 0x0081a800012e7983 */ /* 0x001f280000300a00 */
[----:B------:R-:W4:Y:S04]  /*a2350*/  LDL.LU.64 R44, [R1+0x81a0] ;  /* 0x0081a000012c7983 */ /* 0x000f280000300a00 */
[----:B------:R-:W-:Y:S04]  /*a2360*/  STL.64 [R1+0xd70], R48 ;  /* 0x000d703001007387 */ /* 0x000fe80000100a00 */
[----:B------:R0:W-:Y:S01]  /*a2370*/  STL.64 [R1+0xd78], R50 ;  /* 0x000d783201007387 */ /* 0x0001e20000100a00 */
[----:B------:R-:W-:-:S03]  /*a2380*/  IMAD.MOV.U32 R7, RZ, RZ, R61 ;  /* 0x000000ffff077224 */ /* 0x000fc600078e003d */
[----:B0-----:R-:W2:Y:S04]  /*a2390*/  LDL.LU.64 R50, [R1+0x8198] ;  /* 0x0081980001327983 */ /* 0x001ea80000300a00 */
[----:B------:R-:W4:Y:S04]  /*a23a0*/  LDL.LU.64 R48, [R1+0x8190] ;  /* 0x0081900001307983 */ /* 0x000f280000300a00 */
[----:B------:R-:W2:Y:S04]  /*a23b0*/  LDL.LU.64 R54, [R1+0x8188] ;  /* 0x0081880001367983 */ /* 0x000ea80000300a00 */
[----:B------:R-:W-:Y:S04]  /*a23c0*/  STL.64 [R1+0xd60], R56 ;  /* 0x000d603801007387 */ /* 0x000fe80000100a00 */
[----:B------:R0:W-:Y:S04]  /*a23d0*/  STL.64 [R1+0xd68], R58 ;  /* 0x000d683a01007387 */ /* 0x0001e80000100a00 */
[----:B0-----:R-:W4:Y:S04]  /*a23e0*/  LDL.LU.64 R58, [R1+0x8180] ;  /* 0x00818000013a7983 */ /* 0x001f280000300a00 */
[----:B------:R-:W4:Y:S04]  /*a23f0*/  LDL.LU.64 R56, [R1+0x8178] ;  /* 0x0081780001387983 */ /* 0x000f280000300a00 */
[----:B------:R-:W4:Y:S04]  /*a2400*/  LDL.LU.64 R60, [R1+0x8170] ;  /* 0x00817000013c7983 */ /* 0x000f280000300a00 */
[----:B------:R-:W-:Y:S04]  /*a2410*/  STL.64 [R1+0x8158], R30 ;  /* 0x0081581e01007387 */ /* 0x000fe80000100a00 */
[----:B------:R0:W-:Y:S01]  /*a2420*/  STL.64 [R1+0x8150], R28 ;  /* 0x0081501c01007387 */ /* 0x0001e20000100a00 */
[C---:B---3--:R-:W-:Y:S06]  /*a2430*/  HMMA.16816.F32 R12, R32.reuse, R52, R12 ;  /* 0x00000034200c723c */ /* 0x048fec000000180c */
[C---:B--2---:R-:W-:Y:S06]  /*a2440*/  HMMA.16816.F32 R16, R32.reuse, R54, R16 ;  /* 0x000000362010723c */ /* 0x044fec0000001810 */
[C---:B----4-:R-:W-:Y:S06]  /*a2450*/  HMMA.16816.F32 R24, R32.reuse, R58, R24 ;  /* 0x0000003a2018723c */ /* 0x050fec0000001818 */
[C---:B0-----:R-:W-:Y:S06]  /*a2460*/  HMMA.16816.F32 R28, R32.reuse, R60, R36 ;  /* 0x0000003c201c723c */ /* 0x041fec0000001824 */
[----:B------:R-:W-:-:S15]  /*a2470*/  HMMA.16816.F32 R20, R32, R56, R20 ;  /* 0x000000382014723c */ /* 0x000fde0000001814 */
        /* <DEDUP_REMOVED lines=74> */
[----:B------:R-:W-:-:S15]  /*a2920*/  HMMA.16816.F32 R16, R32, R44, R16 ;  /* 0x0000002c2010723c */ /* 0x000fde0000001810 */
[----:B------:R-:W-:-:S08]  /*a2930*/  NOP ;  /* 0x0000000000007918 */ /* 0x000fd00000000000 */
[----:B------:R0:W-:Y:S04]  /*a2940*/  STL.64 [R1+0xa00], R16 ;  /* 0x000a001001007387 */ /* 0x0001e80000100a00 */
[----:B------:R1:W-:Y:S04]  /*a2950*/  STL.64 [R1+0xa08], R18 ;  /* 0x000a081201007387 */ /* 0x0003e80000100a00 */
[----:B0-----:R-:W4:Y:S04]  /*a2960*/  LDL.LU R16, [R1+0x190] ;  /* 0x0001900001107983 */ /* 0x001f280000300800 */
[----:B------:R-:W4:Y:S04]  /*a2970*/  LDL.LU R17, [R1+0x194] ;  /* 0x0001940001117983 */ /* 0x000f280000300800 */
[----:B-1----:R-:W4:Y:S04]  /*a2980*/  LDL.LU R18, [R1+0x198] ;  /* 0x0001980001127983 */ /* 0x002f280000300800 */
        /* <DEDUP_REMOVED lines=18> */
[C---:B------:R-:W-:Y:S03]  /*a2ab0*/  HMMA.16816.F32 R8, R32.reuse, R2, R8 ;  /* 0x000000022008723c */ /* 0x040fe60000001808 */
[----:B------:R-:W-:Y:S04]  /*a2ac0*/  STL.64 [R1+0x8058], R42 ;  /* 0x0080582a01007387 */ /* 0x000fe80000100a00 */
[----:B------:R0:W-:Y:S04]  /*a2ad0*/  STL.64 [R1+0x8050], R40 ;  /* 0x0080502801007387 */ /* 0x0001e80000100a00 */
[----:B0-----:R-:W3:Y:S04]  /*a2ae0*/  LDL.LU R40, [R1+0x160] ;  /* 0x0001600001287983 */ /* 0x001ee80000300800 */
        /* <DEDUP_REMOVED lines=8> */
[----:B------:R-:W4:Y:S04]  /*a2b70*/  LDL.LU.64 R24, [R1+0x8130] ;  /* 0x0081300001187983 */ /* 0x000f280000300a00 */
[----:B------:R-:W-:Y:S04]  /*a2b80*/  STL.64 [R1+0x80d8], R38 ;  /* 0x0080d82601007387 */ /* 0x000fe80000100a00 */
[----:B--2---:R0:W-:Y:S04]  /*a2b90*/  STL.64 [R1+0x80d0], R36 ;  /* 0x0080d02401007387 */ /* 0x0041e80000100a00 */
        /* <DEDUP_REMOVED lines=30> */
[----:B------:R-:W4:Y:S01]  /*a2d80*/  LDL.LU.64 R16, [R1+0x80f0] ;  /* 0x0080f00001107983 */ /* 0x000f220000300a00 */
[----:B--2---:R-:W-:Y:S06]  /*a2d90*/  HMMA.16816.F32 R8, R32, R14, R8 ;  /* 0x0000000e2008723c */ /* 0x004fec0000001808 */
[----:B------:R-:W-:Y:S04]  /*a2da0*/  STL.64 [R1+0x8068], R14 ;  /* 0x0080680e01007387 */ /* 0x000fe80000100a00 */
[----:B------:R-:W-:-:S13]  /*a2db0*/  STL.64 [R1+0x8060], R12 ;  /* 0x0080600c01007387 */ /* 0x000fda0000100a00 */
[----:B------:R-:W-:Y:S04]  /*a2dc0*/  STL.64 [R1+0x8d0], R8 ;  /* 0x0008d00801007387 */ /* 0x000fe80000100a00 */
[----:B------:R3:W-:Y:S02]  /*a2dd0*/  STL.64 [R1+0x8d8], R10 ;  /* 0x0008d80a01007387 */ /* 0x0007e40000100a00 */
[C---:B---3--:R-:W-:Y:S06]  /*a2de0*/  HMMA.16816.F32 R8, R32.reuse, R18, R40 ;  /* 0x000000122008723c */ /* 0x048fec0000001828 */
[----:B----4-:R-:W-:Y:S01]  /*a2df0*/  HMMA.16816.F32 R12, R32, R16, R36 ;  /* 0x00000010200c723c */ /* 0x010fe20000001824 */
[----:B------:R-:W-:-:S15]  /*a2e00*/  STL.64 [R1+0x8088], R18 ;  /* 0x0080881201007387 */ /* 0x000fde0000100a00 */
[----:B------:R-:W-:-:S07]  /*a2e10*/  NOP ;  /* 0x0000000000007918 */ /* 0x000fce0000000000 */
        /* <DEDUP_REMOVED lines=14> */
[----:B0-----:R-:W-:Y:S01]  /*a2f00*/  HMMA.16816.F32 R8, R32, R26, R56 ;  /* 0x0000001a2008723c */ /* 0x001fe20000001838 */
[----:B------:R-:W-:-:S15]  /*a2f10*/  IMAD.MOV.U32 R54, RZ, RZ, R31 ;  /* 0x000000ffff367224 */ /* 0x000fde00078e001f */
[----:B------:R-:W-:-:S01]  /*a2f20*/  NOP ;  /* 0x0000000000007918 */ /* 0x000fc20000000000 */
[----:B------:R-:W-:Y:S04]  /*a2f30*/  STL.64 [R1+0x820], R12 ;  /* 0x0008200c01007387 */ /* 0x000fe80000100a00 */
[----:B------:R-:W-:Y:S04]  /*a2f40*/  STL.64 [R1+0x828], R14 ;  /* 0x0008280e01007387 */ /* 0x000fe80000100a00 */
[----:B------:R-:W2:Y:S04]  /*a2f50*/  LDL.LU R31, [R1+0x80e8] ;  /* 0x0080e800011f7983 */ /* 0x000ea80000300800 */
[----:B------:R-:W-:Y:S04]  /*a2f60*/  STL.64 [R1+0x7f0], R8 ;  /* 0x0007f00801007387 */ /* 0x000fe80000100a00 */
[----:B------:R0:W-:Y:S04]  /*a2f70*/  STL.64 [R1+0x7f8], R10 ;  /* 0x0007f80a01007387 */ /* 0x0001e80000100a00 */
[----:B------:R-:W3:Y:S04]  /*a2f80*/  LDL.LU R40, [R1+0xc0] ;  /* 0x0000c00001287983 */ /* 0x000ee80000300800 */
[----:B------:R-:W3:Y:S04]  /*a2f90*/  LDL.LU R41, [R1+0xc4] ;  /* 0x0000c40001297983 */ /* 0x000ee80000300800 */
[----:B------:R-:W3:Y:S04]  /*a2fa0*/  LDL.LU R42, [R1+0xc8] ;  /* 0x0000c800012a7983 */ /* 0x000ee80000300800 */
[----:B------:R-:W3:Y:S01]  /*a2fb0*/  LDL.LU R43, [R1+0xcc] ;  /* 0x0000cc00012b7983 */ /* 0x000ee20000300800 */
[----:B0-----:R-:W-:-:S03]  /*a2fc0*/  IMAD.MOV.U32 R10, RZ, RZ, R4 ;  /* 0x000000ffff0a7224 */ /* 0x001fc600078e0004 */
[----:B------:R-:W4:Y:S04]  /*a2fd0*/  LDL.LU R36, [R1+0x110] ;  /* 0x0001100001247983 */ /* 0x000f280000300800 */
[----:B------:R-:W4:Y:S01]  /*a2fe0*/  LDL.LU R37, [R1+0x114] ;  /* 0x0001140001257983 */ /* 0x000f220000300800 */
[----:B------:R-:W-:-:S03]  /*a2ff0*/  IMAD.MOV.U32 R53, RZ, RZ, R5 ;  /* 0x000000ffff357224 */ /* 0x000fc600078e0005 */
[----:B------:R-:W4:Y:S04]  /*a3000*/  LDL.LU R38, [R1+0x118] ;  /* 0x0001180001267983 */ /* 0x000f280000300800 */
[----:B------:R-:W4:Y:S01]  /*a3010*/  LDL.LU R39, [R1+0x11c] ;  /* 0x00011c0001277983 */ /* 0x000f220000300800 */
[----:B------:R-:W-:-:S03]  /*a3020*/  IMAD.MOV.U32 R52, RZ, RZ, R6 ;  /* 0x000000ffff347224 */ /* 0x000fc600078e0006 */
[----:B------:R-:W3:Y:S01]  /*a3030*/  LDL.LU R4, [R1+0x21fc] ;  /* 0x0021fc0001047983 */ /* 0x000ee20000300800 */
[----:B------:R-:W-:-:S03]  /*a3040*/  IMAD.MOV.U32 R55, RZ, RZ, R7 ;  /* 0x000000ffff377224 */ /* 0x000fc600078e0007 */
[----:B------:R-:W3:Y:S01]  /*a3050*/  LDL.LU R20, [R1+0x2208] ;  /* 0x0022080001147983 */ /* 0x000ee20000300800 */
[----:B------:R-:W-:-:S03]  /*a3060*/  IMAD.MOV.U32 R11, RZ, RZ, R0 ;  /* 0x000000ffff0b7224 */ /* 0x000fc600078e0000 */
[----:B------:R-:W3:Y:S04]  /*a3070*/  LDL.LU R5, [R1+0x2204] ;  /* 0x0022040001057983 */ /* 0x000ee80000300800 */
[----:B------:R-:W3:Y:S04]  /*a3080*/  LDL.LU R21, [R1+0x2210] ;  /* 0x0022100001157983 */ /* 0x000ee80000300800 */
[----:B------:R-:W3:Y:S04]  /*a3090*/  LDL.LU R6, [R1+0x220c] ;  /* 0x00220c0001067983 */ /* 0x000ee80000300800 */
[----:B------:R-:W3:Y:S04]  /*a30a0*/  LDL.LU R7, [R1+0x2218] ;  /* 0x0022180001077983 */ /* 0x000ee80000300800 */
[----:B------:R-:W3:Y:S04]  /*a30b0*/  LDL.LU R0, [R1+0x2214] ;  /* 0x0022140001007983 */ /* 0x000ee80000300800 */
        /* <DEDUP_REMOVED lines=8> */
[----:B------:R-:W-:-:S03]  /*a3140*/  IMAD.MOV.U32 R8, RZ, RZ, R28 ;  /* 0x000000ffff087224 */ /* 0x000fc600078e001c */
[----:B------:R-:W3:Y:S01]  /*a3150*/  LDL.LU R48, [R1+0x530] ;  /* 0x0005300001307983 */ /* 0x000ee20000300800 */
[----:B------:R-:W-:-:S03]  /*a3160*/  IMAD.MOV.U32 R9, RZ, RZ, R29 ;  /* 0x000000ffff097224 */ /* 0x000fc600078e001d */
        /* <DEDUP_REMOVED lines=14> */
[----:B------:R0:W-:Y:S04]  /*a3250*/  STL.64 [R1+0x8008], R26 ;  /* 0x0080081a01007387 */ /* 0x0001e80000100a00 */
[----:B0-----:R-:W3:Y:S04]  /*a3260*/  LDL.64 R26, [R1+0x28] ;  /* 0x00002800011a7983 */ /* 0x001ee80000100a00 */
[----:B------:R0:W-:Y:S04]  /*a3270*/  STL.64 [R1+0x8000], R24 ;  /* 0x0080001801007387 */ /* 0x0001e80000100a00 */
[----:B0-----:R-:W3:Y:S01]  /*a3280*/  LDL.LU R25, [R1+0x2200] ;  /* 0x0022000001197983 */ /* 0x001ee20000300800 */
[----:B----4-:R-:W-:-:S15]  /*a3290*/  HMMA.16816.F32 R36, R32, R28, R36 ;  /* 0x0000001c2024723c */ /* 0x010fde0000001824 */
[----:B------:R-:W-:-:S08]  /*a32a0*/  NOP ;  /* 0x0000000000007918 */ /* 0x000fd00000000000 */
[----:B------:R-:W-:Y:S04]  /*a32b0*/  STL.64 [R1+0x7d0], R36 ;  /* 0x0007d02401007387 */ /* 0x000fe80000100a00 */
[----:B------:R0:W-:Y:S04]  /*a32c0*/  STL.64 [R1+0x7d8], R38 ;  /* 0x0007d82601007387 */ /* 0x0001e80000100a00 */
[----:B0-----:R-:W4:Y:S04]  /*a32d0*/  LDL.LU.64 R38, [R1+0x80d8] ;  /* 0x0080d80001267983 */ /* 0x001f280000300a00 */
[----:B------:R-:W3:Y:S01]  /*a32e0*/  LDL.LU.64 R36, [R1+0x80d0] ;  /* 0x0080d00001247983 */ /* 0x000ee20000300a00 */
        /* <DEDUP_REMOVED lines=20> */
[----:B----4-:R-:W-:Y:S04]  /*a3430*/  STL.64 [R1+0x80a8], R38 ;  /* 0x0080a82601007387 */ /* 0x010fe80000100a00 */
[----:B------:R0:W-:Y:S04]  /*a3440*/  STL.64 [R1+0x80a0], R36 ;  /* 0x0080a02401007387 */ /* 0x0001e80000100a00 */
[----:B0-----:R-:W4:Y:S04]  /*a3450*/  LDL.LU R36, [R1+0x100] ;  /* 0x0001000001247983 */ /* 0x001f280000300800 */
[----:B------:R-:W4:Y:S04]  /*a3460*/  LDL.LU R37, [R1+0x104] ;  /* 0x0001040001257983 */ /* 0x000f280000300800 */
[----:B------:R-:W4:Y:S04]  /*a3470*/  LDL.LU R38, [R1+0x108] ;  /* 0x0001080001267983 */ /* 0x000f280000300800 */
[----:B------:R-:W4:Y:S01]  /*a3480*/  LDL.LU R39, [R1+0x10c] ;  /* 0x00010c0001277983 */ /* 0x000f220000300800 */
        /* <DEDUP_REMOVED lines=8> */
[----:B------:R-:W-:-:S02]  /*a3510*/  IMAD.MOV.U32 R20, RZ, RZ, R22 ;  /* 0x000000ffff147224 */ /* 0x000fc400078e0016 */
[----:B------:R-:W-:-:S04]  /*a3520*/  IMAD.MOV.U32 R21, RZ, RZ, R27 ;  /* 0x000000ffff157224 */ /* 0x000fc800078e001b */
[----:B--2---:R-:W-:Y:S06]  /*a3530*/  HMMA.16816.F32 R28, R4, R26, R28 ;  /* 0x0000001a041c723c */ /* 0x004fec000000181c */
[----:B----4-:R-:W-:Y:S07]  /*a3540*/  HMMA.16816.F32 R32, R32, R22, R36 ;  /* 0x000000162020723c */ /* 0x010fee0000001824 */
[----:B------:R-:W-:-:S02]  /*a3550*/  IMAD.MOV.U32 R22, RZ, RZ, R26 ;  /* 0x000000ffff167224 */ /* 0x000fc400078e001a */
        /* <DEDUP_REMOVED lines=26> */
[----:B----4-:R-:W2:Y:S04]  /*a3700*/  LDL.LU R10, [R1+0x88] ;  /* 0x00008800010a7983 */ /* 0x010ea80000300800 */
[----:B------:R-:W2:Y:S04]  /*a3710*/  LDL.LU R11, [R1+0x8c] ;  /* 0x00008c00010b7983 */ /* 0x000ea80000300800 */
[----:B------:R-:W4:Y:S04]  /*a3720*/  LDL.LU R52, [R1+0x90] ;  /* 0x0000900001347983 */ /* 0x000f280000300800 */
[----:B------:R-:W4:Y:S04]  /*a3730*/  LDL.LU R53, [R1+0x94] ;  /* 0x0000940001357983 */ /* 0x000f280000300800 */
[----:B------:R-:W4:Y:S04]  /*a3740*/  LDL.LU R54, [R1+0x98] ;  /* 0x0000980001367983 */ /* 0x000f280000300800 */
[----:B------:R-:W4:Y:S01]  /*a3750*/  LDL.LU R55, [R1+0x9c] ;  /* 0x00009c0001377983 */ /* 0x000f220000300800 */
[C---:B---3--:R-:W-:Y:S03]  /*a3760*/  HMMA.16816.F32 R12, R4.reuse, R60, R48 ;  /* 0x0000003c040c723c */ /* 0x048fe60000001830 */
[----:B------:R-:W3:Y:S04]  /*a3770*/  LDL.LU R24, [R1+0x690] ;  /* 0x0006900001187983 */ /* 0x000ee80000300800 */
[----:B------:R-:W3:Y:S04]  /*a3780*/  LDL.LU R25, [R1+0x694] ;  /* 0x0006940001197983 */ /* 0x000ee80000300800 */
[----:B------:R-:W3:Y:S04]  /*a3790*/  LDL.LU R26, [R1+0x698] ;  /* 0x00069800011a7983 */ /* 0x000ee80000300800 */
[----:B------:R-:W3:Y:S04]  /*a37a0*/  LDL.LU R27, [R1+0x69c] ;  /* 0x00069c00011b7983 */ /* 0x000ee80000300800 */
[----:B------:R-:W3:Y:S04]  /*a37b0*/  LDL.LU R36, [R1+0x70] ;  /* 0x0000700001247983 */ /* 0x000ee80000300800 */
[----:B------:R0:W-:Y:S04]  /*a37c0*/  STL.64 [R1+0x680], R12 ;  /* 0x0006800c01007387 */ /* 0x0001e80000100a00 */
[----:B------:R1:W-:Y:S04]  /*a37d0*/  STL.64 [R1+0x688], R14 ;  /* 0x0006880e01007387 */ /* 0x0003e80000100a00 */
        /* <DEDUP_REMOVED lines=23> */
[----:B------:R-:W-:Y:S01]  /*a3950*/  STL.64 [R1+0x7fb0], R60 ;  /* 0x007fb03c01007387 */ /* 0x000fe20000100a00 */
[----:B----4-:R-:W-:-:S15]  /*a3960*/  HMMA.16816.F32 R52, R4, R58, R52 ;  /* 0x0000003a0434723c */ /* 0x010fde0000001834 */
[----:B------:R-:W-:-:S08]  /*a3970*/  NOP ;  /* 0x0000000000007918 */ /* 0x000fd00000000000 */
[----:B------:R-:W-:Y:S04]  /*a3980*/  STL.64 [R1+0x660], R52 ;  /* 0x0006603401007387 */ /* 0x000fe80000100a00 */
[----:B------:R0:W-:Y:S04]  /*a3990*/  STL.64 [R1+0x668], R54 ;  /* 0x0006683601007387 */ /* 0x0001e80000100a00 */
[----:B0-----:R-:W3:Y:S04]  /*a39a0*/  LDL.LU.64 R54, [R1+0x80b8] ;  /* 0x0080b80001367983 */ /* 0x001ee80000300a00 */
[----:B------:R-:W4:Y:S01]  /*a39b0*/  LDL.LU.64 R52, [R1+0x80b0] ;  /* 0x0080b00001347983 */ /* 0x000f220000300a00 */
        /* <DEDUP_REMOVED lines=71> */
[C---:B--2---:R-:W-:Y:S03]  /*a3e30*/  HMMA.16816.F32 R44, R4.reuse, R40, R44 ;  /* 0x00000028042c723c */ /* 0x044fe6000000182c */
[----:B------:R-:W-:Y:S04]  /*a3e40*/  STL.64 [R1+0x7fd0], R42 ;  /* 0x007fd02a01007387 */ /* 0x000fe80000100a00 */
[----:B------:R0:W-:Y:S02]  /*a3e50*/  STL.64 [R1+0x7fc8], R40 ;  /* 0x007fc82801007387 */ /* 0x0001e40000100a00 */
[----:B0-----:R-:W-:-:S14]  /*a3e60*/  HMMA.16816.F32 R40, R4, R38, R48 ;  /* 0x000000260428723c */ /* 0x001fdc0000001830 */
[----:B------:R-:W-:Y:S04]  /*a3e70*/  STL.64 [R1+0x510], R44 ;  /* 0x0005102c01007387 */ /* 0x000fe80000100a00 */
[----:B------:R0:W-:Y:S04]  /*a3e80*/  STL.64 [R1+0x518], R46 ;  /* 0x0005182e01007387 */ /* 0x0001e80000100a00 */
[----:B------:R-:W-:Y:S01]  /*a3e90*/  STL.64 [R1+0x7fe8], R38 ;  /* 0x007fe82601007387 */ /* 0x000fe20000100a00 */
[C---:B0-----:R-:W-:Y:S03]  /*a3ea0*/  HMMA.16816.F32 R44, R4.reuse, R2, R52 ;  /* 0x00000002042c723c */ /* 0x041fe60000001834 */
[----:B------:R-:W-:Y:S04]  /*a3eb0*/  STL.64 [R1+0x500], R40 ;  /* 0x0005002801007387 */ /* 0x000fe80000100a00 */
[----:B------:R3:W-:Y:S01]  /*a3ec0*/  STL.64 [R1+0x508], R42 ;  /* 0x0005082a01007387 */ /* 0x0007e20000100a00 */
[----:B----4-:R-:W-:-:S15]  /*a3ed0*/  HMMA.16816.F32 R28, R4, R12, R28 ;  /* 0x0000000c041c723c */ /* 0x010fde000000181c */
[----:B------:R-:W-:Y:S04]  /*a3ee0*/  STL.64 [R1+0x4f0], R44 ;  /* 0x0004f02c01007387 */ /* 0x000fe80000100a00 */
[----:B------:R-:W-:Y:S01]  /*a3ef0*/  STL.64 [R1+0x4f8], R46 ;  /* 0x0004f82e01007387 */ /* 0x000fe20000100a00 */
[C---:B---3--:R-:W-:Y:S03]  /*a3f00*/  HMMA.16816.F32 R40, R4.reuse, R8, R56 ;  /* 0x000000080428723c */ /* 0x048fe60000001838 */
[----:B------:R-:W-:Y:S03]  /*a3f10*/  STL.64 [R1+0x7f68], R10 ;  /* 0x007f680a01007387 */ /* 0x000fe60000100a00 */
        /* <DEDUP_REMOVED lines=8> */
[----:B------:R-:W-:Y:S04]  /*a3fa0*/  STL.64 [R1+0x4c0], R28 ;  /* 0x0004c01c01007387 */ /* 0x000fe80000100a00 */
[----:B------:R-:W-:Y:S09]  /*a3fb0*/  STL.64 [R1+0x4c8], R30 ;  /* 0x0004c81e01007387 */ /* 0x000ff20000100a00 */
[----:B------:R0:W-:Y:S04]  /*a3fc0*/  STL.64 [R1+0x4b0], R8 ;  /* 0x0004b00801007387 */ /* 0x0001e80000100a00 */
[----:B------:R1:W-:Y:S04]  /*a3fd0*/  STL.64 [R1+0x4b8], R10 ;  /* 0x0004b80a01007387 */ /* 0x0003e80000100a00 */
        /* <DEDUP_REMOVED lines=86> */
[----:B------:R-:W-:Y:S01]  /*a4540*/  STL.64 [R1+0x7f00], R20 ;  /* 0x007f001401007387 */ /* 0x000fe20000100a00 */
        /* <DEDUP_REMOVED lines=8> */
[C---:B----4-:R-:W-:Y:S06]  /*a45d0*/  HMMA.16816.F32 R8, R4.reuse, R28, R8 ;  /* 0x0000001c0408723c */ /* 0x050fec0000001808 */
        /* <DEDUP_REMOVED lines=8> */
[----:B------:R-:W-:Y:S04]  /*a4660*/  STL.64 [R1+0x458], R14 ;  /* 0x0004580e01007387 */ /* 0x000fe80000100a00 */
[----:B------:R-:W-:Y:S04]  /*a4670*/  STL.64 [R1+0x440], R8 ;  /* 0x0004400801007387 */ /* 0x000fe80000100a00 */
[----:B------:R0:W-:Y:S02]  /*a4680*/  STL.64 [R1+0x448], R10 ;  /* 0x0004480a01007387 */ /* 0x0001e40000100a00 */
[C---:B0-----:R-:W-:Y:S06]  /*a4690*/  HMMA.16816.F32 R8, R4.reuse, R30, R40 ;  /* 0x0000001e0408723c */ /* 0x041fec0000001828 */
[----:B------:R-:W-:Y:S04]  /*a46a0*/  STL.64 [R1+0x7f38], R30 ;  /* 0x007f381e01007387 */ /* 0x000fe80000100a00 */
[----:B------:R-:W-:Y:S01]  /*a46b0*/  STL.64 [R1+0x7f30], R28 ;  /* 0x007f301c01007387 */ /* 0x000fe20000100a00 */
[----:B------:R-:W-:-:S12]  /*a46c0*/  HMMA.16816.F32 R12, R4, R54, R48 ;  /* 0x00000036040c723c */ /* 0x000fd80000001830 */
[----:B------:R-:W-:Y:S04]  /*a46d0*/  STL.64 [R1+0x590], R8 ;  /* 0x0005900801007387 */ /* 0x000fe80000100a00 */
[----:B------:R0:W-:Y:S02]  /*a46e0*/  STL.64 [R1+0x598], R10 ;  /* 0x0005980a01007387 */ /* 0x0001e40000100a00 */
[----:B0-----:R-:W-:Y:S06]  /*a46f0*/  HMMA.16816.F32 R8, R4, R36, R44 ;  /* 0x000000240408723c */ /* 0x001fec000000182c */
[----:B------:R-:W-:Y:S01]  /*a4700*/  HMMA.16816.F32 R4, R32, R60, R56 ;  /* 0x0000003c2004723c */ /* 0x000fe20000001838 */
[----:B------:R-:W-:Y:S04]  /*a4710*/  STL [R1+0x7eec], R36 ;  /* 0x007eec2401007387 */ /* 0x000fe80000100800 */
[----:B------:R-:W-:-:S12]  /*a4720*/  STL [R1+0x7ee8], R37 ;  /* 0x007ee82501007387 */ /* 0x000fd80000100800 */
[----:B------:R0:W-:Y:S04]  /*a4730*/  STL.64 [R1+0x580], R8 ;  /* 0x0005800801007387 */ /* 0x0001e80000100a00 */
[----:B------:R1:W-:Y:S04]  /*a4740*/  STL.64 [R1+0x588], R10 ;  /* 0x0005880a01007387 */ /* 0x0003e80000100a00 */
[----:B0-----:R-:W2:Y:S04]  /*a4750*/  LDL.LU R8, [R1+0x960] ;  /* 0x0009600001087983 */ /* 0x001ea80000300800 */
[----:B------:R-:W-:Y:S04]  /*a4760*/  STL.64 [R1+0x430], R12 ;  /* 0x0004300c01007387 */ /* 0x000fe80000100a00 */
[----:B------:R-:W-:Y:S04]  /*a4770*/  STL.64 [R1+0x438], R14 ;  /* 0x0004380e01007387 */ /* 0x000fe80000100a00 */
[----:B------:R-:W-:Y:S04]  /*a4780*/  STL.64 [R1+0x420], R4 ;  /* 0x0004200401007387 */ /* 0x000fe80000100a00 */
[----:B------:R-:W-:Y:S04]  /*a4790*/  STL.64 [R1+0x428], R6 ;  /* 0x0004280601007387 */ /* 0x000fe80000100a00 */
        /* <DEDUP_REMOVED lines=27> */
[----:B------:R-:W2:Y:S04]  /*a4950*/  LDL.LU.64 R38, [R1+0x18] ;  /* 0x0000180001267983 */ /* 0x000ea80000300a00 */
        /* <DEDUP_REMOVED lines=33> */
[----:B--2---:R-:W-:Y:S06]  /*a4b70*/  HMMA.16816.F32 R16, R32, R38, R16 ;  /* 0x000000262010723c */ /* 0x004fec0000001810 */
[----:B------:R-:W-:-:S02]  /*a4b80*/  IMAD.MOV.U32 R0, RZ, RZ, R39 ;  /* 0x000000ffff007224 */ /* 0x000fc400078e0027 */
[----:B------:R-:W-:-:S15]  /*a4b90*/  IMAD.MOV.U32 R37, RZ, RZ, R38 ;  /* 0x000000ffff257224 */ /* 0x000fde00078e0026 */
[----:B------:R-:W-:Y:S04]  /*a4ba0*/  STL.64 [R1+0x410], R16 ;  /* 0x0004101001007387 */ /* 0x000fe80000100a00 */
[----:B------:R0:W-:Y:S04]  /*a4bb0*/  STL.64 [R1+0x418], R18 ;  /* 0x0004181201007387 */ /* 0x0001e80000100a00 */
[----:B0-----:R-:W2:Y:S04]  /*a4bc0*/  LDL.LU.64 R18, [R1+0x7ff8] ;  /* 0x007ff80001127983 */ /* 0x001ea80000300a00 */
[----:B------:R-:W2:Y:S04]  /*a4bd0*/  LDL.LU.64 R16, [R1+0x7ff0] ;  /* 0x007ff00001107983 */ /* 0x000ea80000300a00 */
[----:B------:R-:W2:Y:S04]  /*a4be0*/  LDL.LU.64 R38, [R1+0x7fe8] ;  /* 0x007fe80001267983 */ /* 0x000ea80000300a00 */
[----:B------:R-:W-:Y:S04]  /*a4bf0*/  STL [R1+0x7ef4], R0 ;  /* 0x007ef40001007387 */ /* 0x000fe80000100800 */
[----:B------:R0:W-:Y:S04]  /*a4c00*/  STL [R1+0x7ef0], R37 ;  /* 0x007ef02501007387 */ /* 0x0001e80000100800 */
[----:B0-----:R-:W4:Y:S02]  /*a4c10*/  LDL.64 R36, [R1+0x10] ;  /* 0x0000100001247983 */ /* 0x001f240000100a00 */
[----:B----4-:R-:W-:Y:S07]  /*a4c20*/  HMMA.16816.F32 R8, R32, R36, R8 ;  /* 0x000000242008723c */ /* 0x010fee0000001808 */
[----:B------:R-:W-:-:S15]  /*a4c30*/  IMAD.MOV.U32 R36, RZ, RZ, R37 ;  /* 0x000000ffff247224 */ /* 0x000fde00078e0025 */
[----:B------:R-:W-:-:S01]  /*a4c40*/  NOP ;  /* 0x0000000000007918 */ /* 0x000fc20000000000 */
[----:B------:R-:W-:Y:S04]  /*a4c50*/  STL.64 [R1+0x400], R8 ;  /* 0x0004000801007387 */ /* 0x000fe80000100a00 */
[----:B------:R0:W-:Y:S04]  /*a4c60*/  STL.64 [R1+0x408], R10 ;  /* 0x0004080a01007387 */ /* 0x0001e80000100a00 */
[----:B0-----:R-:W4:Y:S04]  /*a4c70*/  LDL.LU.64 R10, [R1+0x7fe0] ;  /* 0x007fe000010a7983 */ /* 0x001f280000300a00 */
[----:B------:R-:W4:Y:S04]  /*a4c80*/  LDL.LU.64 R8, [R1+0x7fd8] ;  /* 0x007fd80001087983 */ /* 0x000f280000300a00 */
[----:B------:R0:W-:Y:S04]  /*a4c90*/  STL [R1+0x7ef8], R36 ;  /* 0x007ef82401007387 */ /* 0x0001e80000100800 */
[----:B0-----:R-:W2:Y:S01]  /*a4ca0*/  LDL.LU.64 R36, [R1+0x8] ;  /* 0x0000080001247983 */ /* 0x001ea20000300a00 */
[C---:B---3--:R-:W-:Y:S06]  /*a4cb0*/  HMMA.16816.F32 R44, R32.reuse, R60, R44 ;  /* 0x0000003c202c723c */ /* 0x048fec000000182c */
[----:B--2---:R-:W-:Y:S06]  /*a4cc0*/  HMMA.16816.F32 R40, R32, R36, R40 ;  /* 0x000000242028723c */ /* 0x004fec0000001828 */
[----:B------:R-:W-:-:S02]  /*a4cd0*/  IMAD.MOV.U32 R0, RZ, RZ, R36 ;  /* 0x000000ffff007224 */ /* 0x000fc400078e0024 */
[----:B------:R-:W-:-:S15]  /*a4ce0*/  IMAD.MOV.U32 R36, RZ, RZ, R61 ;  /* 0x000000ffff247224 */ /* 0x000fde00078e003d */
[----:B------:R-:W-:Y:S04]  /*a4cf0*/  STL.64 [R1+0x3f0], R40 ;  /* 0x0003f02801007387 */ /* 0x000fe80000100a00 */
[----:B------:R0:W-:Y:S04]  /*a4d00*/  STL.64 [R1+0x3f8], R42 ;  /* 0x0003f82a01007387 */ /* 0x0001e80000100a00 */
[----:B0-----:R-:W2:Y:S04]  /*a4d10*/  LDL.LU.64 R42, [R1+0x7fd0] ;  /* 0x007fd000012a7983 */ /* 0x001ea80000300a00 */
[----:B------:R-:W4:Y:S04]  /*a4d20*/  LDL.LU.64 R40, [R1+0x7fc8] ;  /* 0x007fc80001287983 */ /* 0x000f280000300a00 */
[----:B------:R-:W-:Y:S04]  /*a4d30*/  STL.64 [R1+0x3e0], R44 ;  /* 0x0003e02c01007387 */ /* 0x000fe80000100a00 */
[----:B------:R0:W-:Y:S04]  /*a4d40*/  STL.64 [R1+0x3e8], R46 ;  /* 0x0003e82e01007387 */ /* 0x0001e80000100a00 */
[----:B0-----:R-:W3:Y:S04]  /*a4d50*/  LDL.LU.64 R46, [R1+0x7fc0] ;  /* 0x007fc000012e7983 */ /* 0x001ee80000300a00 */
[----:B------:R-:W4:Y:S04]  /*a4d60*/  LDL.LU.64 R44, [R1+0x7fb8] ;  /* 0x007fb800012c7983 */ /* 0x000f280000300a00 */
[----:B------:R-:W2:Y:S02]  /*a4d70*/  LDL.LU.64 R60, [R1+0x7fb0] ;  /* 0x007fb000013c7983 */ /* 0x000ea40000300a00 */
[----:B--2---:R-:W-:-:S15]  /*a4d80*/  HMMA.16816.F32 R56, R32, R60, R56 ;  /* 0x0000003c2038723c */ /* 0x004fde0000001838 */
[----:B------:R-:W-:-:S08]  /*a4d90*/  NOP ;  /* 0x0000000000007918 */ /* 0x000fd00000000000 */
        /* <DEDUP_REMOVED lines=24> */
[C---:B--2---:R-:W-:Y:S06]  /*a4f20*/  HMMA.16816.F32 R4, R32.reuse, R52, R4 ;  /* 0x000000342004723c */ /* 0x044fec0000001804 */
[C---:B----4-:R-:W-:Y:S06]  /*a4f30*/  HMMA.16816.F32 R56, R32.reuse, R54, R56 ;  /* 0x000000362038723c */ /* 0x050fec0000001838 */
[----:B------:R-:W-:Y:S01]  /*a4f40*/  STL.64 [R1+0x7ee0], R54 ;  /* 0x007ee03601007387 */ /* 0x000fe20000100a00 */
[----:B------:R-:W-:-:S15]  /*a4f50*/  HMMA.16816.F32 R28, R32, R50, R28 ;  /* 0x00000032201c723c */ /* 0x000fde000000181c */
[----:B------:R-:W-:-:S01]  /*a4f60*/  NOP ;  /* 0x0000000000007918 */ /* 0x000fc20000000000 */
[----:B------:R-:W-:Y:S04]  /*a4f70*/  STL.64 [R1+0x3a0], R56 ;  /* 0x0003a03801007387 */ /* 0x000fe80000100a00 */
[----:B------:R-:W-:Y:S04]  /*a4f80*/  STL.64 [R1+0x3a8], R58 ;  /* 0x0003a83a01007387 */ /* 0x000fe80000100a00 */
[----:B------:R-:W-:Y:S04]  /*a4f90*/  STL.64 [R1+0x7ed8], R52 ;  /* 0x007ed83401007387 */ /* 0x000fe80000100a00 */
[----:B------:R-:W-:Y:S04]  /*a4fa0*/  STL.64 [R1+0x390], R4 ;  /* 0x0003900401007387 */ /* 0x000fe80000100a00 */
[----:B------:R3:W-:Y:S02]  /*a4fb0*/  STL.64 [R1+0x398], R6 ;  /* 0x0003980601007387 */ /* 0x0007e40000100a00 */
[C---:B---3--:R-:W-:Y:S02]  /*a4fc0*/  HMMA.16816.F32 R4, R32.reuse, R48, R24 ;  /* 0x000000302004723c */ /* 0x048fe40000001818 */
[----:B------:R-:W-:Y:S04]  /*a4fd0*/  STL.64 [R1+0x7ea8], R50 ;  /* 0x007ea83201007387 */ /* 0x000fe80000100a00 */
[----:B------:R-:W-:Y:S04]  /*a4fe0*/  STL.64 [R1+0x380], R28 ;  /* 0x0003801c01007387 */ /* 0x000fe80000100a00 */
[----:B------:R-:W-:Y:S04]  /*a4ff0*/  STL.64 [R1+0x388], R30 ;  /* 0x0003881e01007387 */ /* 0x000fe80000100a00 */
[----:B------:R-:W-:Y:S09]  /*a5000*/  STL.64 [R1+0x7ea0], R48 ;  /* 0x007ea03001007387 */ /* 0x000ff20000100a00 */
        /* <DEDUP_REMOVED lines=14> */
[----:B------:R-:W-:Y:S04]  /*a50f0*/  STL.64 [R1+0x330], R4 ;  /* 0x0003300401007387 */ /* 0x000fe80000100a00 */
[----:B------:R-:W-:Y:S04]  /*a5100*/  STL.64 [R1+0x338], R6 ;  /* 0x0003380601007387 */ /* 0x000fe80000100a00 */
[----:B------:R-:W2:Y:S04]  /*a5110*/  LDL.LU R53, [R1+0xa84] ;  /* 0x000a840001357983 */ /* 0x000ea80000300800 */
[----:B------:R-:W3:Y:S04]  /*a5120*/  LDL.LU R54, [R1+0xa88] ;  /* 0x000a880001367983 */ /* 0x000ee80000300800 */
[----:B------:R-:W3:Y:S04]  /*a5130*/  LDL.LU R55, [R1+0xa8c] ;  /* 0x000a8c0001377983 */ /* 0x000ee80000300800 */
[----:B---3--:R-:W-:Y:S04]  /*a5140*/  STL.64 [R1+0x7f58], R54 ;  /* 0x007f583601007387 */ /* 0x008fe80000100a00 */
[----:B--2---:R2:W-:Y:S04]  /*a5150*/  STL.64 [R1+0x7f50], R52 ;  /* 0x007f503401007387 */ /* 0x0045e80000100a00 */
[----:B------:R-:W3:Y:S04]  /*a5160*/  LDL.LU R44, [R1+0xa70] ;  /* 0x000a7000012c7983 */ /* 0x000ee80000300800 */
[----:B------:R-:W3:Y:S04]  /*a5170*/  LDL.LU R45, [R1+0xa74] ;  /* 0x000a7400012d7983 */ /* 0x000ee80000300800 */
[----:B------:R-:W4:Y:S04]  /*a5180*/  LDL.LU R46, [R1+0xa78] ;  /* 0x000a7800012e7983 */ /* 0x000f280000300800 */
[----:B------:R-:W4:Y:S04]  /*a5190*/  LDL.LU R47, [R1+0xa7c] ;  /* 0x000a7c00012f7983 */ /* 0x000f280000300800 */
[----:B----4-:R-:W-:Y:S04]  /*a51a0*/  STL.64 [R1+0x7f78], R46 ;  /* 0x007f782e01007387 */ /* 0x010fe80000100a00 */
[----:B---3--:R3:W-:Y:S04]  /*a51b0*/  STL.64 [R1+0x7f70], R44 ;  /* 0x007f702c01007387 */ /* 0x0087e80000100a00 */
        /* <DEDUP_REMOVED lines=16> */
[----:B---3--:R-:W3:Y:S04]  /*a52c0*/  LDL.LU R44, [R1+0x980] ;  /* 0x00098000012c7983 */ /* 0x008ee80000300800 */
        /* <DEDUP_REMOVED lines=43> */
[----:B------:R-:W2:Y:S02]  /*a5580*/  LDL.LU.64 R8, [R1+0x7f60] ;  /* 0x007f600001087983 */ /* 0x000ea40000300a00 */
[C---:B--2---:R-:W-:Y:S06]  /*a5590*/  HMMA.16816.F32 R52, R32.reuse, R8, R52 ;  /* 0x000000082034723c */ /* 0x044fec0000001834 */
[----:B----4-:R-:W-:-:S15]  /*a55a0*/  HMMA.16816.F32 R12, R32, R10, R12 ;  /* 0x0000000a200c723c */ /* 0x010fde000000180c */
[----:B------:R-:W-:-:S02]  /*a55b0*/  NOP ;  /* 0x0000000000007918 */ /* 0x000fc40000000000 */
        /* <DEDUP_REMOVED lines=40> */
[----:B0-----:R-:W2:Y:S04]  /*a5840*/  LDL.LU.64 R22, [R1+0x7f08] ;  /* 0x007f080001167983 */ /* 0x001ea80000300a00 */
[----:B------:R-:W4:Y:S04]  /*a5850*/  LDL.LU.64 R20, [R1+0x7f00] ;  /* 0x007f000001147983 */ /* 0x000f280000300a00 */
[----:B------:R-:W-:Y:S04]  /*a5860*/  STL.64 [R1+0x7e38], R18 ;  /* 0x007e381201007387 */ /* 0x000fe80000100a00 */
[----:B------:R-:W-:Y:S01]  /*a5870*/  STL.64 [R1+0x7e30], R16 ;  /* 0x007e301001007387 */ /* 0x000fe20000100a00 */
[C---:B----4-:R-:W-:Y:S06]  /*a5880*/  HMMA.16816.F32 R12, R32.reuse, R20, R12 ;  /* 0x00000014200c723c */ /* 0x050fec000000180c */
[C---:B--2---:R-:W-:Y:S06]  /*a5890*/  HMMA.16816.F32 R8, R32.reuse, R22, R8 ;  /* 0x000000162008723c */ /* 0x044fec0000001808 */
[----:B------:R-:W-:Y:S11]  /*a58a0*/  STL.64 [R1+0x7e48], R22 ;  /* 0x007e481601007387 */ /* 0x000ff60000100a00 */
[----:B------:R-:W-:Y:S04]  /*a58b0*/  STL.64 [R1+0x2a0], R12 ;  /* 0x0002a00c01007387 */ /* 0x000fe80000100a00 */
[----:B------:R3:W-:Y:S04]  /*a58c0*/  STL.64 [R1+0x2a8], R14 ;  /* 0x0002a80e01007387 */ /* 0x0007e80000100a00 */
[----:B------:R-:W-:Y:S04]  /*a58d0*/  STL.64 [R1+0x7e40], R20 ;  /* 0x007e401401007387 */ /* 0x000fe80000100a00 */
[----:B------:R-:W-:Y:S04]  /*a58e0*/  STL.64 [R1+0x290], R8 ;  /* 0x0002900801007387 */ /* 0x000fe80000100a00 */
[----:B------:R0:W-:Y:S01]  /*a58f0*/  STL.64 [R1+0x298], R10 ;  /* 0x0002980a01007387 */ /* 0x0001e20000100a00 */
[C---:B---3--:R-:W-:Y:S06]  /*a5900*/  HMMA.16816.F32 R12, R32.reuse, R24, R40 ;  /* 0x00000018200c723c */ /* 0x048fec0000001828 */
[----:B0-----:R-:W-:Y:S01]  /*a5910*/  HMMA.16816.F32 R8, R32, R26, R44 ;  /* 0x0000001a2008723c */ /* 0x001fe2000000182c */
[----:B------:R-:W-:-:S15]  /*a5920*/  STL [R1+0x7e0c], R25 ;  /* 0x007e0c1901007387 */ /* 0x000fde0000100800 */
[----:B------:R-:W-:-:S01]  /*a5930*/  NOP ;  /* 0x0000000000007918 */ /* 0x000fc20000000000 */
[----:B------:R-:W-:Y:S04]  /*a5940*/  STL.64 [R1+0x280], R12 ;  /* 0x0002800c01007387 */ /* 0x000fe80000100a00 */
[----:B------:R-:W-:Y:S04]  /*a5950*/  STL.64 [R1+0x288], R14 ;  /* 0x0002880e01007387 */ /* 0x000fe80000100a00 */
[----:B------:R-:W-:Y:S04]  /*a5960*/  STL.64 [R1+0x270], R8 ;  /* 0x0002700801007387 */ /* 0x000fe80000100a00 */
[----:B------:R0:W-:Y:S02]  /*a5970*/  STL.64 [R1+0x278], R10 ;  /* 0x0002780a01007387 */ /* 0x0001e40000100a00 */
[----:B0-----:R-:W-:-:S15]  /*a5980*/  HMMA.16816.F32 R8, R32, R28, R52 ;  /* 0x0000001c2008723c */ /* 0x001fde0000001834 */
[----:B------:R-:W-:-:S08]  /*a5990*/  NOP ;  /* 0x0000000000007918 */ /* 0x000fd00000000000 */
[----:B------:R-:W-:Y:S04]  /*a59a0*/  STL.64 [R1+0x260], R8 ;  /* 0x0002600801007387 */ /* 0x000fe80000100a00 */
[----:B------:R0:W-:Y:S04]  /*a59b0*/  STL.64 [R1+0x268], R10 ;  /* 0x0002680a01007387 */ /* 0x0001e80000100a00 */
[----:B------:R-:W2:Y:S01]  /*a59c0*/  LDL.LU R44, [R1+0xc20] ;  /* 0x000c2000012c7983 */ /* 0x000ea20000300800 */
[----:B0-----:R-:W-:-:S15]  /*a59d0*/  HMMA.16816.F32 R8, R32, R30, R56 ;  /* 0x0000001e2008723c */ /* 0x001fde0000001838 */
[----:B------:R-:W-:-:S08]  /*a59e0*/  NOP ;  /* 0x0000000000007918 */ /* 0x000fd00000000000 */
[----:B------:R-:W-:Y:S04]  /*a59f0*/  STL.64 [R1+0x570], R8 ;  /* 0x0005700801007387 */ /* 0x000fe80000100a00 */
        /* <DEDUP_REMOVED lines=8> */
[----:B0-----:R-:W4:Y:S01]  /*a5a80*/  LDL.LU R10, [R1] ;  /* 0x00000000010a7983 */ /* 0x001f220000300800 */
[----:B------:R-:W-:-:S03]  /*a5a90*/  IMAD.MOV.U32 R11, RZ, RZ, R36 ;  /* 0x000000ffff0b7224 */ /* 0x000fc600078e0024 */
[----:B------:R-:W2:Y:S04]  /*a5aa0*/  LDL.LU R36, [R1+0x7ef8] ;  /* 0x007ef80001247983 */ /* 0x000ea80000300800 */
[----:B------:R-:W4:Y:S04]  /*a5ab0*/  LDL.LU R12, [R1+0xc40] ;  /* 0x000c4000010c7983 */ /* 0x000f280000300800 */
[----:B------:R-:W4:Y:S04]  /*a5ac0*/  LDL.LU R13, [R1+0xc44] ;  /* 0x000c4400010d7983 */ /* 0x000f280000300800 */
[----:B------:R-:W4:Y:S04]  /*a5ad0*/  LDL.LU R14, [R1+0xc48] ;  /* 0x000c4800010e7983 */ /* 0x000f280000300800 */
[----:B------:R-:W4:Y:S01]  /*a5ae0*/  LDL.LU R15, [R1+0xc4c] ;  /* 0x000c4c00010f7983 */ /* 0x000f220000300800 */
[----:B------:R-:W-:-:S02]  /*a5af0*/  IMAD.MOV.U32 R8, RZ, RZ, R0 ;  /* 0x000000ffff087224 */ /* 0x000fc400078e0000 */
[----:B------:R-:W-:Y:S01]  /*a5b00*/  IMAD.MOV.U32 R9, RZ, RZ, R37 ;  /* 0x000000ffff097224 */ /* 0x000fe200078e0025 */
[----:B------:R-:W3:Y:S04]  /*a5b10*/  LDL.LU R0, [R1+0x7ef4] ;  /* 0x007ef40001007983 */ /* 0x000ee80000300800 */
[----:B------:R-:W4:Y:S04]  /*a5b20*/  LDL.LU R37, [R1+0x7ef0] ;  /* 0x007ef00001257983 */ /* 0x000f280000300800 */
[----:B------:R-:W3:Y:S04]  /*a5b30*/  LDL.LU R52, [R1+0xca0] ;  /* 0x000ca00001347983 */ /* 0x000ee80000300800 */
[----:B------:R-:W3:Y:S04]  /*a5b40*/  LDL.LU R53, [R1+0xca4] ;  /* 0x000ca40001357983 */ /* 0x000ee80000300800 */
[----:B------:R-:W3:Y:S04]  /*a5b50*/  LDL.LU R54, [R1+0xca8] ;  /* 0x000ca80001367983 */ /* 0x000ee80000300800 */
[----:B------:R-:W3:Y:S04]  /*a5b60*/  LDL.LU R55, [R1+0xcac] ;  /* 0x000cac0001377983 */ /* 0x000ee80000300800 */
[----:B------:R-:W3:Y:S01]  /*a5b70*/  LDL.LU R22, [R1+0x10] ;  /* 0x0000100001167983 */ /* 0x000ee20000300800 */
[----:B------:R-:W-:-:S02]  /*a5b80*/  IMAD R6, R6, 0x100, R60 ;  /* 0x0000010006067824 */ /* 0x000fc400078e023c */
[----:B------:R-:W-:Y:S02]  /*a5b90*/  IMAD R7, R7, 0x100, R61 ;  /* 0x0000010007077824 */ /* 0x000fe400078e023d */
[----:B------:R-:W-:Y:S02]  /*a5ba0*/  IMAD R4, R4, 0x100, R50 ;  /* 0x0000010004047824 */ /* 0x000fe400078e0232 */
[----:B------:R-:W-:Y:S02]  /*a5bb0*/  IMAD R5, R5, 0x100, R51 ;  /* 0x0000010005057824 */ /* 0x000fe400078e0233 */
[----:B--2---:R-:W-:Y:S02]  /*a5bc0*/  IMAD.MOV.U32 R23, RZ, RZ, R36 ;  /* 0x000000ffff177224 */ /* 0x004fe400078e0024 */
[----:B------:R-:W2:Y:S04]  /*a5bd0*/  LDL.LU R36, [R1+0x7eec] ;  /* 0x007eec0001247983 */ /* 0x000ea80000300800 */
[----:B------:R-:W2:Y:S04]  /*a5be0*/  LDL.LU R56, [R1+0xc90] ;  /* 0x000c900001387983 */ /* 0x000ea80000300800 */
[----:B------:R-:W2:Y:S04]  /*a5bf0*/  LDL.LU R57, [R1+0xc94] ;  /* 0x000c940001397983 */ /* 0x000ea80000300800 */
[----:B------:R-:W2:Y:S04]  /*a5c00*/  LDL.LU R58, [R1+0xc98] ;  /* 0x000c9800013a7983 */ /* 0x000ea80000300800 */
[----:B------:R-:W2:Y:S04]  /*a5c10*/  LDL.LU R59, [R1+0xc9c] ;  /* 0x000c9c00013b7983 */ /* 0x000ea80000300800 */
[----:B------:R-:W2:Y:S04]  /*a5c20*/  LDL.LU.64 R60, [R1+0x20] ;  /* 0x00002000013c7983 */ /* 0x000ea80000300a00 */
[----:B------:R-:W2:Y:S04]  /*a5c30*/  LDL.LU R16, [R1+0xc50] ;  /* 0x000c500001107983 */ /* 0x000ea80000300800 */
[----:B------:R-:W2:Y:S04]  /*a5c40*/  LDL.LU R17, [R1+0xc54] ;  /* 0x000c540001117983 */ /* 0x000ea80000300800 */
[----:B------:R-:W2:Y:S04]  /*a5c50*/  LDL.LU R18, [R1+0xc58] ;  /* 0x000c580001127983 */ /* 0x000ea80000300800 */
[----:B------:R-:W2:Y:S01]  /*a5c60*/  LDL.LU R19, [R1+0xc5c] ;  /* 0x000c5c0001137983 */ /* 0x000ea20000300800 */
[----:B----4-:R-:W-:-:S03]  /*a5c70*/  IMAD.MOV.U32 R20, RZ, RZ, R37 ;  /* 0x000000ffff147224 */ /* 0x010fc600078e0025 */
[----:B------:R-:W2:Y:S04]  /*a5c80*/  LDL.LU R37, [R1+0x7ee8] ;  /* 0x007ee80001257983 */ /* 0x000ea80000300800 */
        /* <DEDUP_REMOVED lines=10> */
[----:B---3--:R-:W-:Y:S01]  /*a5d30*/  IMAD.MOV.U32 R21, RZ, RZ, R0 ;  /* 0x000000ffff157224 */ /* 0x008fe200078e0000 */
[C---:B--2---:R-:W-:Y:S06]  /*a5d40*/  HMMA.16816.F32 R52, R32.reuse, R36, R52 ;  /* 0x000000242034723c */ /* 0x044fec0000001834 */
[----:B------:R-:W-:Y:S06]  /*a5d50*/  HMMA.16816.F32 R32, R32, R60, R56 ;  /* 0x0000003c2020723c */ /* 0x000fec0000001838 */
[----:B------:R-:W-:Y:S01]  /*a5d60*/  IMAD.MOV.U32 R25, RZ, RZ, R60 ;  /* 0x000000ffff197224 */ /* 0x000fe200078e003c */
[----:B----4-:R-:W-:Y:S04]  /*a5d70*/  STL.64 [R1+0x7e58], R30 ;  /* 0x007e581e01007387 */ /* 0x010fe80000100a00 */
[----:B------:R0:W-:Y:S04]  /*a5d80*/  STL.64 [R1+0x7e50], R28 ;  /* 0x007e501c01007387 */ /* 0x0001e80000100a00 */
[----:B0-----:R-:W2:Y:S04]  /*a5d90*/  LDL.LU R28, [R1+0xc60] ;  /* 0x000c6000011c7983 */ /* 0x001ea80000300800 */
[----:B------:R-:W2:Y:S04]  /*a5da0*/  LDL.LU R29, [R1+0xc64] ;  /* 0x000c6400011d7983 */ /* 0x000ea80000300800 */
[----:B------:R-:W2:Y:S04]  /*a5db0*/  LDL.LU R30, [R1+0xc68] ;  /* 0x000c6800011e7983 */ /* 0x000ea80000300800 */
[----:B------:R-:W2:Y:S04]  /*a5dc0*/  LDL.LU R31, [R1+0xc6c] ;  /* 0x000c6c00011f7983 */ /* 0x000ea80000300800 */
[----:B------:R-:W-:Y:S04]  /*a5dd0*/  STL.64 [R1+0x560], R52 ;  /* 0x0005603401007387 */ /* 0x000fe80000100a00 */
[----:B------:R0:W-:Y:S01]  /*a5de0*/  STL.64 [R1+0x568], R54 ;  /* 0x0005683601007387 */ /* 0x0001e20000100a00 */
[----:B------:R-:W-:-:S03]  /*a5df0*/  IMAD.MOV.U32 R0, RZ, RZ, R61 ;  /* 0x000000ffff007224 */ /* 0x000fc600078e003d */
[----:B0-----:R-:W3:Y:S04]  /*a5e00*/  LDL.LU.64 R54, [R1+0x7ee0] ;  /* 0x007ee00001367983 */ /* 0x001ee80000300a00 */
[----:B------:R-:W4:Y:S04]  /*a5e10*/  LDL.LU.64 R52, [R1+0x7ed8] ;  /* 0x007ed80001347983 */ /* 0x000f280000300a00 */
[----:B------:R-:W-:Y:S04]  /*a5e20*/  STL.64 [R1+0x7e78], R38 ;  /* 0x007e782601007387 */ /* 0x000fe80000100a00 */
[----:B------:R0:W-:Y:S04]  /*a5e30*/  STL.64 [R1+0x7e70], R36 ;  /* 0x007e702401007387 */ /* 0x0001e80000100a00 */
[----:B0-----:R-:W2:Y:S04]  /*a5e40*/  LDL.LU R36, [R1+0xc70] ;  /* 0x000c700001247983 */ /* 0x001ea80000300800 */
[----:B------:R-:W2:Y:S04]  /*a5e50*/  LDL.LU R37, [R1+0xc74] ;  /* 0x000c740001257983 */ /* 0x000ea80000300800 */
[----:B------:R-:W2:Y:S04]  /*a5e60*/  LDL.LU R38, [R1+0xc78] ;  /* 0x000c780001267983 */ /* 0x000ea80000300800 */
[----:B------:R-:W2:Y:S04]  /*a5e70*/  LDL.LU R39, [R1+0xc7c] ;  /* 0x000c7c0001277983 */ /* 0x000ea80000300800 */
[----:B------:R-:W3:Y:S04]  /*a5e80*/  LDL.LU.64 R58, [R1+0x7ed0] ;  /* 0x007ed000013a7983 */ /* 0x000ee80000300a00 */
[----:B------:R-:W4:Y:S04]  /*a5e90*/  LDL.LU.64 R56, [R1+0x7ec8] ;  /* 0x007ec80001387983 */ /* 0x000f280000300a00 */
[----:B------:R-:W-:Y:S04]  /*a5ea0*/  STL.64 [R1+0x250], R32 ;  /* 0x0002502001007387 */ /* 0x000fe80000100a00 */
[----:B------:R-:W-:Y:S04]  /*a5eb0*/  STL.64 [R1+0x258], R34 ;  /* 0x0002582201007387 */ /* 0x000fe80000100a00 */
[----:B------:R-:W2:Y:S04]  /*a5ec0*/  LDL.LU.64 R60, [R1+0x7ec0] ;  /* 0x007ec000013c7983 */ /* 0x000ea80000300a00 */
[----:B------:R0:W-:Y:S04]  /*a5ed0*/  STL.64 [R1+0x7e98], R26 ;  /* 0x007e981a01007387 */ /* 0x0001e80000100a00 */
[----:B0-----:R-:W3:Y:S04]  /*a5ee0*/  LDL.LU R26, [R1+0x28] ;  /* 0x00002800011a7983 */ /* 0x001ee80000300800 */
[----:B------:R-:W3:Y:S04]  /*a5ef0*/  LDL.LU R27, [R1+0x2c] ;  /* 0x00002c00011b7983 */ /* 0x000ee80000300800 */
[----:B------:R-:W-:Y:S04]  /*a5f00*/  STL.64 [R1+0x7e90], R24 ;  /* 0x007e901801007387 */ /* 0x000fe80000100a00 */
[----:B------:R-:W4:Y:S04]  /*a5f10*/  LDL.LU R32, [R1+0xaf0] ;  /* 0x000af00001207983 */ /* 0x000f280000300800 */
[----:B------:R-:W4:Y:S04]  /*a5f20*/  LDL.LU R33, [R1+0xaf4] ;  /* 0x000af40001217983 */ /* 0x000f280000300800 */
[----:B------:R-:W2:Y:S04]  /*a5f30*/  LDL.LU R34, [R1+0xaf8] ;  /* 0x000af80001227983 */ /* 0x000ea80000300800 */
[----:B------:R-:W2:Y:S01]  /*a5f40*/  LDL.LU R35, [R1+0xafc] ;  /* 0x000afc0001237983 */ /* 0x000ea20000300800 */
[----:B------:R-:W-:-:S02]  /*a5f50*/  F2FP.F16.E4M3.UNPACK_B R4, R4 ;  /* 0x00000004ff04723e */ /* 0x000fc400020006ff */
[----:B------:R-:W-:Y:S01]  /*a5f60*/  F2FP.F16.E4M3.UNPACK_B R5, R5 ;  /* 0x00000005ff05723e */ /* 0x000fe200020006ff */
[----:B--2---:R-:W-:Y:S04]  /*a5f70*/  STL.64 [R1+0x7eb8], R34 ;  /* 0x007eb82201007387 */ /* 0x004fe80000100a00 */
[----:B----4-:R0:W-:Y:S04]  /*a5f80*/  STL.64 [R1+0x7eb0], R32 ;  /* 0x007eb02001007387 */ /* 0x0101e80000100a00 */
[----:B0-----:R-:W3:Y:S04]  /*a5f90*/  LDL.LU R32, [R1+0xc80] ;  /* 0x000c800001207983 */ /* 0x001ee80000300800 */
[----:B------:R-:W3:Y:S04]  /*a5fa0*/  LDL.LU R33, [R1+0xc84] ;  /* 0x000c840001217983 */ /* 0x000ee80000300800 */
[----:B------:R-:W3:Y:S04]  /*a5fb0*/  LDL.LU R34, [R1+0xc88] ;  /* 0x000c880001227983 */ /* 0x000ee80000300800 */
[----:B------:R-:W3:Y:S01]  /*a5fc0*/  LDL.LU R35, [R1+0xc8c] ;  /* 0x000c8c0001237983 */ /* 0x000ee20000300800 */
[----:B------:R-:W-:-:S02]  /*a5fd0*/  F2FP.F16.E4M3.UNPACK_B R6, R6 ;  /* 0x00000006ff06723e */ /* 0x000fc400020006ff */
[----:B------:R-:W-:-:S07]  /*a5fe0*/  F2FP.F16.E4M3.UNPACK_B R7, R7 ;  /* 0x00000007ff07723e */ /* 0x000fce00020006ff */
[C---:B------:R-:W-:Y:S06]  /*a5ff0*/  HMMA.16816.F32 R16, R4.reuse, R8, R16 ;  /* 0x000000080410723c */ /* 0x040fec0000001810 */
[C---:B------:R-:W-:Y:S06]  /*a6000*/  HMMA.16816.F32 R12, R4.reuse, R10, R12 ;  /* 0x0000000a040c723c */ /* 0x040fec000000180c */
[C---:B------:R-:W-:Y:S06]  /*a6010*/  HMMA.16816.F32 R8, R4.reuse, R60, R40 ;  /* 0x0000003c0408723c */ /* 0x040fec0000001828 */
[C---:B---3--:R-:W-:Y:S06]  /*a6020*/  HMMA.16816.F32 R32, R4.reuse, R26, R32 ;  /* 0x0000001a0420723c */ /* 0x048fec0000001820 */
[C---:B------:R-:W-:Y:S06]  /*a6030*/  HMMA.16816.F32 R24, R4.reuse, R20, R36 ;  /* 0x000000140418723c */ /* 0x040fec0000001824 */
        /* <DEDUP_REMOVED lines=11> */
[C---:B0-----:R-:W-:Y:S06]  /*a60f0*/  HMMA.16816.F32 R16, R4.reuse, R58, R44 ;  /* 0x0000003a0410723c */ /* 0x041fec000000182c */
[C---:B-1----:R-:W-:Y:S01]  /*a6100*/  HMMA.16816.F32 R12, R4.reuse, R56, R48 ;  /* 0x00000038040c723c */ /* 0x042fe20000001830 */
[----:B------:R0:W-:Y:S04]  /*a6110*/  STL.64 [R1+0x1f0], R8 ;  /* 0x0001f00801007387 */ /* 0x0001e80000100a00 */
[----:B------:R1:W-:Y:S04]  /*a6120*/  STL.64 [R1+0x1f8], R10 ;  /* 0x0001f80a01007387 */ /* 0x0003e80000100a00 */
[----:B0-----:R-:W2:Y:S08]  /*a6130*/  LDL.LU R8, [R1+0xb60] ;  /* 0x000b600001087983 */ /* 0x001eb00000300800 */
[----:B------:R0:W-:Y:S04]  /*a6140*/  STL.64 [R1+0x1e0], R16 ;  /* 0x0001e01001007387 */ /* 0x0001e80000100a00 */
[----:B------:R3:W-:Y:S04]  /*a6150*/  STL.64 [R1+0x1e8], R18 ;  /* 0x0001e81201007387 */ /* 0x0007e80000100a00 */
        /* <DEDUP_REMOVED lines=39> */
[----:B---3--:R-:W3:Y:S04]  /*a63d0*/  LDL.LU R18, [R1+0xb78] ;  /* 0x000b780001127983 */ /* 0x008ee80000300800 */
[----:B------:R-:W3:Y:S04]  /*a63e0*/  LDL.LU R19, [R1+0xb7c] ;  /* 0x000b7c0001137983 */ /* 0x000ee80000300800 */
[----:B----4-:R-:W4:Y:S04]  /*a63f0*/  LDL.LU R12, [R1+0xb50] ;  /* 0x000b5000010c7983 */ /* 0x010f280000300800 */
        /* <DEDUP_REMOVED lines=8> */
[----:B------:R-:W-:-:S15]  /*a6480*/  HMMA.16816.F32 R52, R4, R52, R48 ;  /* 0x000000340434723c */ /* 0x000fde0000001830 */
        /* <DEDUP_REMOVED lines=24> */
[----:B0-----:R-:W4:Y:S04]  /*a6610*/  LDL.LU R48, [R1+0xb20] ;  /* 0x000b200001307983 */ /* 0x001f280000300800 */
[----:B------:R-:W4:Y:S04]  /*a6620*/  LDL.LU R49, [R1+0xb24] ;  /* 0x000b240001317983 */ /* 0x000f280000300800 */
[----:B-1----:R-:W4:Y:S04]  /*a6630*/  LDL.LU R50, [R1+0xb28] ;  /* 0x000b280001327983 */ /* 0x002f280000300800 */
        /* <DEDUP_REMOVED lines=9> */
[----:B------:R-:W2:Y:S01]  /*a66d0*/  LDL.LU.64 R40, [R1+0x7e60] ;  /* 0x007e600001287983 */ /* 0x000ea20000300a00 */
[C---:B------:R-:W-:Y:S03]  /*a66e0*/  HMMA.16816.F32 R8, R4.reuse, R2, R8 ;  /* 0x000000020408723c */ /* 0x040fe60000001808 */
[----:B------:R0:W-:Y:S04]  /*a66f0*/  STL.64 [R1+0x170], R44 ;  /* 0x0001702c01007387 */ /* 0x0001e80000100a00 */
[----:B------:R1:W-:Y:S04]  /*a6700*/  STL.64 [R1+0x178], R46 ;  /* 0x0001782e01007387 */ /* 0x0003e80000100a00 */
[----:B0-----:R-:W3:Y:S04]  /*a6710*/  LDL.LU R44, [R1+0xb30] ;  /* 0x000b3000012c7983 */ /* 0x001ee80000300800 */
[----:B------:R-:W3:Y:S04]  /*a6720*/  LDL.LU R45, [R1+0xb34] ;  /* 0x000b3400012d7983 */ /* 0x000ee80000300800 */
[----:B-1----:R-:W3:Y:S04]  /*a6730*/  LDL.LU R46, [R1+0xb38] ;  /* 0x000b3800012e7983 */ /* 0x002ee80000300800 */
[----:B------:R-:W3:Y:S01]  /*a6740*/  LDL.LU R47, [R1+0xb3c] ;  /* 0x000b3c00012f7983 */ /* 0x000ee20000300800 */
[C---:B----4-:R-:W-:Y:S06]  /*a6750*/  HMMA.16816.F32 R28, R4.reuse, R42, R28 ;  /* 0x0000002a041c723c */ /* 0x050fec000000181c */
[C---:B--2---:R-:W-:Y:S06]  /*a6760*/  HMMA.16816.F32 R40, R4.reuse, R40, R20 ;  /* 0x000000280428723c */ /* 0x044fec0000001814 */
[C---:B------:R-:W-:Y:S11]  /*a6770*/  HMMA.16816.F32 R16, R4.reuse, R38, R16 ;  /* 0x000000260410723c */ /* 0x040ff60000001810 */
[----:B------:R-:W-:Y:S04]  /*a6780*/  STL.64 [R1+0x160], R28 ;  /* 0x0001601c01007387 */ /* 0x000fe80000100a00 */
[----:B------:R0:W-:Y:S04]  /*a6790*/  STL.64 [R1+0x168], R30 ;  /* 0x0001681e01007387 */ /* 0x0001e80000100a00 */
[----:B0-----:R-:W2:Y:S04]  /*a67a0*/  LDL.LU.64 R30, [R1+0x7e58] ;  /* 0x007e5800011e7983 */ /* 0x001ea80000300a00 */
[----:B------:R-:W2:Y:S04]  /*a67b0*/  LDL.LU.64 R28, [R1+0x7e50] ;  /* 0x007e5000011c7983 */ /* 0x000ea80000300a00 */
[----:B------:R-:W2:Y:S04]  /*a67c0*/  LDL.LU.64 R22, [R1+0x7e48] ;  /* 0x007e480001167983 */ /* 0x000ea80000300a00 */
[----:B------:R-:W4:Y:S04]  /*a67d0*/  LDL.LU.64 R20, [R1+0x7e40] ;  /* 0x007e400001147983 */ /* 0x000f280000300a00 */
        /* <DEDUP_REMOVED lines=14> */
[----:B--2---:R-:W-:-:S15]  /*a68c0*/  HMMA.16816.F32 R12, R4, R8, R12 ;  /* 0x00000008040c723c */ /* 0x004fde000000180c */
[----:B------:R-:W-:-:S08]  /*a68d0*/  NOP ;  /* 0x0000000000007918 */ /* 0x000fd00000000000 */
[----:B------:R-:W-:Y:S04]  /*a68e0*/  STL.64 [R1+0x120], R12 ;  /* 0x0001200c01007387 */ /* 0x000fe80000100a00 */
[----:B------:R0:W-:Y:S04]  /*a68f0*/  STL.64 [R1+0x128], R14 ;  /* 0x0001280e01007387 */ /* 0x0001e80000100a00 */
[----:B0-----:R-:W2:Y:S04]  /*a6900*/  LDL.LU.64 R14, [R1+0x7e18] ;  /* 0x007e1800010e7983 */ /* 0x001ea80000300a00 */
[----:B------:R-:W2:Y:S01]  /*a6910*/  LDL.LU.64 R12, [R1+0x7e10] ;  /* 0x007e1000010c7983 */ /* 0x000ea20000300a00 */
[----:B---3--:R-:W-:-:S15]  /*a6920*/  HMMA.16816.F32 R40, R4, R10, R40 ;  /* 0x0000000a0428723c */ /* 0x008fde0000001828 */
[----:B------:R-:W-:-:S08]  /*a6930*/  NOP ;  /* 0x0000000000007918 */ /* 0x000fd00000000000 */
[----:B------:R-:W-:Y:S04]  /*a6940*/  STL.64 [R1+0x110], R40 ;  /* 0x0001102801007387 */ /* 0x000fe80000100a00 */
[----:B------:R4:W-:Y:S02]  /*a6950*/  STL.64 [R1+0x118], R42 ;  /* 0x0001182a01007387 */ /* 0x0009e40000100a00 */
[C---:B----4-:R-:W-:Y:S06]  /*a6960*/  HMMA.16816.F32 R40, R4.reuse, R16, R52 ;  /* 0x000000100428723c */ /* 0x050fec0000001834 */
[C---:B--2---:R-:W-:Y:S06]  /*a6970*/  HMMA.16816.F32 R44, R4.reuse, R12, R44 ;  /* 0x0000000c042c723c */ /* 0x044fec000000182c */
[C---:B------:R-:W-:Y:S06]  /*a6980*/  HMMA.16816.F32 R8, R4.reuse, R14, R48 ;  /* 0x0000000e0408723c */ /* 0x040fec0000001830 */
[C---:B------:R-:W-:Y:S11]  /*a6990*/  HMMA.16816.F32 R12, R4.reuse, R18, R56 ;  /* 0x00000012040c723c */ /* 0x040ff60000001838 */
[----:B------:R-:W-:Y:S04]  /*a69a0*/  STL.64 [R1+0x100], R44 ;  /* 0x0001002c01007387 */ /* 0x000fe80000100a00 */
[----:B------:R-:W-:Y:S04]  /*a69b0*/  STL.64 [R1+0x108], R46 ;  /* 0x0001082e01007387 */ /* 0x000fe80000100a00 */
[----:B------:R-:W-:Y:S04]  /*a69c0*/  STL.64 [R1+0xf0], R8 ;  /* 0x0000f00801007387 */ /* 0x000fe80000100a00 */
[----:B------:R0:W-:Y:S04]  /*a69d0*/  STL.64 [R1+0xf8], R10 ;  /* 0x0000f80a01007387 */ /* 0x0001e80000100a00 */
[----:B------:R-:W-:Y:S04]  /*a69e0*/  STL.64 [R1+0xe0], R40 ;  /* 0x0000e02801007387 */ /* 0x000fe80000100a00 */
[----:B------:R-:W-:Y:S04]  /*a69f0*/  STL.64 [R1+0xe8], R42 ;  /* 0x0000e82a01007387 */ /* 0x000fe80000100a00 */
[----:B------:R-:W2:Y:S04]  /*a6a00*/  LDL.LU R60, [R1+0x15d8] ;  /* 0x0015d800013c7983 */ /* 0x000ea80000300800 */
[----:B------:R-:W-:Y:S04]  /*a6a10*/  STL.64 [R1+0xd0], R12 ;  /* 0x0000d00c01007387 */ /* 0x000fe80000100a00 */
[----:B------:R1:W-:Y:S01]  /*a6a20*/  STL.64 [R1+0xd8], R14 ;  /* 0x0000d80e01007387 */ /* 0x0003e20000100a00 */
[C---:B0-----:R-:W-:Y:S06]  /*a6a30*/  HMMA.16816.F32 R8, R4.reuse, R20, R32 ;  /* 0x000000140408723c */ /* 0x041fec0000001820 */
[----:B-1----:R-:W-:-:S15]  /*a6a40*/  HMMA.16816.F32 R12, R4, R22, R28 ;  /* 0x00000016040c723c */ /* 0x002fde000000181c */
[----:B------:R-:W-:-:S02]  /*a6a50*/  NOP ;  /* 0x0000000000007918 */ /* 0x000fc40000000000 */
[----:B------:R0:W-:Y:S04]  /*a6a60*/  STL.64 [R1+0xc0], R8 ;  /* 0x0000c00801007387 */ /* 0x0001e80000100a00 */
[----:B------:R1:W-:Y:S04]  /*a6a70*/  STL.64 [R1+0xc8], R10 ;  /* 0x0000c80a01007387 */ /* 0x0003e80000100a00 */
[----:B0-----:R-:W3:Y:S04]  /*a6a80*/  LDL.LU R8, [R1+0xcc0] ;  /* 0x000cc00001087983 */ /* 0x001ee80000300800 */
[----:B------:R0:W-:Y:S04]  /*a6a90*/  STL.64 [R1+0xa0], R12 ;  /* 0x0000a00c01007387 */ /* 0x0001e80000100a00 */
[----:B------:R4:W-:Y:S04]  /*a6aa0*/  STL.64 [R1+0xa8], R14 ;  /* 0x0000a80e01007387 */ /* 0x0009e80000100a00 */
[----:B------:R-:W3:Y:S04]  /*a6ab0*/  LDL.LU R9, [R1+0xcc4] ;  /* 0x000cc40001097983 */ /* 0x000ee80000300800 */
[----:B-1----:R-:W3:Y:S04]  /*a6ac0*/  LDL.LU R10, [R1+0xcc8] ;  /* 0x000cc800010a7983 */ /* 0x002ee80000300800 */
[----:B------:R-:W3:Y:S04]  /*a6ad0*/  LDL.LU R11, [R1+0xccc] ;  /* 0x000ccc00010b7983 */ /* 0x000ee80000300800 */
[----:B0-----:R-:W2:Y:S04]  /*a6ae0*/  LDL.LU R12, [R1+0xaa0] ;  /* 0x000aa000010c7983 */ /* 0x001ea80000300800 */
[----:B------:R-:W2:Y:S04]  /*a6af0*/  LDL.LU R13, [R1+0xaa4] ;  /* 0x000aa400010d7983 */ /* 0x000ea80000300800 */
[----:B----4-:R-:W2:Y:S04]  /*a6b00*/  LDL.LU R14, [R1+0xaa8] ;  /* 0x000aa800010e7983 */ /* 0x010ea80000300800 */
[----:B------:R-:W2:Y:S04]  /*a6b10*/  LDL.LU R15, [R1+0xaac] ;  /* 0x000aac00010f7983 */ /* 0x000ea80000300800 */
        /* <DEDUP_REMOVED lines=27> */
[----:B------:R-:W3:Y:S01]  /*a6cd0*/  LDL.LU R25, [R1+0x7e0c] ;  /* 0x007e0c0001197983 */ /* 0x000ee20000300800 */
[----:B------:R-:W-:-:S03]  /*a6ce0*/  IMAD.MOV.U32 R47, RZ, RZ, R0 ;  /* 0x000000ffff2f7224 */ /* 0x000fc600078e0000 */
        /* <DEDUP_REMOVED lines=13> */
[----:B---3--:R-:W-:Y:S01]  /*a6dc0*/  HMMA.16816.F32 R28, R4, R24, R28 ;  /* 0x00000018041c723c */ /* 0x008fe2000000181c */
[----:B--2---:R-:W-:-:S15]  /*a6dd0*/  IMAD.MOV.U32 R59, RZ, RZ, R0 ;  /* 0x000000ffff3b7224 */ /* 0x004fde00078e0000 */
[----:B------:R-:W-:-:S07]  /*a6de0*/  NOP ;  /* 0x0000000000007918 */ /* 0x000fce0000000000 */
[----:B------:R-:W-:Y:S04]  /*a6df0*/  STL.64 [R1+0x90], R28 ;  /* 0x0000901c01007387 */ /* 0x000fe80000100a00 */
[----:B------:R0:W-:Y:S01]  /*a6e00*/  STL [R1+0x98], R30 ;  /* 0x0000981e01007387 */ /* 0x0001e20000100800 */
[----:B------:R-:W-:-:S03]  /*a6e10*/  IMAD.MOV.U32 R0, RZ, RZ, R31 ;  /* 0x000000ffff007224 */ /* 0x000fc600078e001f */
[----:B0-----:R-:W2:Y:S04]  /*a6e20*/  LDL.LU.64 R30, [R1+0x7e00] ;  /* 0x007e0000011e7983 */ /* 0x001ea80000300a00 */
[----:B------:R-:W3:Y:S01]  /*a6e30*/  LDL.LU.64 R28, [R1+0x7df8] ;  /* 0x007df800011c7983 */ /* 0x000ee20000300a00 */
[C---:B------:R-:W-:Y:S06]  /*a6e40*/  HMMA.16816.F32 R20, R4.reuse, R26, R20 ;  /* 0x0000001a0414723c */ /* 0x040fec0000001814 */
[----:B------:R-:W-:Y:S01]  /*a6e50*/  HMMA.16816.F32 R8, R4, R36, R8 ;  /* 0x000000240408723c */ /* 0x000fe20000001808 */
[----:B------:R0:W-:Y:S01]  /*a6e60*/  STL [R1+0x7710], R0 ;  /* 0x0077100001007387 */ /* 0x0001e20000100800 */
[----:B----4-:R-:W-:Y:S01]  /*a6e70*/  IMAD R32, R32, 0x100, R2 ;  /* 0x0000010020207824 */ /* 0x010fe200078e0202 */
[----:B------:R-:W-:Y:S01]  /*a6e80*/  F2FP.F16.E4M3.UNPACK_B R2, R44.H1 ;  /* 0x0000002cff02723e */ /* 0x000fe200030006ff */
[----:B------:R-:W-:-:S02]  /*a6e90*/  IMAD R33, R33, 0x100, R3 ;  /* 0x0000010021217824 */ /* 0x000fc400078e0203 */
[----:B------:R-:W-:Y:S02]  /*a6ea0*/  IMAD R34, R34, 0x100, R38 ;  /* 0x0000010022227824 */ /* 0x000fe400078e0226 */
[----:B------:R-:W-:Y:S01]  /*a6eb0*/  IMAD R35, R35, 0x100, R39 ;  /* 0x0000010023237824 */ /* 0x000fe200078e0227 */
[----:B------:R-:W-:Y:S02]  /*a6ec0*/  F2FP.F16.E4M3.UNPACK_B R3, R45.H1 ;  /* 0x0000002dff03723e */ /* 0x000fe400030006ff */
[----:B------:R-:W-:Y:S02]  /*a6ed0*/  F2FP.F16.E4M3.UNPACK_B R32, R32 ;  /* 0x00000020ff20723e */ /* 0x000fe400020006ff */
[----:B------:R-:W-:Y:S02]  /*a6ee0*/  F2FP.F16.E4M3.UNPACK_B R33, R33 ;  /* 0x00000021ff21723e */ /* 0x000fe400020006ff */
[----:B------:R-:W-:Y:S02]  /*a6ef0*/  F2FP.F16.E4M3.UNPACK_B R34, R34 ;  /* 0x00000022ff22723e */ /* 0x000fe400020006ff */
[----:B------:R-:W-:Y:S01]  /*a6f00*/  F2FP.F16.E4M3.UNPACK_B R35, R35 ;  /* 0x00000023ff23723e */ /* 0x000fe200020006ff */
[C---:B---3--:R-:W-:Y:S06]  /*a6f10*/  HMMA.16816.F32 R16, R4.reuse, R28, R16 ;  /* 0x0000001c0410723c */ /* 0x048fec0000001810 */
[----:B--2---:R-:W-:-:S15]  /*a6f20*/  HMMA.16816.F32 R12, R4, R30, R12 ;  /* 0x0000001e040c723c */ /* 0x004fde000000180c */
[----:B------:R-:W-:-:S02]  /*a6f30*/  NOP ;  /* 0x0000000000007918 */ /* 0x000fc40000000000 */
[----:B------:R-:W-:Y:S01]  /*a6f40*/  STL.64 [R1+0x70], R16 ;  /* 0x0000701001007387 */ /* 0x000fe20000100a00 */
[----:B0-----:R-:W-:-:S03]  /*a6f50*/  IMAD.MOV.U32 R0, RZ, RZ, R19 ;  /* 0x000000ffff007224 */ /* 0x001fc600078e0013 */
[----:B------:R-:W-:Y:S04]  /*a6f60*/  STL.64 [R1+0x80], R20 ;  /* 0x0000801401007387 */ /* 0x000fe80000100a00 */
[----:B------:R-:W-:Y:S04]  /*a6f70*/  STL.64 [R1+0x88], R22 ;  /* 0x0000881601007387 */ /* 0x000fe80000100a00 */
[----:B------:R-:W-:Y:S04]  /*a6f80*/  STL [R1+0x78], R18 ;  /* 0x0000781201007387 */ /* 0x000fe80000100800 */
[----:B------:R-:W-:Y:S04]  /*a6f90*/  STL [R1+0x7748], R0 ;  /* 0x0077480001007387 */ /* 0x000fe80000100800 */
[----:B------:R-:W-:Y:S04]  /*a6fa0*/  STL.64 [R1+0x50], R12 ;  /* 0x0000500c01007387 */ /* 0x000fe80000100a00 */
[----:B------:R-:W-:Y:S04]  /*a6fb0*/  STL.64 [R1+0x58], R14 ;  /* 0x0000580e01007387 */ /* 0x000fe80000100a00 */
[----:B------:R-:W-:Y:S04]  /*a6fc0*/  STL [R1+0x28], R2 ;  /* 0x0000280201007387 */ /* 0x000fe80000100800 */
[----:B------:R-:W-:Y:S04]  /*a6fd0*/  STL.64 [R1+0x40], R8 ;  /* 0x0000400801007387 */ /* 0x000fe80000100a00 */
[----:B------:R0:W-:Y:S02]  /*a6fe0*/  STL.64 [R1+0x48], R10 ;  /* 0x0000480a01007387 */ /* 0x0001e40000100a00 */
[----:B0-----:R-:W-:Y:S02]  /*a6ff0*/  HMMA.16816.F32 R8, R4, R46, R40 ;  /* 0x0000002e0408723c */ /* 0x001fe40000001828 */
[----:B------:R-:W-:-:S15]  /*a7000*/  STL [R1+0x2c], R3 ;  /* 0x00002c0301007387 */ /* 0x000fde0000100800 */
[----:B------:R-:W-:-:S06]  /*a7010*/  NOP ;  /* 0x0000000000007918 */ /* 0x000fcc0000000000 */
[----:B------:R-:W-:Y:S04]  /*a7020*/  STL.64 [R1+0x60], R8 ;  /* 0x0000600801007387 */ /* 0x000fe80000100a00 */
[----:B------:R0:W-:Y:S01]  /*a7030*/  STL [R1+0x68], R10 ;  /* 0x0000680a01007387 */ /* 0x0001e20000100800 */
[----:B------:R-:W-:Y:S02]  /*a7040*/  IMAD.MOV.U32 R0, RZ, RZ, R11 ;  /* 0x000000ffff007224 */ /* 0x000fe400078e000b */
[----:B0-----:R-:W-:Y:S01]  /*a7050*/  HMMA.16816.F32 R8, R32, R2, R48 ;  /* 0x000000022008723c */ /* 0x001fe20000001830 */
[----:B------:R-:W-:Y:S02]  /*a7060*/  F2FP.F16.E4M3.UNPACK_B R4, R52.H1 ;  /* 0x00000034ff04723e */ /* 0x000fe400030006ff */
[----:B------:R-:W-:Y:S01]  /*a7070*/  F2FP.F16.E4M3.UNPACK_B R5, R53.H1 ;  /* 0x00000035ff05723e */ /* 0x000fe200030006ff */
[----:B------:R-:W-:Y:S04]  /*a7080*/  STL [R1+0x7750], R0 ;  /* 0x0077500001007387 */ /* 0x000fe80000100800 */
[----:B------:R-:W-:-:S15]  /*a7090*/  STL [R1+0x18], R4 ;  /* 0x0000180401007387 */ /* 0x000fde0000100800 */
[----:B------:R-:W-:Y:S04]  /*a70a0*/  STL.64 [R1+0xb0], R8 ;  /* 0x0000b00801007387 */ /* 0x000fe80000100a00 */
[----:B------:R0:W-:Y:S02]  /*a70b0*/  STL.64 [R1+0xb8], R10 ;  /* 0x0000b80a01007387 */ /* 0x0001e40000100a00 */
[----:B0-----:R-:W-:Y:S01]  /*a70c0*/  HMMA.16816.F32 R8, R32, R4, R56 ;  /* 0x000000042008723c */ /* 0x001fe20000001838 */
[----:B------:R-:W-:Y:S02]  /*a70d0*/  F2FP.F16.E4M3.UNPACK_B R2, R54.H1 ;  /* 0x00000036ff02723e */ /* 0x000fe400030006ff */
[----:B------:R-:W-:-:S03]  /*a70e0*/  F2FP.F16.E4M3.UNPACK_B R3, R55.H1 ;  /* 0x00000037ff03723e */ /* 0x000fc600030006ff */
[----:B------:R0:W-:Y:S04]  /*a70f0*/  STL [R1+0x1c], R5 ;  /* 0x00001c0501007387 */ /* 0x0001e80000100800 */
[----:B------:R-:W-:Y:S01]  /*a7100*/  STL [R1+0x10], R2 ;  /* 0x0000100201007387 */ /* 0x000fe20000100800 */
[----:B------:R-:W-:Y:S02]  /*a7110*/  F2FP.F16.E4M3.UNPACK_B R4, R60.H1 ;  /* 0x0000003cff04723e */ /* 0x000fe400030006ff */
[----:B0-----:R-:W-:-:S10]  /*a7120*/  F2FP.F16.E4M3.UNPACK_B R5, R61.H1 ;  /* 0x0000003dff05723e */ /* 0x001fd400030006ff */
[----:B------:R0:W-:Y:S04]  /*a7130*/  STL.64 [R1+0x5b0], R8 ;  /* 0x0005b00801007387 */ /* 0x0001e80000100a00 */
[----:B------:R1:W-:Y:S04]  /*a7140*/  STL.64 [R1+0x5b8], R10 ;  /* 0x0005b80a01007387 */ /* 0x0003e80000100a00 */
[----:B------:R-:W-:Y:S04]  /*a7150*/  STL [R1+0x14], R3 ;  /* 0x0000140301007387 */ /* 0x000fe80000100800 */
[----:B0-----:R-:W2:Y:S04]  /*a7160*/  LDL.LU R8, [R1+0x1020] ;  /* 0x0010200001087983 */ /* 0x001ea80000300800 */
[----:B------:R-:W2:Y:S04]  /*a7170*/  LDL.LU R9, [R1+0x1024] ;  /* 0x0010240001097983 */ /* 0x000ea80000300800 */
[----:B------:R-:W-:Y:S04]  /*a7180*/  STL [R1+0x8], R4 ;  /* 0x0000080401007387 */ /* 0x000fe80000100800 */
[----:B-1----:R-:W2:Y:S04]  /*a7190*/  LDL.LU R10, [R1+0x1028] ;  /* 0x00102800010a7983 */ /* 0x002ea80000300800 */
[----:B------:R-:W-:Y:S04]  /*a71a0*/  STL [R1+0xc], R5 ;  /* 0x00000c0501007387 */ /* 0x000fe80000100800 */
[----:B------:R0:W-:Y:S04]  /*a71b0*/  STL.64 [R1+0x7df0], R4 ;  /* 0x007df00401007387 */ /* 0x0001e80000100a00 */
        /* <DEDUP_REMOVED lines=53> */
[----:B------:R0:W-:Y:S04]  /*a7510*/  STL.64 [R1+0x5c0], R4 ;  /* 0x0005c00401007387 */ /* 0x0001e80000100a00 */
[----:B------:R1:W-:Y:S04]  /*a7520*/  STL.64 [R1+0x5c8], R6 ;  /* 0x0005c80601007387 */ /* 0x0003e80000100a00 */
[----:B0-----:R-:W1:Y:S01]  /*a7530*/  LDL.LU.64 R4, [R1+0x7df0] ;  /* 0x007df00001047983 */ /* 0x001e620000300a00 */
[----:B--2---:R-:W-:Y:S02]  /*a7540*/  F2FP.F16.E4M3.UNPACK_B R2, R44.H1 ;  /* 0x0000002cff02723e */ /* 0x004fe400030006ff */
[----:B---3--:R-:W-:-:S03]  /*a7550*/  F2FP.F16.E4M3.UNPACK_B R3, R45.H1 ;  /* 0x0000002dff03723e */ /* 0x008fc600030006ff */
[----:B------:R-:W-:Y:S01]  /*a7560*/  STL [R1], R2 ;  /* 0x0000000201007387 */ /* 0x000fe20000100800 */
[----:B------:R-:W-:Y:S02]  /*a7570*/  F2FP.F16.E4M3.UNPACK_B R60, R60.H1 ;  /* 0x0000003cff3c723e */ /* 0x000fe400030006ff */
[----:B------:R-:W-:Y:S02]  /*a7580*/  F2FP.F16.E4M3.UNPACK_B R61, R61.H1 ;  /* 0x0000003dff3d723e */ /* 0x000fe400030006ff */
[----:B------:R-:W-:Y:S02]  /*a7590*/  F2FP.F16.E4M3.UNPACK_B R58, R58.H1 ;  /* 0x0000003aff3a723e */ /* 0x000fe400030006ff */
[----:B------:R-:W-:Y:S02]  /*a75a0*/  F2FP.F16.E4M3.UNPACK_B R59, R59.H1 ;  /* 0x0000003bff3b723e */ /* 0x000fe400030006ff */
[----:B------:R-:W-:Y:S02]  /*a75b0*/  F2FP.F16.E4M3.UNPACK_B R56, R56.H1 ;  /* 0x00000038ff38723e */ /* 0x000fe400030006ff */
[----:B------:R-:W-:-:S02]  /*a75c0*/  F2FP.F16.E4M3.UNPACK_B R57, R57.H1 ;  /* 0x00000039ff39723e */ /* 0x000fc400030006ff */
[----:B------:R-:W-:Y:S02]  /*a75d0*/  F2FP.F16.E4M3.UNPACK_B R54, R54.H1 ;  /* 0x00000036ff36723e */ /* 0x000fe400030006ff */
[----:B------:R-:W-:Y:S02]  /*a75e0*/  F2FP.F16.E4M3.UNPACK_B R55, R55.H1 ;  /* 0x00000037ff37723e */ /* 0x000fe400030006ff */
[----:B------:R-:W-:Y:S02]  /*a75f0*/  F2FP.F16.E4M3.UNPACK_B R52, R52.H1 ;  /* 0x00000034ff34723e */ /* 0x000fe400030006ff */
[----:B------:R-:W-:Y:S02]  /*a7600*/  F2FP.F16.E4M3.UNPACK_B R53, R53.H1 ;  /* 0x00000035ff35723e */ /* 0x000fe400030006ff */
[----:B------:R-:W-:Y:S02]  /*a7610*/  F2FP.F16.E4M3.UNPACK_B R50, R50.H1 ;  /* 0x00000032ff32723e */ /* 0x000fe400030006ff */
[----:B------:R-:W-:Y:S01]  /*a7620*/  F2FP.F16.E4M3.UNPACK_B R51, R51.H1 ;  /* 0x00000033ff33723e */ /* 0x000fe200030006ff */
[----:B-1----:R-:W-:-:S15]  /*a7630*/  HMMA.16816.F32 R4, R32, R4, R36 ;  /* 0x000000042004723c */ /* 0x002fde0000001824 */
[----:B------:R-:W-:-:S08]  /*a7640*/  NOP ;  /* 0x0000000000007918 */ /* 0x000fd00000000000 */
[----:B------:R-:W-:Y:S04]  /*a7650*/  STL.64 [R1+0x5e0], R4 ;  /* 0x0005e00401007387 */ /* 0x000fe80000100a00 */
[----:B------:R0:W-:Y:S02]  /*a7660*/  STL.64 [R1+0x5e8], R6 ;  /* 0x0005e80601007387 */ /* 0x0001e40000100a00 */
[----:B0-----:R-:W-:Y:S06]  /*a7670*/  HMMA.16816.F32 R4, R32, R2, R28 ;  /* 0x000000022004723c */ /* 0x001fec000000181c */
[----:B------:R-:W-:-:S15]  /*a7680*/  STL [R1+0x4], R3 ;  /* 0x0000040301007387 */ /* 0x000fde0000100800 */
[----:B------:R-:W-:-:S02]  /*a7690*/  NOP ;  /* 0x0000000000007918 */ /* 0x000fc40000000000 */
        /* <DEDUP_REMOVED lines=62> */
[----:B------:R-:W-:-:S02]  /*a7a80*/  F2FP.F16.E4M3.UNPACK_B R48, R48.H1 ;  /* 0x00000030ff30723e */ /* 0x000fc400030006ff */
[----:B------:R-:W-:Y:S01]  /*a7a90*/  F2FP.F16.E4M3.UNPACK_B R49, R49.H1 ;  /* 0x00000031ff31723e */ /* 0x000fe200030006ff */
        /* <DEDUP_REMOVED lines=20> */
[----:B----4-:R-:W-:-:S15]  /*a7be0*/  HMMA.16816.F32 R20, R32, R48, R20 ;  /* 0x000000302014723c */ /* 0x010fde0000001814 */
[----:B------:R-:W-:-:S08]  /*a7bf0*/  NOP ;  /* 0x0000000000007918 */ /* 0x000fd00000000000 */
[----:B------:R-:W-:Y:S04]  /*a7c00*/  STL.64 [R1+0x780], R20 ;  /* 0x0007801401007387 */ /* 0x000fe80000100a00 */
[----:B------:R0:W-:Y:S04]  /*a7c10*/  STL.64 [R1+0x788], R22 ;  /* 0x0007881601007387 */ /* 0x0001e80000100a00 */
[----:B0-----:R-:W4:Y:S04]  /*a7c20*/  LDL.LU.64 R22, [R1+0x7de8] ;  /* 0x007de80001167983 */ /* 0x001f280000300a00 */
[----:B------:R-:W4:Y:S04]  /*a7c30*/  LDL.LU.64 R20, [R1+0x7de0] ;  /* 0x007de00001147983 */ /* 0x000f280000300a00 */
[----:B------:R-:W-:Y:S04]  /*a7c40*/  STL.64 [R1+0x7dc0], R50 ;  /* 0x007dc03201007387 */ /* 0x000fe80000100a00 */
[----:B------:R2:W-:Y:S02]  /*a7c50*/  STL.64 [R1+0x7db8], R48 ;  /* 0x007db83001007387 */ /* 0x0005e40000100a00 */
[----:B--2---:R-:W-:Y:S01]  /*a7c60*/  HMMA.16816.F32 R48, R32, R46, R52 ;  /* 0x0000002e2030723c */ /* 0x004fe20000001834 */
[----:B---3--:R-:W-:-:S02]  /*a7c70*/  F2FP.F16.E4M3.UNPACK_B R44, R44.H1 ;  /* 0x0000002cff2c723e */ /* 0x008fc400030006ff */
[----:B------:R-:W-:Y:S02]  /*a7c80*/  F2FP.F16.E4M3.UNPACK_B R45, R45.H1 ;  /* 0x0000002dff2d723e */ /* 0x000fe400030006ff */
[----:B------:R-:W-:Y:S02]  /*a7c90*/  F2FP.F16.E4M3.UNPACK_B R42, R42.H1 ;  /* 0x0000002aff2a723e */ /* 0x000fe400030006ff */
[----:B------:R-:W-:-:S07]  /*a7ca0*/  F2FP.F16.E4M3.UNPACK_B R43, R43.H1 ;  /* 0x0000002bff2b723e */ /* 0x000fce00030006ff */
[C---:B------:R-:W-:Y:S09]  /*a7cb0*/  HMMA.16816.F32 R4, R32.reuse, R42, R4 ;  /* 0x0000002a2004723c */ /* 0x040ff20000001804 */
        /* <DEDUP_REMOVED lines=8> */
[----:B------:R-:W-:Y:S04]  /*a7d40*/  STL.64 [R1+0x838], R50 ;  /* 0x0008383201007387 */ /* 0x000fe80000100a00 */
        /* <DEDUP_REMOVED lines=15> */
[----:B------:R4:W-:Y:S01]  /*a7e40*/  STL.64 [R1+0x8c8], R6 ;  /* 0x0008c80601007387 */ /* 0x0009e20000100a00 */
[----:B------:R-:W-:Y:S02]  /*a7e50*/  F2FP.F16.E4M3.UNPACK_B R8, R8.H1 ;  /* 0x00000008ff08723e */ /* 0x000fe400030006ff */
[----:B------:R-:W-:Y:S01]  /*a7e60*/  F2FP.F16.E4M3.UNPACK_B R9, R9.H1 ;  /* 0x00000009ff09723e */ /* 0x000fe200030006ff */
[----:B----4-:R-:W-:-:S15]  /*a7e70*/  HMMA.16816.F32 R4, R32, R2, R20 ;  /* 0x000000022004723c */ /* 0x010fde0000001814 */
[----:B------:R-:W-:-:S08]  /*a7e80*/  NOP ;  /* 0x0000000000007918 */ /* 0x000fd00000000000 */
[----:B------:R-:W-:Y:S04]  /*a7e90*/  STL.64 [R1+0x8f0], R4 ;  /* 0x0008f00401007387 */ /* 0x000fe80000100a00 */
[----:B------:R0:W-:Y:S02]  /*a7ea0*/  STL.64 [R1+0x8f8], R6 ;  /* 0x0008f80601007387 */ /* 0x0001e40000100a00 */
[----:B0-----:R-:W-:-:S15]  /*a7eb0*/  HMMA.16816.F32 R4, R32, R8, R16 ;  /* 0x000000082004723c */ /* 0x001fde0000001810 */
[----:B------:R-:W-:-:S08]  /*a7ec0*/  NOP ;  /* 0x0000000000007918 */ /* 0x000fd00000000000 */
[----:B------:R0:W-:Y:S04]  /*a7ed0*/  STL.64 [R1+0x930], R4 ;  /* 0x0009300401007387 */ /* 0x0001e80000100a00 */
        /* <DEDUP_REMOVED lines=14> */
[----:B------:R-:W2:Y:S01]  /*a7fc0*/  LDL.LU R41, [R1+0x12b4] ;  /* 0x0012b40001297983 */ /* 0x000ea20000300800 */
[----:B------:R-:W-:-:S02]  /*a7fd0*/  F2FP.F16.E4M3.UNPACK_B R10, R10.H1 ;  /* 0x0000000aff0a723e */ /* 0x000fc400030006ff */
[----:B------:R-:W-:Y:S01]  /*a7fe0*/  F2FP.F16.E4M3.UNPACK_B R11, R11.H1 ;  /* 0x0000000bff0b723e */ /* 0x000fe200030006ff */
[----:B------:R-:W2:Y:S04]  /*a7ff0*/  LDL.LU R42, [R1+0x12b8] ;  /* 0x0012b800012a7983 */ /* 0x000ea80000300800 */
[----:B------:R-:W2:Y:S04]  /*a8000*/  LDL.LU R43, [R1+0x12bc] ;  /* 0x0012bc00012b7983 */ /* 0x000ea80000300800 */
[----:B------:R-:W3:Y:S04]  /*a8010*/  LDL.LU R44, [R1+0x1250] ;  /* 0x00125000012c7983 */ /* 0x000ee80000300800 */
[----:B------:R-:W3:Y:S04]  /*a8020*/  LDL.LU R45, [R1+0x1254] ;  /* 0x00125400012d7983 */ /* 0x000ee80000300800 */
[----:B------:R-:W3:Y:S04]  /*a8030*/  LDL.LU R46, [R1+0x1258] ;  /* 0x00125800012e7983 */ /* 0x000ee80000300800 */
[----:B------:R-:W3:Y:S04]  /*a8040*/  LDL.LU R47, [R1+0x125c] ;  /* 0x00125c00012f7983 */ /* 0x000ee80000300800 */
        /* <DEDUP_REMOVED lines=29> */
[----:B------:R-:W-:Y:S04]  /*a8220*/  STL.64 [R1+0x7d40], R10 ;  /* 0x007d400a01007387 */ /* 0x000fe80000100a00 */
[----:B------:R0:W-:Y:S04]  /*a8230*/  STL.64 [R1+0x7d38], R8 ;  /* 0x007d380801007387 */ /* 0x0001e80000100a00 */
[----:B0-----:R-:W4:Y:S04]  /*a8240*/  LDL.LU R8, [R1+0x1280] ;  /* 0x0012800001087983 */ /* 0x001f280000300800 */
[----:B------:R-:W4:Y:S04]  /*a8250*/  LDL.LU R9, [R1+0x1284] ;  /* 0x0012840001097983 */ /* 0x000f280000300800 */
[----:B------:R-:W4:Y:S04]  /*a8260*/  LDL.LU R10, [R1+0x1288] ;  /* 0x00128800010a7983 */ /* 0x000f280000300800 */
[----:B------:R-:W4:Y:S01]  /*a8270*/  LDL.LU R11, [R1+0x128c] ;  /* 0x00128c00010b7983 */ /* 0x000f220000300800 */
[----:B------:R-:W-:-:S02]  /*a8280*/  F2FP.F16.E4M3.UNPACK_B R12, R12.H1 ;  /* 0x0000000cff0c723e */ /* 0x000fc400030006ff */
[----:B------:R-:W-:Y:S02]  /*a8290*/  F2FP.F16.E4M3.UNPACK_B R13, R13.H1 ;  /* 0x0000000dff0d723e */ /* 0x000fe400030006ff */
[----:B--2---:R-:W-:Y:S02]  /*a82a0*/  F2FP.F16.E4M3.UNPACK_B R14, R14.H1 ;  /* 0x0000000eff0e723e */ /* 0x004fe400030006ff */
[----:B---3--:R-:W-:-:S03]  /*a82b0*/  F2FP.F16.E4M3.UNPACK_B R15, R15.H1 ;  /* 0x0000000fff0f723e */ /* 0x008fc600030006ff */
[----:B------:R-:W-:Y:S01]  /*a82c0*/  HMMA.16816.F32 R44, R32, R12, R44 ;  /* 0x0000000c202c723c */ /* 0x000fe2000000182c */
[----:B------:R-:W-:Y:S02]  /*a82d0*/  F2FP.F16.E4M3.UNPACK_B R16, R16.H1 ;  /* 0x00000010ff10723e */ /* 0x000fe400030006ff */
[----:B------:R-:W-:-:S15]  /*a82e0*/  F2FP.F16.E4M3.UNPACK_B R17, R17.H1 ;  /* 0x00000011ff11723e */ /* 0x000fde00030006ff */
[----:B------:R-:W-:-:S05]  /*a82f0*/  NOP ;  /* 0x0000000000007918 */ /* 0x000fca0000000000 */
[----:B------:R-:W-:Y:S04]  /*a8300*/  STL.64 [R1+0x980], R44 ;  /* 0x0009802c01007387 */ /* 0x000fe80000100a00 */
[----:B------:R0:W-:Y:S04]  /*a8310*/  STL.64 [R1+0x988], R46 ;  /* 0x0009882e01007387 */ /* 0x0001e80000100a00 */
[----:B0-----:R-:W2:Y:S04]  /*a8320*/  LDL.LU.64 R46, [R1+0x7dd0] ;  /* 0x007dd000012e7983 */ /* 0x001ea80000300a00 */
[----:B------:R-:W3:Y:S04]  /*a8330*/  LDL.LU.64 R44, [R1+0x7dc8] ;  /* 0x007dc800012c7983 */ /* 0x000ee80000300a00 */
[----:B------:R-:W-:Y:S04]  /*a8340*/  STL.64 [R1+0x7d20], R14 ;  /* 0x007d200e01007387 */ /* 0x000fe80000100a00 */
[----:B------:R-:W-:Y:S01]  /*a8350*/  STL.64 [R1+0x7d18], R12 ;  /* 0x007d180c01007387 */ /* 0x000fe20000100a00 */
[----:B------:R-:W-:-:S02]  /*a8360*/  F2FP.F16.E4M3.UNPACK_B R18, R18.H1 ;  /* 0x00000012ff12723e */ /* 0x000fc400030006ff */
[----:B------:R-:W-:Y:S02]  /*a8370*/  F2FP.F16.E4M3.UNPACK_B R19, R19.H1 ;  /* 0x00000013ff13723e */ /* 0x000fe400030006ff */
[----:B------:R-:W-:Y:S02]  /*a8380*/  F2FP.F16.E4M3.UNPACK_B R20, R20.H1 ;  /* 0x00000014ff14723e */ /* 0x000fe400030006ff */
[----:B------:R-:W-:Y:S02]  /*a8390*/  F2FP.F16.E4M3.UNPACK_B R21, R21.H1 ;  /* 0x00000015ff15723e */ /* 0x000fe400030006ff */
[----:B------:R-:W-:Y:S02]  /*a83a0*/  F2FP.F16.E4M3.UNPACK_B R22, R22.H1 ;  /* 0x00000016ff16723e */ /* 0x000fe400030006ff */
[----:B------:R-:W-:Y:S02]  /*a83b0*/  F2FP.F16.E4M3.UNPACK_B R23, R23.H1 ;  /* 0x00000017ff17723e */ /* 0x000fe400030006ff */
[----:B------:R-:W-:-:S02]  /*a83c0*/  F2FP.F16.E4M3.UNPACK_B R24, R24.H1 ;  /* 0x00000018ff18723e */ /* 0x000fc400030006ff */
[----:B------:R-:W-:Y:S01]  /*a83d0*/  F2FP.F16.E4M3.UNPACK_B R25, R25.H1 ;  /* 0x00000019ff19723e */ /* 0x000fe200030006ff */
[----:B----4-:R-:W-:-:S15]  /*a83e0*/  HMMA.16816.F32 R8, R32, R14, R8 ;  /* 0x0000000e2008723c */ /* 0x010fde0000001808 */
[----:B------:R-:W-:-:S08]  /*a83f0*/  NOP ;  /* 0x0000000000007918 */ /* 0x000fd00000000000 */
        /* <DEDUP_REMOVED lines=20> */
[----:B------:R-:W4:Y:S01]  /*a8540*/  LDL.LU R16, [R1+0x1410] ;  /* 0x0014100001107983 */ /* 0x000f220000300800 */
[----:B0-----:R-:W-:Y:S07]  /*a8550*/  HMMA.16816.F32 R8, R32, R24, R4 ;  /* 0x000000182008723c */ /* 0x001fee0000001804 */
[----:B------:R-:W-:-:S15]  /*a8560*/  IMAD R4, R29, 0x100, R28 ;  /* 0x000001001d047824 */ /* 0x000fde00078e021c */
[----:B------:R-:W-:-:S01]  /*a8570*/  NOP ;  /* 0x0000000000007918 */ /* 0x000fc20000000000 */
[----:B------:R0:W-:Y:S04]  /*a8580*/  STL.64 [R1+0x1020], R8 ;  /* 0x0010200801007387 */ /* 0x0001e80000100a00 */
[----:B------:R1:W-:Y:S04]  /*a8590*/  STL.64 [R1+0x1028], R10 ;  /* 0x0010280a01007387 */ /* 0x0003e80000100a00 */
[----:B------:R-:W4:Y:S04]  /*a85a0*/  LDL.LU R17, [R1+0x1414] ;  /* 0x0014140001117983 */ /* 0x000f280000300800 */
[----:B------:R-:W4:Y:S04]  /*a85b0*/  LDL.LU R18, [R1+0x1418] ;  /* 0x0014180001127983 */ /* 0x000f280000300800 */
[----:B------:R-:W4:Y:S04]  /*a85c0*/  LDL.LU R19, [R1+0x141c] ;  /* 0x00141c0001137983 */ /* 0x000f280000300800 */
[----:B------:R-:W2:Y:S04]  /*a85d0*/  LDL.LU R22, [R1+0x2288] ;  /* 0x0022880001167983 */ /* 0x000ea80000300800 */
[----:B------:R-:W2:Y:S04]  /*a85e0*/  LDL.LU R5, [R1+0x2284] ;  /* 0x0022840001057983 */ /* 0x000ea80000300800 */
[----:B------:R-:W3:Y:S04]  /*a85f0*/  LDL.LU R23, [R1+0x2290] ;  /* 0x0022900001177983 */ /* 0x000ee80000300800 */
[----:B------:R-:W3:Y:S04]  /*a8600*/  LDL.LU R6, [R1+0x228c] ;  /* 0x00228c0001067983 */ /* 0x000ee80000300800 */
[----:B------:R-:W2:Y:S04]  /*a8610*/  LDL.LU R28, [R1+0x1768] ;  /* 0x00176800011c7983 */ /* 0x000ea80000300800 */
        /* <DEDUP_REMOVED lines=29> */
[----:B------:R-:W3:Y:S01]  /*a87f0*/  LDL.64 R58, [R1+0x28] ;  /* 0x00002800013a7983 */ /* 0x000ee20000100a00 */
[----:B------:R-:W-:-:S02]  /*a8800*/  F2FP.F16.E4M3.UNPACK_B R26, R26.H1 ;  /* 0x0000001aff1a723e */ /* 0x000fc400030006ff */
[----:B------:R-:W-:-:S05]  /*a8810*/  F2FP.F16.E4M3.UNPACK_B R27, R27.H1 ;  /* 0x0000001bff1b723e */ /* 0x000fca00030006ff */
[----:B------:R-:W-:Y:S04]  /*a8820*/  STL.64 [R1+0x7d30], R26 ;  /* 0x007d301a01007387 */ /* 0x000fe80000100a00 */
[----:B------:R-:W-:Y:S01]  /*a8830*/  STL.64 [R1+0x7d28], R24 ;  /* 0x007d281801007387 */ /* 0x000fe20000100a00 */
[----:B------:R-:W-:Y:S01]  /*a8840*/  F2FP.F16.E4M3.UNPACK_B R4, R4 ;  /* 0x00000004ff04723e */ /* 0x000fe200020006ff */
[----:B----4-:R-:W-:Y:S01]  /*a8850*/  HMMA.16816.F32 R16, R32, R26, R16 ;  /* 0x0000001a2010723c */ /* 0x010fe20000001810 */
[----:B--2---:R-:W-:Y:S02]  /*a8860*/  F2FP.F16.E4M3.UNPACK_B R28, R28.H1 ;  /* 0x0000001cff1c723e */ /* 0x004fe400030006ff */
[----:B---3--:R-:W-:-:S07]  /*a8870*/  F2FP.F16.E4M3.UNPACK_B R29, R29.H1 ;  /* 0x0000001dff1d723e */ /* 0x008fce00030006ff */
[----:B------:R-:W-:Y:S01]  /*a8880*/  HMMA.16816.F32 R8, R32, R28, R8 ;  /* 0x0000001c2008723c */ /* 0x000fe20000001808 */
[----:B------:R-:W-:Y:S02]  /*a8890*/  F2FP.F16.E4M3.UNPACK_B R30, R30.H1 ;  /* 0x0000001eff1e723e */ /* 0x000fe400030006ff */
[----:B------:R-:W-:-:S07]  /*a88a0*/  F2FP.F16.E4M3.UNPACK_B R31, R31.H1 ;  /* 0x0000001fff1f723e */ /* 0x000fce00030006ff */
[----:B------:R-:W-:Y:S03]  /*a88b0*/  HMMA.16816.F32 R12, R32, R30, R12 ;  /* 0x0000001e200c723c */ /* 0x000fe6000000180c */
[----:B------:R-:W-:Y:S04]  /*a88c0*/  STL.64 [R1+0x1080], R16 ;  /* 0x0010801001007387 */ /* 0x000fe80000100a00 */
[----:B------:R-:W-:Y:S04]  /*a88d0*/  STL.64 [R1+0x1088], R18 ;  /* 0x0010881201007387 */ /* 0x000fe80000100a00 */
[----:B------:R-:W-:Y:S04]  /*a88e0*/  STL [R1+0x7cec], R28 ;  /* 0x007cec1c01007387 */ /* 0x000fe80000100800 */
[----:B------:R-:W-:Y:S04]  /*a88f0*/  STL [R1+0x7ce8], R29 ;  /* 0x007ce81d01007387 */ /* 0x000fe80000100800 */
[----:B------:R0:W-:Y:S01]  /*a8900*/  STL.64 [R1+0x11d0], R8 ;  /* 0x0011d00801007387 */ /* 0x0001e20000100a00 */
[----:B------:R-:W-:-:S02]  /*a8910*/  F2FP.F16.E4M3.UNPACK_B R36, R36.H1 ;  /* 0x00000024ff24723e */ /* 0x000fc400030006ff */
[----:B------:R-:W-:Y:S01]  /*a8920*/  F2FP.F16.E4M3.UNPACK_B R37, R37.H1 ;  /* 0x00000025ff25723e */ /* 0x000fe200030006ff */
[----:B------:R-:W-:Y:S01]  /*a8930*/  STL.64 [R1+0x11d8], R10 ;  /* 0x0011d80a01007387 */ /* 0x000fe20000100a00 */
[----:B0-----:R-:W-:Y:S02]  /*a8940*/  F2FP.F16.E4M3.UNPACK_B R8, R57.H1 ;  /* 0x00000039ff08723e */ /* 0x001fe400030006ff */
[----:B------:R-:W-:-:S03]  /*a8950*/  F2FP.F16.E4M3.UNPACK_B R9, R0.H1 ;  /* 0x00000000ff09723e */ /* 0x000fc600030006ff */
[----:B------:R-:W-:Y:S04]  /*a8960*/  STL [R1+0x20], R8 ;  /* 0x0000200801007387 */ /* 0x000fe80000100800 */
[----:B------:R-:W-:Y:S04]  /*a8970*/  STL [R1+0x24], R9 ;  /* 0x0000240901007387 */ /* 0x000fe80000100800 */
[----:B------:R-:W-:Y:S04]  /*a8980*/  STL [R1+0x7cf4], R30 ;  /* 0x007cf41e01007387 */ /* 0x000fe80000100800 */
[----:B------:R-:W-:Y:S04]  /*a8990*/  STL [R1+0x7cf0], R31 ;  /* 0x007cf01f01007387 */ /* 0x000fe80000100800 */
[----:B------:R-:W-:Y:S04]  /*a89a0*/  STL.64 [R1+0x1590], R12 ;  /* 0x0015900c01007387 */ /* 0x000fe80000100a00 */
[----:B------:R0:W-:Y:S02]  /*a89b0*/  STL.64 [R1+0x1598], R14 ;  /* 0x0015980e01007387 */ /* 0x0001e40000100a00 */
[----:B0-----:R-:W-:Y:S01]  /*a89c0*/  HMMA.16816.F32 R12, R32, R36, R40 ;  /* 0x00000024200c723c */ /* 0x001fe20000001828 */
[----:B------:R-:W-:-:S02]  /*a89d0*/  IMAD R5, R5, 0x100, R22 ;  /* 0x0000010005057824 */ /* 0x000fc400078e0216 */
[----:B------:R-:W-:Y:S02]  /*a89e0*/  IMAD R6, R6, 0x100, R23 ;  /* 0x0000010006067824 */ /* 0x000fe400078e0217 */
[----:B------:R-:W-:Y:S01]  /*a89f0*/  IMAD R7, R7, 0x100, R56 ;  /* 0x0000010007077824 */ /* 0x000fe200078e0238 */
[----:B------:R-:W-:Y:S01]  /*a8a00*/  STL [R1+0x7ce4], R36 ;  /* 0x007ce42401007387 */ /* 0x000fe20000100800 */
[----:B------:R-:W-:Y:S02]  /*a8a10*/  F2FP.F16.E4M3.UNPACK_B R5, R5 ;  /* 0x00000005ff05723e */ /* 0x000fe400020006ff */
[----:B------:R-:W-:Y:S02]  /*a8a20*/  F2FP.F16.E4M3.UNPACK_B R6, R6 ;  /* 0x00000006ff06723e */ /* 0x000fe400020006ff */
[----:B------:R-:W-:Y:S01]  /*a8a30*/  F2FP.F16.E4M3.UNPACK_B R7, R7 ;  /* 0x00000007ff07723e */ /* 0x000fe200020006ff */
[----:B------:R-:W-:Y:S01]  /*a8a40*/  STL [R1+0x7ce0], R37 ;  /* 0x007ce02501007387 */ /* 0x000fe20000100800 */
[----:B------:R-:W-:-:S02]  /*a8a50*/  IMAD.MOV.U32 R28, RZ, RZ, R8 ;  /* 0x000000ffff1c7224 */ /* 0x000fc400078e0008 */
[----:B------:R-:W-:-:S08]  /*a8a60*/  IMAD.MOV.U32 R29, RZ, RZ, R9 ;  /* 0x000000ffff1d7224 */ /* 0x000fd000078e0009 */
[----:B------:R-:W-:Y:S04]  /*a8a70*/  STL.64 [R1+0x1580], R12 ;  /* 0x0015800c01007387 */ /* 0x000fe80000100a00 */
[----:B------:R0:W-:Y:S02]  /*a8a80*/  STL.64 [R1+0x1588], R14 ;  /* 0x0015880e01007387 */ /* 0x0001e40000100a00 */
[----:B0-----:R-:W-:Y:S06]  /*a8a90*/  HMMA.16816.F32 R12, R32, R8, R48 ;  /* 0x00000008200c723c */ /* 0x001fec0000001830 */
[----:B------:R-:W-:-:S15]  /*a8aa0*/  HMMA.16816.F32 R8, R4, R58, R52 ;  /* 0x0000003a0408723c */ /* 0x000fde0000001834 */
[----:B------:R-:W-:-:S02]  /*a8ab0*/  NOP ;  /* 0x0000000000007918 */ /* 0x000fc40000000000 */
[----:B------:R0:W-:Y:S04]  /*a8ac0*/  STL.64 [R1+0x1310], R12 ;  /* 0x0013100c01007387 */ /* 0x0001e80000100a00 */
[----:B------:R1:W-:Y:S04]  /*a8ad0*/  STL.64 [R1+0x1318], R14 ;  /* 0x0013180e01007387 */ /* 0x0003e80000100a00 */
[----:B------:R2:W-:Y:S04]  /*a8ae0*/  STL.64 [R1+0x1330], R8 ;  /* 0x0013300801007387 */ /* 0x0005e80000100a00 */
[----:B------:R3:W-:Y:S04]  /*a8af0*/  STL.64 [R1+0x1338], R10 ;  /* 0x0013380a01007387 */ /* 0x0007e80000100a00 */
        /* <DEDUP_REMOVED lines=36> */
[----:B--2---:R-:W2:Y:S04]  /*a8d40*/  LDL.LU R8, [R1+0x1490] ;  /* 0x0014900001087983 */ /* 0x004ea80000300800 */
[----:B------:R-:W2:Y:S04]  /*a8d50*/  LDL.LU R9, [R1+0x1494] ;  /* 0x0014940001097983 */ /* 0x000ea80000300800 */
[----:B---3--:R-:W2:Y:S04]  /*a8d60*/  LDL.LU R10, [R1+0x1498] ;  /* 0x00149800010a7983 */ /* 0x008ea80000300800 */
[----:B------:R-:W2:Y:S04]  /*a8d70*/  LDL.LU R11, [R1+0x149c] ;  /* 0x00149c00010b7983 */ /* 0x000ea80000300800 */
[----:B------:R-:W-:Y:S04]  /*a8d80*/  STL.64 [R1+0x7d50], R30 ;  /* 0x007d501e01007387 */ /* 0x000fe80000100a00 */
[----:B------:R0:W-:Y:S04]  /*a8d90*/  STL.64 [R1+0x7d48], R28 ;  /* 0x007d481c01007387 */ /* 0x0001e80000100a00 */
[----:B0-----:R-:W3:Y:S04]  /*a8da0*/  LDL.LU R28, [R1+0x14f0] ;  /* 0x0014f000011c7983 */ /* 0x001ee80000300800 */
[----:B------:R-:W3:Y:S04]  /*a8db0*/  LDL.LU R29, [R1+0x14f4] ;  /* 0x0014f400011d7983 */ /* 0x000ee80000300800 */
[----:B------:R-:W3:Y:S04]  /*a8dc0*/  LDL.LU R30, [R1+0x14f8] ;  /* 0x0014f800011e7983 */ /* 0x000ee80000300800 */
[----:B------:R-:W3:Y:S01]  /*a8dd0*/  LDL.LU R31, [R1+0x14fc] ;  /* 0x0014fc00011f7983 */ /* 0x000ee20000300800 */
[C---:B----4-:R-:W-:Y:S06]  /*a8de0*/  HMMA.16816.F32 R32, R4.reuse, R42, R32 ;  /* 0x0000002a0420723c */ /* 0x050fec0000001820 */
[----:B------:R-:W-:-:S15]  /*a8df0*/  HMMA.16816.F32 R48, R4, R36, R48 ;  /* 0x000000240430723c */ /* 0x000fde0000001830 */
[----:B------:R-:W-:-:S02]  /*a8e00*/  NOP ;  /* 0x0000000000007918 */ /* 0x000fc40000000000 */
[----:B------:R0:W-:Y:S04]  /*a8e10*/  STL.64 [R1+0x1410], R32 ;  /* 0x0014102001007387 */ /* 0x0001e80000100a00 */
[----:B------:R1:W-:Y:S04]  /*a8e20*/  STL.64 [R1+0x1418], R34 ;  /* 0x0014182201007387 */ /* 0x0003e80000100a00 */
[----:B------:R-:W4:Y:S04]  /*a8e30*/  LDL.LU R40, [R1+0x1480] ;  /* 0x0014800001287983 */ /* 0x000f280000300800 */
[----:B------:R-:W4:Y:S01]  /*a8e40*/  LDL.LU R41, [R1+0x1484] ;  /* 0x0014840001297983 */ /* 0x000f220000300800 */
[----:B0-----:R-:W-:-:S02]  /*a8e50*/  IMAD.MOV.U32 R33, RZ, RZ, R42 ;  /* 0x000000ffff217224 */ /* 0x001fc400078e002a */
[----:B------:R-:W-:Y:S01]  /*a8e60*/  IMAD.MOV.U32 R32, RZ, RZ, R43 ;  /* 0x000000ffff207224 */ /* 0x000fe200078e002b */
[----:B------:R-:W4:Y:S04]  /*a8e70*/  LDL.LU R42, [R1+0x1488] ;  /* 0x00148800012a7983 */ /* 0x000f280000300800 */
[----:B------:R-:W4:Y:S01]  /*a8e80*/  LDL.LU R43, [R1+0x148c] ;  /* 0x00148c00012b7983 */ /* 0x000f220000300800 */
[----:B-1----:R-:W-:Y:S02]  /*a8e90*/  IMAD.MOV.U32 R35, RZ, RZ, R36 ;  /* 0x000000ffff237224 */ /* 0x002fe400078e0024 */
[----:B------:R-:W-:Y:S01]  /*a8ea0*/  IMAD.MOV.U32 R34, RZ, RZ, R37 ;  /* 0x000000ffff227224 */ /* 0x000fe200078e0025 */
[----:B------:R-:W-:Y:S04]  /*a8eb0*/  STL.64 [R1+0x1530], R48 ;  /* 0x0015303001007387 */ /* 0x000fe80000100a00 */
[----:B------:R0:W-:Y:S04]  /*a8ec0*/  STL.64 [R1+0x1538], R50 ;  /* 0x0015383201007387 */ /* 0x0001e80000100a00 */
[----:B0-----:R-:W2:Y:S04]  /*a8ed0*/  LDL.LU.64 R50, [R1+0x7dc0] ;  /* 0x007dc00001327983 */ /* 0x001ea80000300a00 */
[----:B------:R-:W4:Y:S04]  /*a8ee0*/  LDL.LU.64 R48, [R1+0x7db8] ;  /* 0x007db80001307983 */ /* 0x000f280000300a00 */
[----:B------:R0:W-:Y:S04]  /*a8ef0*/  STL.64 [R1+0x7d60], R34 ;  /* 0x007d602201007387 */ /* 0x0001e80000100a00 */
[----:B0-----:R-:W3:Y:S04]  /*a8f00*/  LDL.64 R34, [R1] ;  /* 0x0000000001227983 */ /* 0x001ee80000100a00 */
[----:B------:R0:W-:Y:S04]  /*a8f10*/  STL.64 [R1+0x7d58], R32 ;  /* 0x007d582001007387 */ /* 0x0001e80000100a00 */
[----:B0-----:R-:W2:Y:S01]  /*a8f20*/  LDL.64 R32, [R1+0x8] ;  /* 0x0000080001207983 */ /* 0x001ea20000100a00 */
        /* <DEDUP_REMOVED lines=10> */
[----:B------:R-:W4:Y:S01]  /*a8fd0*/  LDL.LU.64 R56, [R1+0x7d98] ;  /* 0x007d980001387983 */ /* 0x000f220000300a00 */
[C---:B------:R-:W-:Y:S06]  /*a8fe0*/  HMMA.16816.F32 R28, R4.reuse, R60, R28 ;  /* 0x0000003c041c723c */ /* 0x040fec000000181c */
[----:B------:R-:W-:Y:S01]  /*a8ff0*/  HMMA.16816.F32 R8, R4, R50, R8 ;  /* 0x000000320408723c */ /* 0x000fe20000001808 */
[----:B------:R-:W-:-:S02]  /*a9000*/  IMAD.MOV.U32 R37, RZ, RZ, R32 ;  /* 0x000000ffff257224 */ /* 0x000fc400078e0020 */
[----:B------:R-:W-:Y:S01]  /*a9010*/  IMAD.MOV.U32 R36, RZ, RZ, R35 ;  /* 0x000000ffff247224 */ /* 0x000fe200078e0023 */
[----:B------:R-:W-:Y:S04]  /*a9020*/  STL.64 [R1+0x7d70], R38 ;  /* 0x007d702601007387 */ /* 0x000fe80000100a00 */
[----:B------:R-:W-:Y:S09]  /*a9030*/  STL.64 [R1+0x7d68], R36 ;  /* 0x007d682401007387 */ /* 0x000ff20000100a00 */
[----:B------:R-:W-:Y:S04]  /*a9040*/  STL.64 [R1+0x14f0], R28 ;  /* 0x0014f01c01007387 */ /* 0x000fe80000100a00 */
[----:B------:R-:W-:Y:S01]  /*a9050*/  STL.64 [R1+0x14f8], R30 ;  /* 0x0014f81e01007387 */ /* 0x000fe20000100a00 */
[C---:B--2---:R-:W-:Y:S06]  /*a9060*/  HMMA.16816.F32 R16, R4.reuse, R54, R16 ;  /* 0x000000360410723c */ /* 0x044fec0000001810 */
[C---:B---3--:R-:W-:Y:S06]  /*a9070*/  HMMA.16816.F32 R12, R4.reuse, R52, R12 ;  /* 0x00000034040c723c */ /* 0x048fec000000180c */
[C---:B----4-:R-:W-:Y:S06]  /*a9080*/  HMMA.16816.F32 R24, R4.reuse, R58, R24 ;  /* 0x0000003a0418723c */ /* 0x050fec0000001818 */
[----:B------:R-:W-:Y:S01]  /*a9090*/  HMMA.16816.F32 R20, R4, R56, R20 ;  /* 0x000000380414723c */ /* 0x000fe20000001814 */
[----:B------:R-:W-:-:S15]  /*a90a0*/  STL.64 [R1+0x7cd8], R58 ;  /* 0x007cd83a01007387 */ /* 0x000fde0000100a00 */
[----:B------:R-:W-:-:S01]  /*a90b0*/  NOP ;  /* 0x0000000000007918 */ /* 0x000fc20000000000 */
        /* <DEDUP_REMOVED lines=11> */
[----:B0-----:R-:W2:Y:S04]  /*a9170*/  LDL.LU R52, [R1+0x1360] ;  /* 0x0013600001347983 */ /* 0x001ea80000300800 */
[----:B------:R-:W-:Y:S04]  /*a9180*/  STL.64 [R1+0x1490], R8 ;  /* 0x0014900801007387 */ /* 0x000fe80000100a00 */
[----:B------:R0:W-:Y:S04]  /*a9190*/  STL.64 [R1+0x1498], R10 ;  /* 0x0014980a01007387 */ /* 0x0001e80000100a00 */
[----:B------:R-:W2:Y:S04]  /*a91a0*/  LDL.LU R53, [R1+0x1364] ;  /* 0x0013640001357983 */ /* 0x000ea80000300800 */
[----:B------:R-:W3:Y:S04]  /*a91b0*/  LDL.LU R54, [R1+0x1368] ;  /* 0x0013680001367983 */ /* 0x000ee80000300800 */
[----:B------:R-:W3:Y:S01]  /*a91c0*/  LDL.LU R55, [R1+0x136c] ;  /* 0x00136c0001377983 */ /* 0x000ee20000300800 */
[----:B0-----:R-:W-:Y:S03]  /*a91d0*/  HMMA.16816.F32 R8, R4, R48, R40 ;  /* 0x000000300408723c */ /* 0x001fe60000001828 */
[----:B---3--:R-:W-:Y:S04]  /*a91e0*/  STL.64 [R1+0x7d90], R54 ;  /* 0x007d903601007387 */ /* 0x008fe80000100a00 */
[----:B--2---:R0:W-:Y:S04]  /*a91f0*/  STL.64 [R1+0x7d88], R52 ;  /* 0x007d883401007387 */ /* 0x0041e80000100a00 */
[----:B------:R-:W2:Y:S04]  /*a9200*/  LDL.LU R56, [R1+0x1350] ;  /* 0x0013500001387983 */ /* 0x000ea80000300800 */
[----:B------:R-:W2:Y:S04]  /*a9210*/  LDL.LU R57, [R1+0x1354] ;  /* 0x0013540001397983 */ /* 0x000ea80000300800 */
[----:B------:R-:W2:Y:S04]  /*a9220*/  LDL.LU R58, [R1+0x1358] ;  /* 0x00135800013a7983 */ /* 0x000ea80000300800 */
[----:B------:R-:W2:Y:S04]  /*a9230*/  LDL.LU R59, [R1+0x135c] ;  /* 0x00135c00013b7983 */ /* 0x000ea80000300800 */
[----:B------:R-:W3:Y:S04]  /*a9240*/  LDL.LU R12, [R1+0x13f0] ;  /* 0x0013f000010c7983 */ /* 0x000ee80000300800 */
[----:B------:R1:W-:Y:S04]  /*a9250*/  STL.64 [R1+0x1480], R8 ;  /* 0x0014800801007387 */ /* 0x0003e80000100a00 */
        /* <DEDUP_REMOVED lines=12> */
[----:B0-----:R-:W2:Y:S04]  /*a9320*/  LDL.LU R52, [R1+0x1470] ;  /* 0x0014700001347983 */ /* 0x001ea80000300800 */
        /* <DEDUP_REMOVED lines=12> */
[----:B-1----:R-:W2:Y:S04]  /*a93f0*/  LDL.LU R8, [R1+0x1420] ;  /* 0x0014200001087983 */ /* 0x002ea80000300800 */
[----:B------:R-:W2:Y:S04]  /*a9400*/  LDL.LU R9, [R1+0x1424] ;  /* 0x0014240001097983 */ /* 0x000ea80000300800 */
[----:B----4-:R-:W4:Y:S04]  /*a9410*/  LDL.LU R10, [R1+0x1428] ;  /* 0x00142800010a7983 */ /* 0x010f280000300800 */
        /* <DEDUP_REMOVED lines=40> */
[----:B0-----:R-:W3:Y:S01]  /*a96a0*/  LDL.LU.64 R38, [R1+0x7d70] ;  /* 0x007d700001267983 */ /* 0x001ee20000300a00 */
[C---:B----4-:R-:W-:Y:S06]  /*a96b0*/  HMMA.16816.F32 R32, R4.reuse, R40, R32 ;  /* 0x000000280420723c */ /* 0x050fec0000001820 */
[----:B------:R-:W-:Y:S01]  /*a96c0*/  HMMA.16816.F32 R8, R4, R2, R8 ;  /* 0x000000020408723c */ /* 0x000fe20000001808 */
[----:B------:R-:W4:-:S15]  /*a96d0*/  LDL.LU.64 R36, [R1+0x7d68] ;  /* 0x007d680001247983 */ /* 0x000f1e0000300a00 */
[----:B------:R-:W-:-:S01]  /*a96e0*/  NOP ;  /* 0x0000000000007918 */ /* 0x000fc20000000000 */
[----:B------:R-:W-:Y:S04]  /*a96f0*/  STL.64 [R1+0x1440], R32 ;  /* 0x0014402001007387 */ /* 0x000fe80000100a00 */
[----:B------:R0:W-:Y:S04]  /*a9700*/  STL.64 [R1+0x1448], R34 ;  /* 0x0014482201007387 */ /* 0x0001e80000100a00 */
[----:B0-----:R-:W4:Y:S04]  /*a9710*/  LDL.LU.64 R34, [R1+0x7d60] ;  /* 0x007d600001227983 */ /* 0x001f280000300a00 */
        /* <DEDUP_REMOVED lines=46> */
[----:B------:R4:W-:Y:S02]  /*a9a00*/  STL.64 [R1+0x7c70], R12 ;  /* 0x007c700c01007387 */ /* 0x0009e40000100a00 */
        /* <DEDUP_REMOVED lines=9> */
[C---:B0-----:R-:W-:Y:S06]  /*a9aa0*/  HMMA.16816.F32 R8, R4.reuse, R22, R48 ;  /* 0x000000160408723c */ /* 0x041fec0000001830 */
[----:B------:R-:W-:Y:S11]  /*a9ab0*/  STL.64 [R1+0x7c38], R22 ;  /* 0x007c381601007387 */ /* 0x000ff60000100a00 */
[----:B------:R-:W-:Y:S04]  /*a9ac0*/  STL.64 [R1+0x1390], R12 ;  /* 0x0013900c01007387 */ /* 0x000fe80000100a00 */
[----:B------:R0:W-:Y:S04]  /*a9ad0*/  STL.64 [R1+0x1398], R14 ;  /* 0x0013980e01007387 */ /* 0x0001e80000100a00 */
[----:B------:R-:W-:Y:S04]  /*a9ae0*/  STL.64 [R1+0x7c30], R20 ;  /* 0x007c301401007387 */ /* 0x000fe80000100a00 */
[----:B------:R-:W-:Y:S04]  /*a9af0*/  STL.64 [R1+0x1370], R8 ;  /* 0x0013700801007387 */ /* 0x000fe80000100a00 */
[----:B------:R1:W-:Y:S01]  /*a9b00*/  STL.64 [R1+0x1378], R10 ;  /* 0x0013780a01007387 */ /* 0x0003e20000100a00 */
[C---:B0-----:R-:W-:Y:S06]  /*a9b10*/  HMMA.16816.F32 R12, R4.reuse, R24, R52 ;  /* 0x00000018040c723c */ /* 0x041fec0000001834 */
[----:B-1----:R-:W-:Y:S07]  /*a9b20*/  HMMA.16816.F32 R8, R4, R26, R56 ;  /* 0x0000001a0408723c */ /* 0x002fee0000001838 */
[----:B------:R-:W-:-:S02]  /*a9b30*/  IMAD.MOV.U32 R57, RZ, RZ, R32 ;  /* 0x000000ffff397224 */ /* 0x000fc400078e0020 */
[----:B------:R-:W-:-:S08]  /*a9b40*/  IMAD.MOV.U32 R56, RZ, RZ, R33 ;  /* 0x000000ffff387224 */ /* 0x000fd000078e0021 */
[----:B------:R-:W-:Y:S04]  /*a9b50*/  STL.64 [R1+0x1360], R12 ;  /* 0x0013600c01007387 */ /* 0x000fe80000100a00 */
[----:B------:R-:W-:Y:S04]  /*a9b60*/  STL.64 [R1+0x1368], R14 ;  /* 0x0013680e01007387 */ /* 0x000fe80000100a00 */
[----:B------:R0:W-:Y:S04]  /*a9b70*/  STL.64 [R1+0x1350], R8 ;  /* 0x0013500801007387 */ /* 0x0001e80000100a00 */
[----:B------:R1:W-:Y:S04]  /*a9b80*/  STL.64 [R1+0x1358], R10 ;  /* 0x0013580a01007387 */ /* 0x0003e80000100a00 */
[----:B0-----:R-:W2:Y:S04]  /*a9b90*/  LDL.LU R8, [R1+0x12f0] ;  /* 0x0012f00001087983 */ /* 0x001ea80000300800 */
[----:B------:R-:W2:Y:S04]  /*a9ba0*/  LDL.LU R9, [R1+0x12f4] ;  /* 0x0012f40001097983 */ /* 0x000ea80000300800 */
[----:B-1----:R-:W2:Y:S04]  /*a9bb0*/  LDL.LU R10, [R1+0x12f8] ;  /* 0x0012f800010a7983 */ /* 0x002ea80000300800 */
[----:B------:R-:W2:Y:S04]  /*a9bc0*/  LDL.LU R11, [R1+0x12fc] ;  /* 0x0012fc00010b7983 */ /* 0x000ea80000300800 */
[----:B------:R-:W3:Y:S04]  /*a9bd0*/  LDL.LU R40, [R1+0x1340] ;  /* 0x0013400001287983 */ /* 0x000ee80000300800 */
[----:B------:R-:W3:Y:S04]  /*a9be0*/  LDL.LU R41, [R1+0x1344] ;  /* 0x0013440001297983 */ /* 0x000ee80000300800 */
[----:B------:R-:W3:Y:S04]  /*a9bf0*/  LDL.LU R42, [R1+0x1348] ;  /* 0x00134800012a7983 */ /* 0x000ee80000300800 */
[----:B------:R-:W3:Y:S04]  /*a9c00*/  LDL.LU R43, [R1+0x134c] ;  /* 0x00134c00012b7983 */ /* 0x000ee80000300800 */
[----:B------:R-:W4:Y:S04]  /*a9c10*/  LDL.LU R44, [R1+0x22a0] ;  /* 0x0022a000012c7983 */ /* 0x000f280000300800 */
[----:B------:R-:W4:Y:S04]  /*a9c20*/  LDL.LU R32, [R1+0x229c] ;  /* 0x00229c0001207983 */ /* 0x000f280000300800 */
[----:B------:R-:W2:Y:S04]  /*a9c30*/  LDL.LU R45, [R1+0x22a8] ;  /* 0x0022a800012d7983 */ /* 0x000ea80000300800 */
[----:B------:R-:W2:Y:S01]  /*a9c40*/  LDL.LU R33, [R1+0x22a4] ;  /* 0x0022a40001217983 */ /* 0x000ea20000300800 */
[----:B------:R-:W-:-:S03]  /*a9c50*/  IMAD.MOV.U32 R59, RZ, RZ, R34 ;  /* 0x000000ffff3b7224 */ /* 0x000fc600078e0022 */
[----:B------:R-:W2:Y:S04]  /*a9c60*/  LDL.LU R46, [R1+0x22b0] ;  /* 0x0022b000012e7983 */ /* 0x000ea80000300800 */
[----:B------:R-:W2:Y:S01]  /*a9c70*/  LDL.LU R34, [R1+0x22ac] ;  /* 0x0022ac0001227983 */ /* 0x000ea20000300800 */
[----:B------:R-:W-:-:S03]  /*a9c80*/  IMAD.MOV.U32 R58, RZ, RZ, R35 ;  /* 0x000000ffff3a7224 */ /* 0x000fc600078e0023 */
[----:B------:R-:W2:Y:S04]  /*a9c90*/  LDL.LU R47, [R1+0x22b8] ;  /* 0x0022b800012f7983 */ /* 0x000ea80000300800 */
[----:B------:R-:W2:Y:S04]  /*a9ca0*/  LDL.LU R35, [R1+0x22b4] ;  /* 0x0022b40001237983 */ /* 0x000ea80000300800 */
        /* <DEDUP_REMOVED lines=8> */
[----:B------:R-:W2:Y:S04]  /*a9d30*/  LDL.LU R16, [R1+0x1300] ;  /* 0x0013000001107983 */ /* 0x000ea80000300800 */
[----:B------:R-:W2:Y:S04]  /*a9d40*/  LDL.LU R17, [R1+0x1304] ;  /* 0x0013040001117983 */ /* 0x000ea80000300800 */
[----:B------:R-:W2:Y:S04]  /*a9d50*/  LDL.LU R18, [R1+0x1308] ;  /* 0x0013080001127983 */ /* 0x000ea80000300800 */
[----:B------:R-:W2:Y:S01]  /*a9d60*/  LDL.LU R19, [R1+0x130c] ;  /* 0x00130c0001137983 */ /* 0x000ea20000300800 */
[----:B------:R-:W-:-:S03]  /*a9d70*/  IMAD.MOV.U32 R12, RZ, RZ, R28 ;  /* 0x000000ffff0c7224 */ /* 0x000fc600078e001c */
[----:B------:R-:W3:Y:S01]  /*a9d80*/  LDL.LU R28, [R1+0x7cec] ;  /* 0x007cec00011c7983 */ /* 0x000ee20000300800 */
[----:B------:R-:W-:-:S03]  /*a9d90*/  IMAD.MOV.U32 R13, RZ, RZ, R29 ;  /* 0x000000ffff0d7224 */ /* 0x000fc600078e001d */
        /* <DEDUP_REMOVED lines=18> */
[----:B------:R4:W-:Y:S02]  /*a9ec0*/  STL.64 [R1+0x1348], R42 ;  /* 0x0013482a01007387 */ /* 0x0009e40000100a00 */
[----:B----4-:R-:W-:Y:S02]  /*a9ed0*/  HMMA.16816.F32 R40, R4, R30, R48 ;  /* 0x0000001e0428723c */ /* 0x010fe40000001830 */
[----:B------:R-:W3:Y:S01]  /*a9ee0*/  LDL R50, [R1] ;  /* 0x0000000001327983 */ /* 0x000ee20000100800 */
[----:B------:R-:W-:Y:S02]  /*a9ef0*/  IMAD R32, R32, 0x100, R44 ;  /* 0x0000010020207824 */ /* 0x000fe400078e022c */
[----:B--2---:R-:W-:-:S02]  /*a9f00*/  IMAD R33, R33, 0x100, R45 ;  /* 0x0000010021217824 */ /* 0x004fc400078e022d */
[----:B------:R-:W-:Y:S02]  /*a9f10*/  IMAD R34, R34, 0x100, R46 ;  /* 0x0000010022227824 */ /* 0x000fe400078e022e */
[----:B------:R-:W-:Y:S02]  /*a9f20*/  IMAD.MOV.U32 R51, RZ, RZ, R36 ;  /* 0x000000ffff337224 */ /* 0x000fe400078e0024 */
[----:B------:R-:W-:Y:S02]  /*a9f30*/  IMAD R35, R35, 0x100, R47 ;  /* 0x0000010023237824 */ /* 0x000fe400078e022f */
[----:B------:R-:W-:-:S10]  /*a9f40*/  IMAD.MOV.U32 R48, RZ, RZ, R37 ;  /* 0x000000ffff307224 */ /* 0x000fd400078e0025 */
[----:B------:R0:W-:Y:S04]  /*a9f50*/  STL.64 [R1+0x1550], R40 ;  /* 0x0015502801007387 */ /* 0x0001e80000100a00 */
[----:B------:R1:W-:Y:S04]  /*a9f60*/  STL.64 [R1+0x1558], R42 ;  /* 0x0015582a01007387 */ /* 0x0003e80000100a00 */
[----:B------:R-:W2:Y:S04]  /*a9f70*/  LDL.LU R36, [R1+0x7ce4] ;  /* 0x007ce40001247983 */ /* 0x000ea80000300800 */
[----:B------:R-:W3:Y:S04]  /*a9f80*/  LDL.LU R44, [R1+0x12c0] ;  /* 0x0012c000012c7983 */ /* 0x000ee80000300800 */
[----:B------:R-:W3:Y:S04]  /*a9f90*/  LDL.LU R45, [R1+0x12c4] ;  /* 0x0012c400012d7983 */ /* 0x000ee80000300800 */
[----:B------:R-:W3:Y:S04]  /*a9fa0*/  LDL.LU R46, [R1+0x12c8] ;  /* 0x0012c800012e7983 */ /* 0x000ee80000300800 */
[----:B------:R-:W3:Y:S04]  /*a9fb0*/  LDL.LU R47, [R1+0x12cc] ;  /* 0x0012cc00012f7983 */ /* 0x000ee80000300800 */
[----:B------:R-:W2:Y:S01]  /*a9fc0*/  LDL.LU R37, [R1+0x7ce0] ;  /* 0x007ce00001257983 */ /* 0x000ea20000300800 */
[----:B------:R-:W-:-:S02]  /*a9fd0*/  F2FP.F16.E4M3.UNPACK_B R32, R32 ;  /* 0x00000020ff20723e */ /* 0x000fc400020006ff */
[----:B------:R-:W-:Y:S02]  /*a9fe0*/  F2FP.F16.E4M3.UNPACK_B R33, R33 ;  /* 0x00000021ff21723e */ /* 0x000fe400020006ff */
[----:B------:R-:W-:Y:S02]  /*a9ff0*/  F2FP.F16.E4M3.UNPACK_B R34, R34 ;  /* 0x00000022ff22723e */ /* 0x000fe400020006ff */
[----:B------:R-:W-:Y:S01]  /*aa000*/  F2FP.F16.E4M3.UNPACK_B R35, R35 ;  /* 0x00000023ff23723e */ /* 0x000fe200020006ff */
[----:B0-----:R-:W4:Y:S04]  /*aa010*/  LDL.LU R40, [R1+0x12d0] ;  /* 0x0012d00001287983 */ /* 0x001f280000300800 */
[----:B------:R-:W4:Y:S04]  /*aa020*/  LDL.LU R41, [R1+0x12d4] ;  /* 0x0012d40001297983 */ /* 0x000f280000300800 */
[----:B-1----:R-:W4:Y:S04]  /*aa030*/  LDL.LU R42, [R1+0x12d8] ;  /* 0x0012d800012a7983 */ /* 0x002f280000300800 */
[----:B------:R-:W4:Y:S04]  /*aa040*/  LDL.LU R43, [R1+0x12dc] ;  /* 0x0012dc00012b7983 */ /* 0x000f280000300800 */
[----:B------:R-:W-:Y:S04]  /*aa050*/  STL.64 [R1+0x7cb8], R30 ;  /* 0x007cb81e01007387 */ /* 0x000fe80000100a00 */
[----:B------:R-:W-:Y:S01]  /*aa060*/  STL.64 [R1+0x7cb0], R28 ;  /* 0x007cb01c01007387 */ /* 0x000fe20000100a00 */
[----:B------:R-:W-:Y:S06]  /*aa070*/  HMMA.16816.F32 R8, R32, R56, R8 ;  /* 0x000000382008723c */ /* 0x000fec0000001808 */
[C---:B--2---:R-:W-:Y:S06]  /*aa080*/  HMMA.16816.F32 R24, R4.reuse, R36, R24 ;  /* 0x000000240418723c */ /* 0x044fec0000001818 */
[----:B------:R-:W-:Y:S06]  /*aa090*/  HMMA.16816.F32 R4, R4, R12, R20 ;  /* 0x0000000c0404723c */ /* 0x000fec0000001814 */
[C---:B------:R-:W-:Y:S11]  /*aa0a0*/  HMMA.16816.F32 R12, R32.reuse, R14, R16 ;  /* 0x0000000e200c723c */ /* 0x040ff60000001810 */
[----:B------:R-:W-:Y:S04]  /*aa0b0*/  STL.64 [R1+0x1540], R24 ;  /* 0x0015401801007387 */ /* 0x000fe80000100a00 */
[----:B------:R-:W-:Y:S04]  /*aa0c0*/  STL.64 [R1+0x1548], R26 ;  /* 0x0015481a01007387 */ /* 0x000fe80000100a00 */
[----:B------:R-:W-:Y:S04]  /*aa0d0*/  STL.64 [R1+0x1320], R4 ;  /* 0x0013200401007387 */ /* 0x000fe80000100a00 */
[----:B------:R0:W-:Y:S02]  /*aa0e0*/  STL.64 [R1+0x1328], R6 ;  /* 0x0013280601007387 */ /* 0x0001e40000100a00 */
[C---:B0-----:R-:W-:Y:S02]  /*aa0f0*/  HMMA.16816.F32 R4, R32.reuse, R58, R52 ;  /* 0x0000003a2004723c */ /* 0x041fe40000001834 */
        /* <DEDUP_REMOVED lines=26> */
[----:B------:R-:W-:Y:S01]  /*aa2a0*/  IMAD.MOV.U32 R49, RZ, RZ, R0 ;  /* 0x000000ffff317224 */ /* 0x000fe200078e0000 */
[C---:B---3--:R-:W-:Y:S02]  /*aa2b0*/  HMMA.16816.F32 R12, R32.reuse, R50, R44 ;  /* 0x00000032200c723c */ /* 0x048fe4000000182c */
        /* <DEDUP_REMOVED lines=40> */
[----:B--2---:R-:W-:-:S15]  /*aa540*/  HMMA.16816.F32 R52, R32, R58, R52 ;  /* 0x0000003a2034723c */ /* 0x004fde0000001834 */
        /* <DEDUP_REMOVED lines=76> */
[C---:B--2---:R-:W-:Y:S03]  /*aaa10*/  HMMA.16816.F32 R44, R32.reuse, R40, R44 ;  /* 0x00000028202c723c */ /* 0x044fe6000000182c */
[----:B------:R-:W-:Y:S04]  /*aaa20*/  STL.64 [R1+0x7b48], R42 ;  /* 0x007b482a01007387 */ /* 0x000fe80000100a00 */
[----:B------:R-:W-:Y:S01]  /*aaa30*/  STL.64 [R1+0x7b40], R40 ;  /* 0x007b402801007387 */ /* 0x000fe20000100a00 */
[----:B------:R-:W-:-:S15]  /*aaa40*/  HMMA.16816.F32 R48, R32, R38, R48 ;  /* 0x000000262030723c */ /* 0x000fde0000001830 */
[----:B------:R-:W-:Y:S04]  /*aaa50*/  STL.64 [R1+0x11a0], R44 ;  /* 0x0011a02c01007387 */ /* 0x000fe80000100a00 */
[----:B------:R0:W-:Y:S02]  /*aaa60*/  STL.64 [R1+0x11a8], R46 ;  /* 0x0011a82e01007387 */ /* 0x0001e40000100a00 */
[----:B0-----:R-:W-:Y:S02]  /*aaa70*/  HMMA.16816.F32 R44, R32, R2, R52 ;  /* 0x00000002202c723c */ /* 0x001fe40000001834 */
[----:B------:R-:W-:Y:S04]  /*aaa80*/  STL.64 [R1+0x1190], R48 ;  /* 0x0011903001007387 */ /* 0x000fe80000100a00 */
[----:B------:R-:W-:-:S15]  /*aaa90*/  STL.64 [R1+0x1198], R50 ;  /* 0x0011983201007387 */ /* 0x000fde0000100a00 */
[----:B------:R-:W-:-:S02]  /*aaaa0*/  NOP ;  /* 0x0000000000007918 */ /* 0x000fc40000000000 */
[----:B------:R-:W-:Y:S04]  /*aaab0*/  STL.64 [R1+0x1170], R44 ;  /* 0x0011702c01007387 */ /* 0x000fe80000100a00 */
[----:B------:R-:W-:Y:S01]  /*aaac0*/  STL.64 [R1+0x1178], R46 ;  /* 0x0011782e01007387 */ /* 0x000fe20000100a00 */
[C---:B----4-:R-:W-:Y:S06]  /*aaad0*/  HMMA.16816.F32 R40, R32.reuse, R8, R56 ;  /* 0x000000082028723c */ /* 0x050fec0000001838 */
[C---:B---3--:R-:W-:Y:S06]  /*aaae0*/  HMMA.16816.F32 R4, R32.reuse, R10, R4 ;  /* 0x0000000a2004723c */ /* 0x048fec0000001804 */
[----:B------:R-:W-:Y:S11]  /*aaaf0*/  STL.64 [R1+0x7b68], R10 ;  /* 0x007b680a01007387 */ /* 0x000ff60000100a00 */
[----:B------:R-:W-:Y:S04]  /*aab00*/  STL.64 [R1+0x1160], R40 ;  /* 0x0011602801007387 */ /* 0x000fe80000100a00 */
[----:B------:R-:W-:Y:S04]  /*aab10*/  STL.64 [R1+0x1168], R42 ;  /* 0x0011682a01007387 */ /* 0x000fe80000100a00 */
[----:B------:R0:W-:Y:S04]  /*aab20*/  STL.64 [R1+0x7b60], R8 ;  /* 0x007b600801007387 */ /* 0x0001e80000100a00 */
[----:B------:R-:W-:Y:S04]  /*aab30*/  STL.64 [R1+0x1140], R4 ;  /* 0x0011400401007387 */ /* 0x000fe80000100a00 */
[----:B------:R1:W-:Y:S04]  /*aab40*/  STL.64 [R1+0x1148], R6 ;  /* 0x0011480601007387 */ /* 0x0003e80000100a00 */
[----:B------:R-:W2:Y:S01]  /*aab50*/  LDL.LU R52, [R1+0x1090] ;  /* 0x0010900001347983 */ /* 0x000ea20000300800 */
[C---:B0-----:R-:W-:Y:S06]  /*aab60*/  HMMA.16816.F32 R8, R32.reuse, R12, R24 ;  /* 0x0000000c2008723c */ /* 0x041fec0000001818 */
        /* <DEDUP_REMOVED lines=22> */
[----:B---3--:R-:W3:Y:S04]  /*aacd0*/  LDL.LU R4, [R1+0x22bc] ;  /* 0x0022bc0001047983 */ /* 0x008ee80000300800 */
[----:B------:R-:W3:Y:S04]  /*aace0*/  LDL.LU R59, [R1+0x22c8] ;  /* 0x0022c800013b7983 */ /* 0x000ee80000300800 */
[----:B------:R-:W3:Y:S04]  /*aacf0*/  LDL.LU R5, [R1+0x22c4] ;  /* 0x0022c40001057983 */ /* 0x000ee80000300800 */
        /* <DEDUP_REMOVED lines=39> */
[----:B---3--:R-:W-:-:S02]  /*aaf70*/  IMAD R4, R4, 0x100, R58 ;  /* 0x0000010004047824 */ /* 0x008fc400078e023a */
[----:B------:R-:W-:Y:S01]  /*aaf80*/  IMAD R5, R5, 0x100, R59 ;  /* 0x0000010005057824 */ /* 0x000fe200078e023b */
[C---:B----4-:R-:W-:Y:S06]  /*aaf90*/  HMMA.16816.F32 R12, R32.reuse, R22, R12 ;  /* 0x00000016200c723c */ /* 0x050fec000000180c */
[----:B--2---:R-:W-:Y:S01]  /*aafa0*/  HMMA.16816.F32 R16, R32, R20, R16 ;  /* 0x000000142010723c */ /* 0x004fe20000001810 */
[----:B------:R-:W-:-:S15]  /*aafb0*/  STL.64 [R1+0x7b38], R22 ;  /* 0x007b381601007387 */ /* 0x000fde0000100a00 */
[----:B------:R-:W-:-:S07]  /*aafc0*/  NOP ;  /* 0x0000000000007918 */ /* 0x000fce0000000000 */
[----:B------:R-:W-:Y:S04]  /*aafd0*/  STL.64 [R1+0x10c0], R16 ;  /* 0x0010c01001007387 */ /* 0x000fe80000100a00 */
[----:B------:R-:W-:Y:S04]  /*aafe0*/  STL.64 [R1+0x10c8], R18 ;  /* 0x0010c81201007387 */ /* 0x000fe80000100a00 */
[----:B------:R-:W-:Y:S04]  /*aaff0*/  STL.64 [R1+0x7b30], R20 ;  /* 0x007b301401007387 */ /* 0x000fe80000100a00 */
[----:B------:R-:W-:Y:S04]  /*ab000*/  STL.64 [R1+0x10b0], R12 ;  /* 0x0010b00c01007387 */ /* 0x000fe80000100a00 */
[----:B------:R0:W-:Y:S02]  /*ab010*/  STL.64 [R1+0x10b8], R14 ;  /* 0x0010b80e01007387 */ /* 0x0001e40000100a00 */
[C---:B0-----:R-:W-:Y:S06]  /*ab020*/  HMMA.16816.F32 R12, R32.reuse, R24, R8 ;  /* 0x00000018200c723c */ /* 0x041fec0000001808 */
[C---:B------:R-:W-:Y:S06]  /*ab030*/  HMMA.16816.F32 R8, R32.reuse, R26, R52 ;  /* 0x0000001a2008723c */ /* 0x040fec0000001834 */
[----:B------:R-:W-:Y:S11]  /*ab040*/  STL.64 [R1+0x7b18], R26 ;  /* 0x007b181a01007387 */ /* 0x000ff60000100a00 */
[----:B------:R-:W-:Y:S04]  /*ab050*/  STL.64 [R1+0x10a0], R12 ;  /* 0x0010a00c01007387 */ /* 0x000fe80000100a00 */
        /* <DEDUP_REMOVED lines=8> */
[----:B------:R-:W2:Y:S01]  /*ab0e0*/  LDL.64 R58, [R1+0x20] ;  /* 0x00002000013a7983 */ /* 0x000ea20000100a00 */
[----:B0-----:R-:W-:-:S15]  /*ab0f0*/  HMMA.16816.F32 R8, R32, R28, R40 ;  /* 0x0000001c2008723c */ /* 0x001fde0000001828 */
        /* <DEDUP_REMOVED lines=8> */
[----:B0-----:R-:W-:Y:S02]  /*ab180*/  HMMA.16816.F32 R8, R32, R36, R48 ;  /* 0x000000242008723c */ /* 0x001fe40000001830 */
[----:B------:R-:W-:Y:S04]  /*ab190*/  STL.64 [R1+0x7ba8], R38 ;  /* 0x007ba82601007387 */ /* 0x000fe80000100a00 */
[----:B------:R-:W-:-:S15]  /*ab1a0*/  STL.64 [R1+0x7ba0], R36 ;  /* 0x007ba02401007387 */ /* 0x000fde0000100a00 */
[----:B------:R-:W-:-:S02]  /*ab1b0*/  NOP ;  /* 0x0000000000007918 */ /* 0x000fc40000000000 */
[----:B------:R-:W-:Y:S04]  /*ab1c0*/  STL.64 [R1+0x1050], R8 ;  /* 0x0010500801007387 */ /* 0x000fe80000100a00 */
[----:B------:R2:W-:Y:S04]  /*ab1d0*/  STL.64 [R1+0x1058], R10 ;  /* 0x0010580a01007387 */ /* 0x0005e80000100a00 */
[----:B------:R-:W3:Y:S04]  /*ab1e0*/  LDL.LU R16, [R1+0xeb0] ;  /* 0x000eb00001107983 */ /* 0x000ee80000300800 */
[----:B------:R-:W3:Y:S04]  /*ab1f0*/  LDL.LU R17, [R1+0xeb4] ;  /* 0x000eb40001117983 */ /* 0x000ee80000300800 */
[----:B------:R-:W4:Y:S04]  /*ab200*/  LDL.LU R18, [R1+0xeb8] ;  /* 0x000eb80001127983 */ /* 0x000f280000300800 */
[----:B------:R-:W4:Y:S04]  /*ab210*/  LDL.LU R19, [R1+0xebc] ;  /* 0x000ebc0001137983 */ /* 0x000f280000300800 */
[----:B----4-:R0:W-:Y:S04]  /*ab220*/  STL.64 [R1+0x7bc8], R18 ;  /* 0x007bc81201007387 */ /* 0x0101e80000100a00 */
[----:B---3--:R-:W-:Y:S04]  /*ab230*/  STL.64 [R1+0x7bc0], R16 ;  /* 0x007bc01001007387 */ /* 0x008fe80000100a00 */
[----:B------:R-:W3:Y:S04]  /*ab240*/  LDL.LU R24, [R1+0xed0] ;  /* 0x000ed00001187983 */ /* 0x000ee80000300800 */
[----:B------:R-:W3:Y:S04]  /*ab250*/  LDL.LU R25, [R1+0xed4] ;  /* 0x000ed40001197983 */ /* 0x000ee80000300800 */
[----:B------:R-:W4:Y:S04]  /*ab260*/  LDL.LU R26, [R1+0xed8] ;  /* 0x000ed800011a7983 */ /* 0x000f280000300800 */
[----:B------:R-:W4:Y:S01]  /*ab270*/  LDL.LU R27, [R1+0xedc] ;  /* 0x000edc00011b7983 */ /* 0x000f220000300800 */
[----:B--2---:R-:W-:Y:S03]  /*ab280*/  HMMA.16816.F32 R8, R32, R58, R52 ;  /* 0x0000003a2008723c */ /* 0x004fe60000001834 */
[----:B----4-:R-:W-:Y:S04]  /*ab290*/  STL.64 [R1+0x7bd8], R26 ;  /* 0x007bd81a01007387 */ /* 0x010fe80000100a00 */
[----:B---3--:R1:W-:Y:S04]  /*ab2a0*/  STL.64 [R1+0x7bd0], R24 ;  /* 0x007bd01801007387 */ /* 0x0083e80000100a00 */
[----:B------:R-:W2:Y:S04]  /*ab2b0*/  LDL.LU R20, [R1+0xec0] ;  /* 0x000ec00001147983 */ /* 0x000ea80000300800 */
[----:B------:R-:W2:Y:S04]  /*ab2c0*/  LDL.LU R21, [R1+0xec4] ;  /* 0x000ec40001157983 */ /* 0x000ea80000300800 */
[----:B------:R-:W3:Y:S04]  /*ab2d0*/  LDL.LU R22, [R1+0xec8] ;  /* 0x000ec80001167983 */ /* 0x000ee80000300800 */
[----:B------:R-:W3:Y:S01]  /*ab2e0*/  LDL.LU R23, [R1+0xecc] ;  /* 0x000ecc0001177983 */ /* 0x000ee20000300800 */
[----:B------:R-:W-:-:S03]  /*ab2f0*/  IMAD.MOV.U32 R31, RZ, RZ, R58 ;  /* 0x000000ffff1f7224 */ /* 0x000fc600078e003a */
[----:B---3--:R-:W-:Y:S04]  /*ab300*/  STL.64 [R1+0x7be8], R22 ;  /* 0x007be81601007387 */ /* 0x008fe80000100a00 */
[----:B--2---:R2:W-:Y:S04]  /*ab310*/  STL.64 [R1+0x7be0], R20 ;  /* 0x007be01401007387 */ /* 0x0045e80000100a00 */
[----:B------:R-:W-:Y:S04]  /*ab320*/  STL.64 [R1+0x1040], R8 ;  /* 0x0010400801007387 */ /* 0x000fe80000100a00 */
[----:B------:R-:W-:Y:S04]  /*ab330*/  STL.64 [R1+0x1048], R10 ;  /* 0x0010480a01007387 */ /* 0x000fe80000100a00 */
[----:B------:R3:W-:Y:S04]  /*ab340*/  STL.64 [R1+0x7bf8], R30 ;  /* 0x007bf81e01007387 */ /* 0x0007e80000100a00 */
[----:B------:R4:W-:Y:S04]  /*ab350*/  STL.64 [R1+0x7bf0], R28 ;  /* 0x007bf01c01007387 */ /* 0x0009e80000100a00 */
[----:B------:R-:W2:Y:S04]  /*ab360*/  LDL.LU R52, [R1+0xfa0] ;  /* 0x000fa00001347983 */ /* 0x000ea80000300800 */
[----:B------:R-:W2:Y:S04]  /*ab370*/  LDL.LU R53, [R1+0xfa4] ;  /* 0x000fa40001357983 */ /* 0x000ea80000300800 */
[----:B------:R-:W3:Y:S04]  /*ab380*/  LDL.LU R54, [R1+0xfa8] ;  /* 0x000fa80001367983 */ /* 0x000ee80000300800 */
[----:B------:R-:W3:Y:S01]  /*ab390*/  LDL.LU R55, [R1+0xfac] ;  /* 0x000fac0001377983 */ /* 0x000ee20000300800 */
[----:B------:R-:W-:-:S02]  /*ab3a0*/  IMAD R6, R6, 0x100, R57 ;  /* 0x0000010006067824 */ /* 0x000fc400078e0239 */
[----:B------:R-:W-:Y:S02]  /*ab3b0*/  IMAD R7, R0, 0x100, R7 ;  /* 0x0000010000077824 */ /* 0x000fe400078e0207 */
[----:B------:R-:W-:Y:S01]  /*ab3c0*/  IMAD.MOV.U32 R0, RZ, RZ, R59 ;  /* 0x000000ffff007224 */ /* 0x000fe200078e003b */
        /* <DEDUP_REMOVED lines=8> */
[----:B0-----:R-:W2:Y:S04]  /*ab450*/  LDL R18, [R1] ;  /* 0x0000000001127983 */ /* 0x001ea80000100800 */
[----:B------:R-:W2:Y:S04]  /*ab460*/  LDL R19, [R1+0x4] ;  /* 0x0000040001137983 */ /* 0x000ea80000100800 */
[----:B-1----:R-:W3:Y:S04]  /*ab470*/  LDL.LU R24, [R1+0xfe0] ;  /* 0x000fe00001187983 */ /* 0x002ee80000300800 */
[----:B------:R-:W3:Y:S04]  /*ab480*/  LDL.LU R25, [R1+0xfe4] ;  /* 0x000fe40001197983 */ /* 0x000ee80000300800 */
[----:B------:R-:W4:Y:S04]  /*ab490*/  LDL.LU R26, [R1+0xfe8] ;  /* 0x000fe800011a7983 */ /* 0x000f280000300800 */
[----:B------:R-:W4:Y:S04]  /*ab4a0*/  LDL.LU R27, [R1+0xfec] ;  /* 0x000fec00011b7983 */ /* 0x000f280000300800 */
[----:B----4-:R-:W-:Y:S04]  /*ab4b0*/  STL.64 [R1+0x7c28], R26 ;  /* 0x007c281a01007387 */ /* 0x010fe80000100a00 */
[----:B---3--:R0:W-:Y:S04]  /*ab4c0*/  STL.64 [R1+0x7c20], R24 ;  /* 0x007c201801007387 */ /* 0x0081e80000100a00 */
[----:B------:R-:W3:Y:S04]  /*ab4d0*/  LDL R16, [R1+0x8] ;  /* 0x0000080001107983 */ /* 0x000ee80000100800 */
[----:B------:R-:W3:Y:S04]  /*ab4e0*/  LDL R17, [R1+0xc] ;  /* 0x00000c0001117983 */ /* 0x000ee80000100800 */
[----:B------:R-:W3:Y:S04]  /*ab4f0*/  LDL.LU R20, [R1+0xff0] ;  /* 0x000ff00001147983 */ /* 0x000ee80000300800 */
[----:B------:R-:W3:Y:S04]  /*ab500*/  LDL.LU R21, [R1+0xff4] ;  /* 0x000ff40001157983 */ /* 0x000ee80000300800 */
[----:B------:R-:W3:Y:S04]  /*ab510*/  LDL.LU R22, [R1+0xff8] ;  /* 0x000ff80001167983 */ /* 0x000ee80000300800 */
[----:B------:R-:W3:Y:S04]  /*ab520*/  LDL.LU R23, [R1+0xffc] ;  /* 0x000ffc0001177983 */ /* 0x000ee80000300800 */
[----:B------:R-:W4:Y:S04]  /*ab530*/  LDL R30, [R1+0x10] ;  /* 0x00001000011e7983 */ /* 0x000f280000100800 */
[----:B------:R-:W4:Y:S04]  /*ab540*/  LDL R31, [R1+0x14] ;  /* 0x00001400011f7983 */ /* 0x000f280000100800 */
[----:B------:R-:W2:Y:S04]  /*ab550*/  LDL R28, [R1+0x18] ;  /* 0x00001800011c7983 */ /* 0x000ea80000100800 */
[----:B------:R-:W2:Y:S04]  /*ab560*/  LDL R29, [R1+0x1c] ;  /* 0x00001c00011d7983 */ /* 0x000ea80000100800 */
[----:B------:R-:W3:Y:S04]  /*ab570*/  LDL R42, [R1+0x28] ;  /* 0x00002800012a7983 */ /* 0x000ee80000100800 */
[----:B------:R-:W3:Y:S04]  /*ab580*/  LDL R43, [R1+0x2c] ;  /* 0x00002c00012b7983 */ /* 0x000ee80000100800 */
[----:B0-----:R-:W3:Y:S04]  /*ab590*/  LDL.LU R24, [R1+0x1030] ;  /* 0x0010300001187983 */ /* 0x001ee80000300800 */
[----:B------:R-:W3:Y:S04]  /*ab5a0*/  LDL.LU R25, [R1+0x1034] ;  /* 0x0010340001197983 */ /* 0x000ee80000300800 */
[----:B------:R-:W3:Y:S04]  /*ab5b0*/  LDL.LU R26, [R1+0x1038] ;  /* 0x00103800011a7983 */ /* 0x000ee80000300800 */
[----:B------:R-:W3:Y:S04]  /*ab5c0*/  LDL.LU R27, [R1+0x103c] ;  /* 0x00103c00011b7983 */ /* 0x000ee80000300800 */
[----:B------:R-:W2:Y:S04]  /*ab5d0*/  LDL.LU R56, [R1+0x1010] ;  /* 0x0010100001387983 */ /* 0x000ea80000300800 */
[----:B------:R-:W2:Y:S04]  /*ab5e0*/  LDL.LU R57, [R1+0x1014] ;  /* 0x0010140001397983 */ /* 0x000ea80000300800 */
[----:B------:R-:W2:Y:S04]  /*ab5f0*/  LDL.LU R58, [R1+0x1018] ;  /* 0x00101800013a7983 */ /* 0x000ea80000300800 */
[----:B------:R-:W2:Y:S01]  /*ab600*/  LDL.LU R59, [R1+0x101c] ;  /* 0x00101c00013b7983 */ /* 0x000ea20000300800 */
[----:B------:R-:W-:-:S02]  /*ab610*/  F2FP.F16.E4M3.UNPACK_B R4, R4 ;  /* 0x00000004ff04723e */ /* 0x000fc400020006ff */
[----:B------:R-:W-:Y:S02]  /*ab620*/  F2FP.F16.E4M3.UNPACK_B R5, R5 ;  /* 0x00000005ff05723e */ /* 0x000fe400020006ff */
[----:B------:R-:W-:Y:S02]  /*ab630*/  F2FP.F16.E4M3.UNPACK_B R6, R6 ;  /* 0x00000006ff06723e */ /* 0x000fe400020006ff */
[----:B------:R-:W-:Y:S01]  /*ab640*/  F2FP.F16.E4M3.UNPACK_B R7, R7 ;  /* 0x00000007ff07723e */ /* 0x000fe200020006ff */
        /* <DEDUP_REMOVED lines=28> */
[C---:B---3--:R-:W-:Y:S06]  /*ab810*/  HMMA.16816.F32 R40, R4.reuse, R42, R24 ;  /* 0x0000002a0428723c */ /* 0x048fec0000001818 */
[----:B--2---:R-:W-:Y:S01]  /*ab820*/  HMMA.16816.F32 R56, R4, R28, R56 ;  /* 0x0000001c0438723c */ /* 0x004fe20000001838 */
[----:B------:R-:W2:Y:S04]  /*ab830*/  LDL.LU.64 R26, [R1+0x7c28] ;  /* 0x007c2800011a7983 */ /* 0x000ea80000300a00 */
[----:B------:R-:W2:-:S12]  /*ab840*/  LDL.LU.64 R24, [R1+0x7c20] ;  /* 0x007c200001187983 */ /* 0x000e980000300a00 */
        /* <DEDUP_REMOVED lines=8> */
[----:B0-----:R-:W3:Y:S04]  /*ab8d0*/  LDL.LU.64 R58, [R1+0x7c18] ;  /* 0x007c1800013a7983 */ /* 0x001ee80000300a00 */
[----:B------:R-:W3:Y:S01]  /*ab8e0*/  LDL.LU.64 R56, [R1+0x7c10] ;  /* 0x007c100001387983 */ /* 0x000ee20000300a00 */
[C---:B----4-:R-:W-:Y:S06]  /*ab8f0*/  HMMA.16816.F32 R28, R4.reuse, R30, R52 ;  /* 0x0000001e041c723c */ /* 0x050fec0000001834 */
[----:B------:R-:W-:Y:S01]  /*ab900*/  HMMA.16816.F32 R20, R4, R16, R20 ;  /* 0x000000100414723c */ /* 0x000fe20000001814 */
[----:B------:R-:W4:Y:S04]  /*ab910*/  LDL.LU.64 R54, [R1+0x7c08] ;  /* 0x007c080001367983 */ /* 0x000f280000300a00 */
[----:B------:R-:W4:-:S12]  /*ab920*/  LDL.LU.64 R52, [R1+0x7c00] ;  /* 0x007c000001347983 */ /* 0x000f180000300a00 */
[----:B------:R-:W-:Y:S04]  /*ab930*/  STL.64 [R1+0x1000], R28 ;  /* 0x0010001c01007387 */ /* 0x000fe80000100a00 */
[----:B------:R0:W-:Y:S04]  /*ab940*/  STL.64 [R1+0x1008], R30 ;  /* 0x0010081e01007387 */ /* 0x0001e80000100a00 */
[----:B0-----:R-:W4:Y:S04]  /*ab950*/  LDL.LU.64 R30, [R1+0x7bf8] ;  /* 0x007bf800011e7983 */ /* 0x001f280000300a00 */
[----:B------:R-:W4:Y:S04]  /*ab960*/  LDL.LU.64 R28, [R1+0x7bf0] ;  /* 0x007bf000011c7983 */ /* 0x000f280000300a00 */
[----:B------:R-:W-:Y:S04]  /*ab970*/  STL.64 [R1+0xff0], R20 ;  /* 0x000ff01401007387 */ /* 0x000fe80000100a00 */
[----:B------:R0:W-:Y:S04]  /*ab980*/  STL.64 [R1+0xff8], R22 ;  /* 0x000ff81601007387 */ /* 0x0001e80000100a00 */
[----:B0-----:R-:W4:Y:S04]  /*ab990*/  LDL.LU.64 R22, [R1+0x7be8] ;  /* 0x007be80001167983 */ /* 0x001f280000300a00 */
[----:B------:R-:W4:Y:S01]  /*ab9a0*/  LDL.LU.64 R20, [R1+0x7be0] ;  /* 0x007be00001147983 */ /* 0x000f220000300a00 */
[----:B--2---:R-:W-:Y:S03]  /*ab9b0*/  HMMA.16816.F32 R16, R4, R18, R24 ;  /* 0x000000120410723c */ /* 0x004fe60000001818 */
[----:B------:R-:W2:Y:S04]  /*ab9c0*/  LDL.LU.64 R26, [R1+0x7bd8] ;  /* 0x007bd800011a7983 */ /* 0x000ea80000300a00 */
[----:B------:R-:W2:-:S15]  /*ab9d0*/  LDL.LU.64 R24, [R1+0x7bd0] ;  /* 0x007bd00001187983 */ /* 0x000e9e0000300a00 */
[----:B------:R-:W-:-:S01]  /*ab9e0*/  NOP ;  /* 0x0000000000007918 */ /* 0x000fc20000000000 */
        /* <DEDUP_REMOVED lines=68> */
[----:B--2---:R-:W-:-:S15]  /*abe30*/  HMMA.16816.F32 R48, R4, R44, R48 ;  /* 0x0000002c0430723c */ /* 0x004fde0000001830 */
[----:B------:R-:W-:-:S08]  /*abe40*/  NOP ;  /* 0x0000000000007918 */ /* 0x000fd00000000000 */
[----:B------:R-:W-:Y:S04]  /*abe50*/  STL.64 [R1+0xf20], R48 ;  /* 0x000f203001007387 */ /* 0x000fe80000100a00 */
[----:B------:R4:W-:Y:S01]  /*abe60*/  STL.64 [R1+0xf28], R50 ;  /* 0x000f283201007387 */ /* 0x0009e20000100a00 */
[C---:B---3--:R-:W-:Y:S06]  /*abe70*/  HMMA.16816.F32 R52, R4.reuse, R42, R52 ;  /* 0x0000002a0434723c */ /* 0x048fec0000001834 */
[----:B------:R-:W-:Y:S01]  /*abe80*/  STL.64 [R1+0x7ab8], R42 ;  /* 0x007ab82a01007387 */ /* 0x000fe20000100a00 */
[----:B----4-:R-:W-:-:S15]  /*abe90*/  HMMA.16816.F32 R48, R4, R40, R56 ;  /* 0x000000280430723c */ /* 0x010fde0000001838 */
[----:B------:R-:W-:-:S01]  /*abea0*/  NOP ;  /* 0x0000000000007918 */ /* 0x000fc20000000000 */
[----:B------:R-:W-:Y:S04]  /*abeb0*/  STL.64 [R1+0xf10], R52 ;  /* 0x000f103401007387 */ /* 0x000fe80000100a00 */
[----:B------:R-:W-:Y:S04]  /*abec0*/  STL.64 [R1+0xf18], R54 ;  /* 0x000f183601007387 */ /* 0x000fe80000100a00 */
[----:B------:R0:W-:Y:S02]  /*abed0*/  STL.64 [R1+0x7ab0], R40 ;  /* 0x007ab02801007387 */ /* 0x0001e40000100a00 */
[C---:B0-----:R-:W-:Y:S06]  /*abee0*/  HMMA.16816.F32 R40, R4.reuse, R38, R32 ;  /* 0x000000260428723c */ /* 0x041fec0000001820 */
[C---:B------:R-:W-:Y:S06]  /*abef0*/  HMMA.16816.F32 R32, R4.reuse, R2, R24 ;  /* 0x000000020420723c */ /* 0x040fec0000001818 */
[C---:B------:R-:W-:Y:S06]  /*abf00*/  HMMA.16816.F32 R24, R4.reuse, R8, R20 ;  /* 0x000000080418723c */ /* 0x040fec0000001814 */
[C---:B------:R-:W-:Y:S01]  /*abf10*/  HMMA.16816.F32 R20, R4.reuse, R10, R16 ;  /* 0x0000000a0414723c */ /* 0x040fe20000001810 */
[----:B------:R-:W-:Y:S04]  /*abf20*/  STL.64 [R1+0xf00], R48 ;  /* 0x000f003001007387 */ /* 0x000fe80000100a00 */
[----:B------:R-:W-:Y:S04]  /*abf30*/  STL.64 [R1+0xf08], R50 ;  /* 0x000f083201007387 */ /* 0x000fe80000100a00 */
[----:B------:R-:W-:Y:S04]  /*abf40*/  STL.64 [R1+0xee0], R40 ;  /* 0x000ee02801007387 */ /* 0x000fe80000100a00 */
[----:B------:R-:W-:Y:S04]  /*abf50*/  STL.64 [R1+0xee8], R42 ;  /* 0x000ee82a01007387 */ /* 0x000fe80000100a00 */
        /* <DEDUP_REMOVED lines=65> */
[----:B------:R2:W-:Y:S02]  /*ac370*/  STL.64 [R1+0xcb8], R54 ;  /* 0x000cb83601007387 */ /* 0x0005e40000100a00 */
[----:B--2---:R-:W-:Y:S02]  /*ac380*/  HMMA.16816.F32 R52, R4, R18, R56 ;  /* 0x000000120434723c */ /* 0x004fe40000001838 */
[----:B------:R-:W2:-:S15]  /*ac390*/  LDL.LU R56, [R1+0xde0] ;  /* 0x000de00001387983 */ /* 0x000e9e0000300800 */
[----:B------:R-:W-:-:S06]  /*ac3a0*/  NOP ;  /* 0x0000000000007918 */ /* 0x000fcc0000000000 */
        /* <DEDUP_REMOVED lines=9> */
[----:B------:R-:W-:Y:S04]  /*ac440*/  STL.64 [R1+0x7a88], R18 ;  /* 0x007a881201007387 */ /* 0x000fe80000100a00 */
[----:B------:R0:W-:Y:S04]  /*ac450*/  STL.64 [R1+0x7a80], R16 ;  /* 0x007a801001007387 */ /* 0x0001e80000100a00 */
[----:B0-----:R-:W4:Y:S04]  /*ac460*/  LDL.LU R16, [R1+0xe40] ;  /* 0x000e400001107983 */ /* 0x001f280000300800 */
[----:B------:R-:W4:Y:S04]  /*ac470*/  LDL.LU R17, [R1+0xe44] ;  /* 0x000e440001117983 */ /* 0x000f280000300800 */
[----:B------:R-:W4:Y:S04]  /*ac480*/  LDL.LU R18, [R1+0xe48] ;  /* 0x000e480001127983 */ /* 0x000f280000300800 */
[----:B------:R-:W4:Y:S04]  /*ac490*/  LDL.LU R19, [R1+0xe4c] ;  /* 0x000e4c0001137983 */ /* 0x000f280000300800 */
[----:B------:R-:W-:Y:S04]  /*ac4a0*/  STL.64 [R1+0xc90], R24 ;  /* 0x000c901801007387 */ /* 0x000fe80000100a00 */
[----:B------:R0:W-:Y:S04]  /*ac4b0*/  STL.64 [R1+0xc98], R26 ;  /* 0x000c981a01007387 */ /* 0x0001e80000100a00 */
[----:B0-----:R-:W2:Y:S04]  /*ac4c0*/  LDL.LU.64 R26, [R1+0x7b18] ;  /* 0x007b1800011a7983 */ /* 0x001ea80000300a00 */
[----:B------:R-:W3:Y:S04]  /*ac4d0*/  LDL.LU.64 R24, [R1+0x7b10] ;  /* 0x007b100001187983 */ /* 0x000ee80000300a00 */
[----:B------:R-:W-:Y:S04]  /*ac4e0*/  STL.64 [R1+0x7a98], R22 ;  /* 0x007a981601007387 */ /* 0x000fe80000100a00 */
[----:B------:R-:W-:Y:S01]  /*ac4f0*/  STL.64 [R1+0x7a90], R20 ;  /* 0x007a901401007387 */ /* 0x000fe20000100a00 */
[----:B------:R-:W-:Y:S01]  /*ac500*/  IMAD.MOV.U32 R40, RZ, RZ, R31 ;  /* 0x000000ffff287224 */ /* 0x000fe200078e001f */
[C---:B----4-:R-:W-:Y:S06]  /*ac510*/  HMMA.16816.F32 R16, R4.reuse, R22, R16 ;  /* 0x000000160410723c */ /* 0x050fec0000001810 */
[C---:B---3--:R-:W-:Y:S06]  /*ac520*/  HMMA.16816.F32 R12, R4.reuse, R24, R12 ;  /* 0x00000018040c723c */ /* 0x048fec000000180c */
[C---:B--2---:R-:W-:Y:S11]  /*ac530*/  HMMA.16816.F32 R8, R4.reuse, R26, R8 ;  /* 0x0000001a0408723c */ /* 0x044ff60000001808 */
[----:B------:R-:W-:Y:S04]  /*ac540*/  STL.64 [R1+0xc80], R16 ;  /* 0x000c801001007387 */ /* 0x000fe80000100a00 */
[----:B------:R-:W-:Y:S04]  /*ac550*/  STL.64 [R1+0xc88], R18 ;  /* 0x000c881201007387 */ /* 0x000fe80000100a00 */
[----:B------:R-:W-:Y:S04]  /*ac560*/  STL [R1+0x7a4c], R27 ;  /* 0x007a4c1b01007387 */ /* 0x000fe80000100800 */
        /* <DEDUP_REMOVED lines=9> */
[----:B------:R-:W2:Y:S04]  /*ac600*/  LDL.LU R16, [R1+0xdb0] ;  /* 0x000db00001107983 */ /* 0x000ea80000300800 */
[----:B------:R-:W2:Y:S04]  /*ac610*/  LDL.LU R17, [R1+0xdb4] ;  /* 0x000db40001117983 */ /* 0x000ea80000300800 */
[----:B------:R-:W2:Y:S04]  /*ac620*/  LDL.LU R18, [R1+0xdb8] ;  /* 0x000db80001127983 */ /* 0x000ea80000300800 */
[----:B------:R-:W2:Y:S04]  /*ac630*/  LDL.LU R19, [R1+0xdbc] ;  /* 0x000dbc0001137983 */ /* 0x000ea80000300800 */
[----:B------:R-:W0:Y:S04]  /*ac640*/  LDL.LU R31, [R1+0x7b08] ;  /* 0x007b0800011f7983 */ /* 0x000e280000300800 */
[----:B------:R-:W3:Y:S04]  /*ac650*/  LDL.LU R48, [R1+0xdc0] ;  /* 0x000dc00001307983 */ /* 0x000ee80000300800 */
[----:B------:R-:W3:Y:S04]  /*ac660*/  LDL.LU R49, [R1+0xdc4] ;  /* 0x000dc40001317983 */ /* 0x000ee80000300800 */
[----:B------:R-:W3:Y:S04]  /*ac670*/  LDL.LU R50, [R1+0xdc8] ;  /* 0x000dc80001327983 */ /* 0x000ee80000300800 */
[----:B------:R-:W3:Y:S01]  /*ac680*/  LDL.LU R51, [R1+0xdcc] ;  /* 0x000dcc0001337983 */ /* 0x000ee20000300800 */
[----:B------:R-:W-:Y:S01]  /*ac690*/  HMMA.16816.F32 R12, R4, R36, R56 ;  /* 0x00000024040c723c */ /* 0x000fe20000001838 */
[----:B------:R-:W-:-:S02]  /*ac6a0*/  IMAD R32, R32, 0x100, R42 ;  /* 0x0000010020207824 */ /* 0x000fc400078e022a */
[----:B------:R-:W-:Y:S02]  /*ac6b0*/  IMAD R33, R33, 0x100, R43 ;  /* 0x0000010021217824 */ /* 0x000fe400078e022b */
[----:B------:R-:W2:Y:S01]  /*ac6c0*/  LDL.64 R42, [R1+0x28] ;  /* 0x00002800012a7983 */ /* 0x000ea20000100a00 */
[----:B------:R-:W-:Y:S02]  /*ac6d0*/  IMAD.MOV.U32 R41, RZ, RZ, R0 ;  /* 0x000000ffff297224 */ /* 0x000fe400078e0000 */
[----:B------:R-:W-:Y:S02]  /*ac6e0*/  IMAD R34, R34, 0x100, R60 ;  /* 0x0000010022227824 */ /* 0x000fe400078e023c */
[----:B------:R-:W-:Y:S01]  /*ac6f0*/  IMAD R35, R35, 0x100, R61 ;  /* 0x0000010023237824 */ /* 0x000fe200078e023d */
[C---:B0-----:R-:W-:Y:S06]  /*ac700*/  HMMA.16816.F32 R8, R4.reuse, R30, R52 ;  /* 0x0000001e0408723c */ /* 0x041fec0000001834 */
[----:B---3--:R-:W-:-:S15]  /*ac710*/  HMMA.16816.F32 R4, R4, R40, R48 ;  /* 0x000000280404723c */ /* 0x008fde0000001830 */
        /* <DEDUP_REMOVED lines=9> */
[----:B0-----:R-:W3:Y:S04]  /*ac7b0*/  LDL.LU R12, [R1+0xd40] ;  /* 0x000d4000010c7983 */ /* 0x001ee80000300800 */
[----:B------:R-:W3:Y:S04]  /*ac7c0*/  LDL.LU R13, [R1+0xd44] ;  /* 0x000d4400010d7983 */ /* 0x000ee80000300800 */
[----:B----4-:R-:W3:Y:S04]  /*ac7d0*/  LDL.LU R14, [R1+0xd48] ;  /* 0x000d4800010e7983 */ /* 0x010ee80000300800 */
        /* <DEDUP_REMOVED lines=13> */
[----:B------:R-:W3:Y:S04]  /*ac8b0*/  LDL.64 R60, [R1+0x10] ;  /* 0x00001000013c7983 */ /* 0x000ee80000100a00 */
[----:B------:R0:W-:Y:S04]  /*ac8c0*/  STL.64 [R1+0x7aa8], R38 ;  /* 0x007aa82601007387 */ /* 0x0001e80000100a00 */
[----:B0-----:R-:W4:Y:S04]  /*ac8d0*/  LDL.64 R38, [R1] ;  /* 0x0000000001267983 */ /* 0x001f280000100a00 */
[----:B------:R0:W-:Y:S04]  /*ac8e0*/  STL.64 [R1+0x7aa0], R36 ;  /* 0x007aa02401007387 */ /* 0x0001e80000100a00 */
[----:B0-----:R-:W4:Y:S04]  /*ac8f0*/  LDL.64 R36, [R1+0x8] ;  /* 0x0000080001247983 */ /* 0x001f280000100a00 */
[----:B------:R-:W4:Y:S04]  /*ac900*/  LDL.LU.64 R50, [R1+0x7b00] ;  /* 0x007b000001327983 */ /* 0x000f280000300a00 */
[----:B------:R-:W4:Y:S04]  /*ac910*/  LDL.LU.64 R48, [R1+0x7af8] ;  /* 0x007af80001307983 */ /* 0x000f280000300a00 */
[----:B------:R-:W-:Y:S04]  /*ac920*/  STL.64 [R1+0xc20], R4 ;  /* 0x000c200401007387 */ /* 0x000fe80000100a00 */
[----:B------:R0:W-:Y:S04]  /*ac930*/  STL.64 [R1+0xc28], R6 ;  /* 0x000c280601007387 */ /* 0x0001e80000100a00 */
[----:B0-----:R-:W4:Y:S01]  /*ac940*/  LDL.64 R6, [R1+0x18] ;  /* 0x0000180001067983 */ /* 0x001f220000100a00 */
[----:B------:R-:W-:-:S02]  /*ac950*/  F2FP.F16.E4M3.UNPACK_B R32, R32 ;  /* 0x00000020ff20723e */ /* 0x000fc400020006ff */
[----:B------:R-:W-:Y:S02]  /*ac960*/  F2FP.F16.E4M3.UNPACK_B R33, R33 ;  /* 0x00000021ff21723e */ /* 0x000fe400020006ff */
[----:B------:R-:W-:Y:S02]  /*ac970*/  F2FP.F16.E4M3.UNPACK_B R34, R34 ;  /* 0x00000022ff22723e */ /* 0x000fe400020006ff */
[----:B------:R-:W-:-:S07]  /*ac980*/  F2FP.F16.E4M3.UNPACK_B R35, R35 ;  /* 0x00000023ff23723e */ /* 0x000fce00020006ff */
[----:B--2---:R-:W-:Y:S06]  /*ac990*/  HMMA.16816.F32 R16, R32, R42, R16 ;  /* 0x0000002a2010723c */ /* 0x004fec0000001810 */
[----:B------:R-:W-:Y:S02]  /*ac9a0*/  IMAD.MOV.U32 R28, RZ, RZ, R43 ;  /* 0x000000ffff1c7224 */ /* 0x000fe400078e002b */
[----:B------:R-:W-:-:S15]  /*ac9b0*/  IMAD.MOV.U32 R27, RZ, RZ, R42 ;  /* 0x000000ffff1b7224 */ /* 0x000fde00078e002a */
[----:B------:R0:W-:Y:S04]  /*ac9c0*/  STL.64 [R1+0xc10], R16 ;  /* 0x000c101001007387 */ /* 0x0001e80000100a00 */
[----:B------:R1:W-:Y:S04]  /*ac9d0*/  STL.64 [R1+0xc18], R18 ;  /* 0x000c181201007387 */ /* 0x0003e80000100a00 */
        /* <DEDUP_REMOVED lines=8> */
[----:B------:R-:W-:Y:S04]  /*aca60*/  STL.64 [R1+0x7ac8], R30 ;  /* 0x007ac81e01007387 */ /* 0x000fe80000100a00 */
[----:B------:R0:W-:Y:S04]  /*aca70*/  STL [R1+0x7ac0], R28 ;  /* 0x007ac01c01007387 */ /* 0x0001e80000100800 */
[----:B0-----:R-:W2:Y:S04]  /*aca80*/  LDL.LU R28, [R1+0xd60] ;  /* 0x000d6000011c7983 */ /* 0x001ea80000300800 */
        /* <DEDUP_REMOVED lines=10> */
[----:B------:R-:W-:Y:S01]  /*acb30*/  IMAD.MOV.U32 R5, RZ, RZ, R61 ;  /* 0x000000ffff057224 */ /* 0x000fe200078e003d */
[----:B----4-:R-:W-:Y:S06]  /*acb40*/  HMMA.16816.F32 R52, R32, R6, R52 ;  /* 0x000000062034723c */ /* 0x010fec0000001834 */
[----:B------:R-:W-:-:S02]  /*acb50*/  IMAD.MOV.U32 R4, RZ, RZ, R6 ;  /* 0x000000ffff047224 */ /* 0x000fc400078e0006 */
[----:B------:R-:W-:-:S15]  /*acb60*/  IMAD.MOV.U32 R6, RZ, RZ, R60 ;  /* 0x000000ffff067224 */ /* 0x000fde00078e003c */
        /* <DEDUP_REMOVED lines=8> */
[----:B------:R-:W3:Y:S01]  /*acbf0*/  LDL.LU.64 R60, [R1+0x7ad0] ;  /* 0x007ad000013c7983 */ /* 0x000ee20000300a00 */
[C---:B--2---:R-:W-:Y:S06]  /*acc00*/  HMMA.16816.F32 R28, R32.reuse, R38, R28 ;  /* 0x00000026201c723c */ /* 0x044fec000000181c */
[----:B------:R-:W-:-:S15]  /*acc10*/  HMMA.16816.F32 R24, R32, R36, R24 ;  /* 0x000000242018723c */ /* 0x000fde0000001818 */
[----:B------:R-:W-:-:S08]  /*acc20*/  NOP ;  /* 0x0000000000007918 */ /* 0x000fd00000000000 */
[----:B------:R-:W-:Y:S04]  /*acc30*/  STL.64 [R1+0xbd0], R24 ;  /* 0x000bd01801007387 */ /* 0x000fe80000100a00 */
[----:B------:R-:W-:Y:S04]  /*acc40*/  STL.64 [R1+0xbd8], R26 ;  /* 0x000bd81a01007387 */ /* 0x000fe80000100a00 */
[----:B------:R-:W-:Y:S04]  /*acc50*/  STL.64 [R1+0xbc0], R28 ;  /* 0x000bc01c01007387 */ /* 0x000fe80000100a00 */
[----:B------:R3:W-:Y:S02]  /*acc60*/  STL.64 [R1+0xbc8], R30 ;  /* 0x000bc81e01007387 */ /* 0x0007e40000100a00 */
[C---:B---3--:R-:W-:Y:S06]  /*acc70*/  HMMA.16816.F32 R28, R32.reuse, R60, R20 ;  /* 0x0000003c201c723c */ /* 0x048fec0000001814 */
[C---:B------:R-:W-:Y:S06]  /*acc80*/  HMMA.16816.F32 R20, R32.reuse, R58, R12 ;  /* 0x0000003a2014723c */ /* 0x040fec000000180c */
[C---:B----4-:R-:W-:Y:S11]  /*acc90*/  HMMA.16816.F32 R12, R32.reuse, R56, R8 ;  /* 0x00000038200c723c */ /* 0x050ff60000001808 */
[----:B------:R-:W-:Y:S04]  /*acca0*/  STL.64 [R1+0xbb0], R28 ;  /* 0x000bb01c01007387 */ /* 0x000fe80000100a00 */
[----:B------:R-:W-:Y:S04]  /*accb0*/  STL.64 [R1+0xbb8], R30 ;  /* 0x000bb81e01007387 */ /* 0x000fe80000100a00 */
[----:B------:R-:W2:Y:S04]  /*accc0*/  LDL.LU R8, [R1+0xce0] ;  /* 0x000ce00001087983 */ /* 0x000ea80000300800 */
[----:B------:R-:W-:Y:S04]  /*accd0*/  STL.64 [R1+0xba0], R20 ;  /* 0x000ba01401007387 */ /* 0x000fe80000100a00 */
[----:B------:R0:W-:Y:S04]  /*acce0*/  STL.64 [R1+0xba8], R22 ;  /* 0x000ba81601007387 */ /* 0x0001e80000100a00 */
[----:B------:R1:W-:Y:S01]  /*accf0*/  STL.64 [R1+0xb90], R12 ;  /* 0x000b900c01007387 */ /* 0x0003e20000100a00 */
[C---:B0-----:R-:W-:Y:S06]  /*acd00*/  HMMA.16816.F32 R20, R32.reuse, R54, R16 ;  /* 0x000000362014723c */ /* 0x041fec0000001810 */
[----:B------:R-:W-:Y:S01]  /*acd10*/  HMMA.16816.F32 R16, R32, R52, R40 ;  /* 0x000000342010723c */ /* 0x000fe20000001828 */
[----:B------:R0:W-:Y:S04]  /*acd20*/  STL.64 [R1+0xb98], R14 ;  /* 0x000b980e01007387 */ /* 0x0001e80000100a00 */
[----:B------:R-:W2:Y:S04]  /*acd30*/  LDL.LU R9, [R1+0xce4] ;  /* 0x000ce40001097983 */ /* 0x000ea80000300800 */
[----:B------:R-:W2:Y:S04]  /*acd40*/  LDL.LU R10, [R1+0xce8] ;  /* 0x000ce800010a7983 */ /* 0x000ea80000300800 */
[----:B------:R-:W2:Y:S04]  /*acd50*/  LDL.LU R11, [R1+0xcec] ;  /* 0x000cec00010b7983 */ /* 0x000ea80000300800 */
[----:B-1----:R-:W3:Y:S04]  /*acd60*/  LDL.LU R12, [R1+0xcf0] ;  /* 0x000cf000010c7983 */ /* 0x002ee80000300800 */
[----:B------:R-:W3:Y:S04]  /*acd70*/  LDL.LU R13, [R1+0xcf4] ;  /* 0x000cf400010d7983 */ /* 0x000ee80000300800 */
[----:B0-----:R-:W3:Y:S04]  /*acd80*/  LDL.LU R14, [R1+0xcf8] ;  /* 0x000cf800010e7983 */ /* 0x001ee80000300800 */
[----:B------:R-:W3:Y:S04]  /*acd90*/  LDL.LU R15, [R1+0xcfc] ;  /* 0x000cfc00010f7983 */ /* 0x000ee80000300800 */
[----:B------:R-:W-:Y:S04]  /*acda0*/  STL.64 [R1+0x79f8], R58 ;  /* 0x0079f83a01007387 */ /* 0x000fe80000100a00 */
[----:B------:R0:W-:Y:S04]  /*acdb0*/  STL.64 [R1+0x79f0], R56 ;  /* 0x0079f03801007387 */ /* 0x0001e80000100a00 */
[----:B0-----:R-:W4:Y:S04]  /*acdc0*/  LDL.LU R56, [R1+0x860] ;  /* 0x0008600001387983 */ /* 0x001f280000300800 */
[----:B------:R0:W-:Y:S04]  /*acdd0*/  STL.64 [R1+0xb80], R20 ;  /* 0x000b801401007387 */ /* 0x0001e80000100a00 */
[----:B------:R1:W-:Y:S04]  /*acde0*/  STL.64 [R1+0xb88], R22 ;  /* 0x000b881601007387 */ /* 0x0003e80000100a00 */
[----:B------:R-:W-:Y:S04]  /*acdf0*/  STL.64 [R1+0xb70], R16 ;  /* 0x000b701001007387 */ /* 0x000fe80000100a00 */
[----:B------:R-:W-:Y:S04]  /*ace00*/  STL.64 [R1+0xb78], R18 ;  /* 0x000b781201007387 */ /* 0x000fe80000100a00 */
        /* <DEDUP_REMOVED lines=15> */
[----:B------:R-:W-:-:S02]  /*acf00*/  IMAD.MOV.U32 R0, RZ, RZ, R7 ;  /* 0x000000ffff007224 */ /* 0x000fc400078e0007 */
[----:B------:R-:W-:Y:S02]  /*acf10*/  IMAD.MOV.U32 R24, RZ, RZ, R36 ;  /* 0x000000ffff187224 */ /* 0x000fe400078e0024 */
[----:B------:R-:W-:Y:S01]  /*acf20*/  IMAD.MOV.U32 R7, RZ, RZ, R37 ;  /* 0x000000ffff077224 */ /* 0x000fe200078e0025 */
[----:B------:R-:W4:Y:S01]  /*acf30*/  LDL.LU R36, [R1+0x9e0] ;  /* 0x0009e00001247983 */ /* 0x000f220000300800 */
[----:B------:R-:W-:-:S03]  /*acf40*/  IMAD.MOV.U32 R26, RZ, RZ, R38 ;  /* 0x000000ffff1a7224 */ /* 0x000fc600078e0026 */
[----:B------:R-:W4:Y:S01]  /*acf50*/  LDL.LU R37, [R1+0x9e4] ;  /* 0x0009e40001257983 */ /* 0x000f220000300800 */
[----:B------:R-:W-:-:S03]  /*acf60*/  IMAD.MOV.U32 R25, RZ, RZ, R39 ;  /* 0x000000ffff197224 */ /* 0x000fc600078e0027 */
[----:B------:R-:W4:Y:S04]  /*acf70*/  LDL.LU R38, [R1+0x9e8] ;  /* 0x0009e80001267983 */ /* 0x000f280000300800 */
[----:B------:R-:W4:Y:S04]  /*acf80*/  LDL.LU R39, [R1+0x9ec] ;  /* 0x0009ec0001277983 */ /* 0x000f280000300800 */
[----:B------:R-:W-:Y:S04]  /*acf90*/  STL.64 [R1+0x79e8], R54 ;  /* 0x0079e83601007387 */ /* 0x000fe80000100a00 */
[----:B------:R0:W-:Y:S04]  /*acfa0*/  STL.64 [R1+0x79e0], R52 ;  /* 0x0079e03401007387 */ /* 0x0001e80000100a00 */
[----:B0-----:R-:W4:Y:S04]  /*acfb0*/  LDL.LU R52, [R1+0x890] ;  /* 0x0008900001347983 */ /* 0x001f280000300800 */
        /* <DEDUP_REMOVED lines=8> */
[----:B------:R-:W-:Y:S04]  /*ad040*/  STL.64 [R1+0xb58], R14 ;  /* 0x000b580e01007387 */ /* 0x000fe80000100a00 */
[----:B------:R0:W-:Y:S04]  /*ad050*/  STL.64 [R1+0xb40], R8 ;  /* 0x000b400801007387 */ /* 0x0001e80000100a00 */
[----:B------:R1:W-:Y:S04]  /*ad060*/  STL.64 [R1+0xb48], R10 ;  /* 0x000b480a01007387 */ /* 0x0003e80000100a00 */
[----:B------:R-:W2:Y:S04]  /*ad070*/  LDL.LU R17, [R1+0x994] ;  /* 0x0009940001117983 */ /* 0x000ea80000300800 */
[----:B------:R-:W2:Y:S04]  /*ad080*/  LDL.LU R18, [R1+0x998] ;  /* 0x0009980001127983 */ /* 0x000ea80000300800 */
[----:B------:R-:W2:Y:S01]  /*ad090*/  LDL.LU R19, [R1+0x99c] ;  /* 0x00099c0001137983 */ /* 0x000ea20000300800 */
[C---:B----4-:R-:W-:Y:S06]  /*ad0a0*/  HMMA.16816.F32 R40, R32.reuse, R44, R40 ;  /* 0x0000002c2028723c */ /* 0x050fec0000001828 */
[C---:B------:R-:W-:Y:S01]  /*ad0b0*/  HMMA.16816.F32 R28, R32.reuse, R46, R28 ;  /* 0x0000002e201c723c */ /* 0x040fe2000000181c */
        /* <DEDUP_REMOVED lines=16> */
[----:B0-----:R-:W4:Y:S04]  /*ad1c0*/  LDL.LU.64 R30, [R1+0x7ac8] ;  /* 0x007ac800011e7983 */ /* 0x001f280000300a00 */
[----:B------:R-:W4:Y:S04]  /*ad1d0*/  LDL.LU R28, [R1+0x7ac0] ;  /* 0x007ac000011c7983 */ /* 0x000f280000300800 */
        /* <DEDUP_REMOVED lines=16> */
[C---:B---3--:R-:W-:Y:S06]  /*ad2e0*/  HMMA.16816.F32 R20, R32.reuse, R40, R20 ;  /* 0x000000282014723c */ /* 0x048fec0000001814 */
        /* <DEDUP_REMOVED lines=18> */
[----:B------:R-:W-:Y:S04]  /*ad410*/  STL.64 [R1+0x7a08], R38 ;  /* 0x007a082601007387 */ /* 0x000fe80000100a00 */
[----:B----4-:R0:W-:Y:S04]  /*ad420*/  STL.64 [R1+0x7a00], R36 ;  /* 0x007a002401007387 */ /* 0x0101e80000100a00 */
[----:B0-----:R-:W4:Y:S04]  /*ad430*/  LDL.LU R36, [R1+0x920] ;  /* 0x0009200001247983 */ /* 0x001f280000300800 */
[----:B------:R-:W4:Y:S04]  /*ad440*/  LDL.LU R37, [R1+0x924] ;  /* 0x0009240001257983 */ /* 0x000f280000300800 */
[----:B------:R-:W4:Y:S04]  /*ad450*/  LDL.LU R38, [R1+0x928] ;  /* 0x0009280001267983 */ /* 0x000f280000300800 */
[----:B------:R-:W4:Y:S04]  /*ad460*/  LDL.LU R39, [R1+0x92c] ;  /* 0x00092c0001277983 */ /* 0x000f280000300800 */
        /* <DEDUP_REMOVED lines=8> */
[----:B0-----:R-:W3:Y:S04]  /*ad4f0*/  LDL.LU.64 R14, [R1+0x7a68] ;  /* 0x007a6800010e7983 */ /* 0x001ee80000300a00 */
[----:B------:R-:W2:Y:S01]  /*ad500*/  LDL.LU.64 R12, [R1+0x7a60] ;  /* 0x007a6000010c7983 */ /* 0x000ea20000300a00 */
[----:B----4-:R-:W-:Y:S06]  /*ad510*/  HMMA.16816.F32 R36, R32, R10, R36 ;  /* 0x0000000a2024723c */ /* 0x010fec0000001824 */
[----:B------:R-:W-:Y:S04]  /*ad520*/  STL.64 [R1+0x7978], R10 ;  /* 0x0079780a01007387 */ /* 0x000fe80000100a00 */
[----:B------:R-:W-:-:S13]  /*ad530*/  STL.64 [R1+0x7970], R8 ;  /* 0x0079700801007387 */ /* 0x000fda0000100a00 */
[----:B------:R-:W-:Y:S04]  /*ad540*/  STL.64 [R1+0xac0], R36 ;  /* 0x000ac02401007387 */ /* 0x000fe80000100a00 */
[----:B------:R2:W-:Y:S02]  /*ad550*/  STL.64 [R1+0xac8], R38 ;  /* 0x000ac82601007387 */ /* 0x0005e40000100a00 */
[C---:B--2---:R-:W-:Y:S06]  /*ad560*/  HMMA.16816.F32 R36, R32.reuse, R12, R40 ;  /* 0x0000000c2024723c */ /* 0x044fec0000001828 */
[C---:B---3--:R-:W-:Y:S06]  /*ad570*/  HMMA.16816.F32 R8, R32.reuse, R14, R44 ;  /* 0x0000000e2008723c */ /* 0x048fec000000182c */
[----:B------:R-:W-:Y:S11]  /*ad580*/  STL.64 [R1+0x7998], R14 ;  /* 0x0079980e01007387 */ /* 0x000ff60000100a00 */
[----:B------:R-:W-:Y:S04]  /*ad590*/  STL.64 [R1+0xab0], R36 ;  /* 0x000ab02401007387 */ /* 0x000fe80000100a00 */
[----:B------:R-:W-:Y:S04]  /*ad5a0*/  STL.64 [R1+0xab8], R38 ;  /* 0x000ab82601007387 */ /* 0x000fe80000100a00 */
[----:B------:R0:W-:Y:S04]  /*ad5b0*/  STL.64 [R1+0x7990], R12 ;  /* 0x0079900c01007387 */ /* 0x0001e80000100a00 */
[----:B------:R-:W-:Y:S04]  /*ad5c0*/  STL.64 [R1+0xaa0], R8 ;  /* 0x000aa00801007387 */ /* 0x000fe80000100a00 */
[----:B------:R1:W-:Y:S01]  /*ad5d0*/  STL.64 [R1+0xaa8], R10 ;  /* 0x000aa80a01007387 */ /* 0x0003e20000100a00 */
[C---:B0-----:R-:W-:Y:S06]  /*ad5e0*/  HMMA.16816.F32 R12, R32.reuse, R16, R48 ;  /* 0x00000010200c723c */ /* 0x041fec0000001830 */
[C---:B-1----:R-:W-:Y:S06]  /*ad5f0*/  HMMA.16816.F32 R8, R32.reuse, R18, R52 ;  /* 0x000000122008723c */ /* 0x042fec0000001834 */
        /* <DEDUP_REMOVED lines=38> */
[----:B------:R-:W4:Y:S04]  /*ad860*/  LDL.LU R26, [R1+0x848] ;  /* 0x00084800011a7983 */ /* 0x000f280000300800 */
[----:B------:R-:W4:Y:S04]  /*ad870*/  LDL.LU R27, [R1+0x84c] ;  /* 0x00084c00011b7983 */ /* 0x000f280000300800 */
[----:B-1----:R-:W2:Y:S04]  /*ad880*/  LDL.LU R40, [R1+0x820] ;  /* 0x0008200001287983 */ /* 0x002ea80000300800 */
        /* <DEDUP_REMOVED lines=10> */
[----:B------:R-:W3:Y:S01]  /*ad930*/  LDL.LU R4, [R1+0x2308] ;  /* 0x0023080001047983 */ /* 0x000ee20000300800 */
[----:B------:R-:W-:-:S03]  /*ad940*/  IMAD.MOV.U32 R10, RZ, RZ, R6 ;  /* 0x000000ffff0a7224 */ /* 0x000fc600078e0006 */
[----:B------:R-:W3:Y:S04]  /*ad950*/  LDL.LU R5, [R1+0x2310] ;  /* 0x0023100001057983 */ /* 0x000ee80000300800 */
[----:B------:R-:W3:Y:S01]  /*ad960*/  LDL.LU R6, [R1+0x2318] ;  /* 0x0023180001067983 */ /* 0x000ee20000300800 */
[----:B------:R-:W-:-:S03]  /*ad970*/  IMAD.MOV.U32 R9, RZ, RZ, R0 ;  /* 0x000000ffff097224 */ /* 0x000fc600078e0000 */
        /* <DEDUP_REMOVED lines=24> */
[----:B------:R4:W-:Y:S02]  /*adb00*/  STL.64 [R1+0x7958], R22 ;  /* 0x0079581601007387 */ /* 0x0009e40000100a00 */
[----:B----4-:R-:W-:-:S02]  /*adb10*/  IMAD.MOV.U32 R22, RZ, RZ, R27 ;  /* 0x000000ffff167224 */ /* 0x010fc400078e001b */
[----:B------:R-:W4:Y:S01]  /*adb20*/  LDL.LU R27, [R1+0x7a4c] ;  /* 0x007a4c00011b7983 */ /* 0x000f220000300800 */
[----:B--2---:R-:W-:Y:S01]  /*adb30*/  HMMA.16816.F32 R40, R32, R24, R40 ;  /* 0x000000182028723c */ /* 0x004fe20000001828 */
[----:B------:R-:W-:Y:S02]  /*adb40*/  IMAD.MOV.U32 R23, RZ, RZ, R28 ;  /* 0x000000ffff177224 */ /* 0x000fe400078e001c */
[----:B------:R-:W2:Y:S04]  /*adb50*/  LDL.LU R28, [R1+0x7a48] ;  /* 0x007a4800011c7983 */ /* 0x000ea80000300800 */
[----:B------:R0:W-:Y:S04]  /*adb60*/  STL.64 [R1+0x7950], R20 ;  /* 0x0079501401007387 */ /* 0x0001e80000100a00 */
[----:B0-----:R-:W2:Y:S04]  /*adb70*/  LDL.LU R20, [R1+0x2314] ;  /* 0x0023140001147983 */ /* 0x001ea80000300800 */
[----:B------:R-:W2:Y:S08]  /*adb80*/  LDL.LU R21, [R1+0x231c] ;  /* 0x00231c0001157983 */ /* 0x000eb00000300800 */
[----:B------:R-:W-:Y:S04]  /*adb90*/  STL.64 [R1+0xa50], R40 ;  /* 0x000a502801007387 */ /* 0x000fe80000100a00 */
[----:B------:R0:W-:Y:S01]  /*adba0*/  STL.64 [R1+0xa58], R42 ;  /* 0x000a582a01007387 */ /* 0x0001e20000100a00 */
[----:B---3--:R-:W-:-:S03]  /*adbb0*/  IMAD R4, R4, 0x100, R29 ;  /* 0x0000010004047824 */ /* 0x008fc600078e021d */
[----:B0-----:R-:W3:Y:S04]  /*adbc0*/  LDL.LU.64 R42, [R1+0x7a40] ;  /* 0x007a4000012a7983 */ /* 0x001ee80000300a00 */
[----:B------:R-:W3:Y:S01]  /*adbd0*/  LDL.LU.64 R40, [R1+0x7a38] ;  /* 0x007a380001287983 */ /* 0x000ee20000300a00 */
[----:B----4-:R-:W-:-:S15]  /*adbe0*/  HMMA.16816.F32 R48, R32, R26, R48 ;  /* 0x0000001a2030723c */ /* 0x010fde0000001830 */
[----:B------:R-:W-:-:S08]  /*adbf0*/  NOP ;  /* 0x0000000000007918 */ /* 0x000fd00000000000 */
[----:B------:R-:W-:Y:S04]  /*adc00*/  STL.64 [R1+0xa40], R48 ;  /* 0x000a403001007387 */ /* 0x000fe80000100a00 */
[----:B------:R0:W-:Y:S04]  /*adc10*/  STL.64 [R1+0xa48], R50 ;  /* 0x000a483201007387 */ /* 0x0001e80000100a00 */
[----:B0-----:R-:W4:Y:S04]  /*adc20*/  LDL.LU.64 R50, [R1+0x7a30] ;  /* 0x007a300001327983 */ /* 0x001f280000300a00 */
[----:B------:R-:W3:Y:S04]  /*adc30*/  LDL.LU.64 R48, [R1+0x7a28] ;  /* 0x007a280001307983 */ /* 0x000ee80000300a00 */
[----:B------:R-:W-:Y:S04]  /*adc40*/  STL.64 [R1+0x7938], R26 ;  /* 0x0079381a01007387 */ /* 0x000fe80000100a00 */
[----:B------:R0:W-:Y:S04]  /*adc50*/  STL.64 [R1+0x7930], R24 ;  /* 0x0079301801007387 */ /* 0x0001e80000100a00 */
[----:B0-----:R-:W4:Y:S04]  /*adc60*/  LDL.LU R24, [R1+0x740] ;  /* 0x0007400001187983 */ /* 0x001f280000300800 */
[----:B------:R-:W4:Y:S04]  /*adc70*/  LDL.LU R25, [R1+0x744] ;  /* 0x0007440001197983 */ /* 0x000f280000300800 */
[----:B------:R-:W4:Y:S04]  /*adc80*/  LDL.LU R26, [R1+0x748] ;  /* 0x00074800011a7983 */ /* 0x000f280000300800 */
[----:B------:R-:W4:Y:S04]  /*adc90*/  LDL.LU R27, [R1+0x74c] ;  /* 0x00074c00011b7983 */ /* 0x000f280000300800 */
[----:B------:R-:W2:Y:S01]  /*adca0*/  LDL.LU R29, [R1+0x7a20] ;  /* 0x007a2000011d7983 */ /* 0x000ea20000300800 */
[C---:B------:R-:W-:Y:S06]  /*adcb0*/  HMMA.16816.F32 R36, R32.reuse, R30, R36 ;  /* 0x0000001e2024723c */ /* 0x040fec0000001824 */
        /* <DEDUP_REMOVED lines=10> */
[----:B------:R0:W-:Y:S04]  /*add60*/  STL.64 [R1+0x7948], R30 ;  /* 0x0079481e01007387 */ /* 0x0001e80000100a00 */
[----:B0-----:R-:W2:Y:S04]  /*add70*/  LDL.64 R30, [R1+0x20] ;  /* 0x00002000011e7983 */ /* 0x001ea80000100a00 */
[----:B------:R-:W-:Y:S01]  /*add80*/  STL.64 [R1+0x7940], R28 ;  /* 0x0079401c01007387 */ /* 0x000fe20000100a00 */
[----:B----4-:R-:W-:-:S15]  /*add90*/  HMMA.16816.F32 R56, R32, R36, R56 ;  /* 0x000000242038723c */ /* 0x010fde0000001838 */
[----:B------:R-:W-:-:S08]  /*adda0*/  NOP ;  /* 0x0000000000007918 */ /* 0x000fd00000000000 */
[----:B------:R-:W-:Y:S04]  /*addb0*/  STL.64 [R1+0xa00], R56 ;  /* 0x000a003801007387 */ /* 0x000fe80000100a00 */
[----:B------:R0:W-:Y:S04]  /*addc0*/  STL.64 [R1+0xa08], R58 ;  /* 0x000a083a01007387 */ /* 0x0001e80000100a00 */
[----:B0-----:R-:W4:Y:S04]  /*addd0*/  LDL.LU.64 R58, [R1+0x79f8] ;  /* 0x0079f800013a7983 */ /* 0x001f280000300a00 */
[----:B------:R-:W4:Y:S04]  /*adde0*/  LDL.LU.64 R56, [R1+0x79f0] ;  /* 0x0079f00001387983 */ /* 0x000f280000300a00 */
[----:B---3--:R-:W-:Y:S04]  /*addf0*/  STL.64 [R1+0x79d8], R38 ;  /* 0x0079d82601007387 */ /* 0x008fe80000100a00 */
[----:B------:R0:W-:Y:S04]  /*ade00*/  STL.64 [R1+0x79d0], R36 ;  /* 0x0079d02401007387 */ /* 0x0001e80000100a00 */
[----:B0-----:R-:W3:Y:S04]  /*ade10*/  LDL.LU R36, [R1+0x760] ;  /* 0x0007600001247983 */ /* 0x001ee80000300800 */
[----:B------:R-:W3:Y:S04]  /*ade20*/  LDL.LU R37, [R1+0x764] ;  /* 0x0007640001257983 */ /* 0x000ee80000300800 */
[----:B------:R-:W3:Y:S04]  /*ade30*/  LDL.LU R38, [R1+0x768] ;  /* 0x0007680001267983 */ /* 0x000ee80000300800 */
[----:B------:R-:W3:Y:S01]  /*ade40*/  LDL.LU R39, [R1+0x76c] ;  /* 0x00076c0001277983 */ /* 0x000ee20000300800 */
[----:B------:R-:W-:-:S02]  /*ade50*/  IMAD R5, R5, 0x100, R20 ;  /* 0x0000010005057824 */ /* 0x000fc400078e0214 */
[----:B------:R-:W-:Y:S02]  /*ade60*/  IMAD R6, R6, 0x100, R21 ;  /* 0x0000010006067824 */ /* 0x000fe400078e0215 */
[----:B------:R-:W-:Y:S01]  /*ade70*/  IMAD R7, R0, 0x100, R7 ;  /* 0x0000010000077824 */ /* 0x000fe200078e0207 */
[----:B------:R-:W-:Y:S02]  /*ade80*/  F2FP.F16.E4M3.UNPACK_B R4, R4 ;  /* 0x00000004ff04723e */ /* 0x000fe400020006ff */
[----:B------:R-:W-:Y:S02]  /*ade90*/  F2FP.F16.E4M3.UNPACK_B R5, R5 ;  /* 0x00000005ff05723e */ /* 0x000fe400020006ff */
[----:B------:R-:W-:Y:S02]  /*adea0*/  F2FP.F16.E4M3.UNPACK_B R6, R6 ;  /* 0x00000006ff06723e */ /* 0x000fe400020006ff */
[----:B------:R-:W-:Y:S01]  /*adeb0*/  F2FP.F16.E4M3.UNPACK_B R7, R7 ;  /* 0x00000007ff07723e */ /* 0x000fe200020006ff */
[----:B--2---:R-:W-:-:S02]  /*adec0*/  IMAD.MOV.U32 R20, RZ, RZ, R30 ;  /* 0x000000ffff147224 */ /* 0x004fc400078e001e */
[----:B------:R-:W-:Y:S01]  /*aded0*/  IMAD.MOV.U32 R0, RZ, RZ, R31 ;  /* 0x000000ffff007224 */ /* 0x000fe200078e001f */
[----:B---3--:R-:W-:Y:S06]  /*adee0*/  HMMA.16816.F32 R32, R32, R30, R36 ;  /* 0x0000001e2020723c */ /* 0x008fec0000001824 */
[C---:B------:R-:W-:Y:S06]  /*adef0*/  HMMA.16816.F32 R28, R4.reuse, R22, R24 ;  /* 0x00000016041c723c */ /* 0x040fec0000001818 */
[C---:B------:R-:W-:Y:S06]  /*adf00*/  HMMA.16816.F32 R24, R4.reuse, R8, R16 ;  /* 0x000000080418723c */ /* 0x040fec0000001810 */
        /* <DEDUP_REMOVED lines=145> */
[----:B------:R-:W-:Y:S04]  /*ae820*/  STL.64 [R1+0x868], R46 ;  /* 0x0008682e01007387 */ /* 0x000fe80000100a00 */
[----:B------:R-:W-:Y:S04]  /*ae830*/  STL.64 [R1+0x7968], R38 ;  /* 0x0079682601007387 */ /* 0x000fe80000100a00 */
[----:B------:R-:W-:Y:S04]  /*ae840*/  STL.64 [R1+0x7960], R36 ;  /* 0x0079602401007387 */ /* 0x000fe80000100a00 */
[----:B------:R-:W-:Y:S04]  /*ae850*/  STL.64 [R1+0x850], R40 ;  /* 0x0008502801007387 */ /* 0x000fe80000100a00 */
[----:B------:R0:W-:Y:S02]  /*ae860*/  STL.64 [R1+0x858], R42 ;  /* 0x0008582a01007387 */ /* 0x0001e40000100a00 */
[C---:B0-----:R-:W-:Y:S06]  /*ae870*/  HMMA.16816.F32 R40, R4.reuse, R2, R52 ;  /* 0x000000020428723c */ /* 0x041fec0000001834 */
[----:B----4-:R-:W-:-:S15]  /*ae880*/  HMMA.16816.F32 R28, R4, R12, R28 ;  /* 0x0000000c041c723c */ /* 0x010fde000000181c */
[----:B------:R-:W-:-:S02]  /*ae890*/  NOP ;  /* 0x0000000000007918 */ /* 0x000fc40000000000 */
[----:B------:R-:W-:Y:S04]  /*ae8a0*/  STL.64 [R1+0x840], R40 ;  /* 0x0008402801007387 */ /* 0x000fe80000100a00 */
[----:B------:R-:W-:Y:S01]  /*ae8b0*/  STL.64 [R1+0x848], R42 ;  /* 0x0008482a01007387 */ /* 0x000fe20000100a00 */
[----:B------:R-:W-:Y:S01]  /*ae8c0*/  IMAD.MOV.U32 R54, RZ, RZ, R20 ;  /* 0x000000ffff367224 */ /* 0x000fe200078e0014 */
[C---:B---3--:R-:W-:Y:S06]  /*ae8d0*/  HMMA.16816.F32 R36, R4.reuse, R8, R56 ;  /* 0x000000080424723c */ /* 0x048fec0000001838 */
[C---:B------:R-:W-:Y:S06]  /*ae8e0*/  HMMA.16816.F32 R32, R4.reuse, R10, R32 ;  /* 0x0000000a0420723c */ /* 0x040fec0000001820 */
[----:B------:R-:W-:Y:S11]  /*ae8f0*/  STL.64 [R1+0x78a0], R10 ;  /* 0x0078a00a01007387 */ /* 0x000ff60000100a00 */
        /* <DEDUP_REMOVED lines=54> */
[----:B------:R-:W3:Y:S04]  /*aec60*/  LDL.LU.64 R60, [R1+0x28] ;  /* 0x00002800013c7983 */ /* 0x000ee80000300a00 */
        /* <DEDUP_REMOVED lines=45> */
[----:B------:R-:W-:Y:S01]  /*aef40*/  IMAD.MOV.U32 R0, RZ, RZ, R61 ;  /* 0x000000ffff007224 */ /* 0x000fe200078e003d */
[C---:B---3--:R-:W-:Y:S06]  /*aef50*/  HMMA.16816.F32 R8, R4.reuse, R28, R8 ;  /* 0x0000001c0408723c */ /* 0x048fec0000001808 */
        /* <DEDUP_REMOVED lines=58> */
[----:B------:R-:W4:Y:S04]  /*af300*/  LDL.LU.64 R60, [R1] ;  /* 0x00000000013c7983 */ /* 0x000f280000300a00 */
[----:B--2---:R-:W2:Y:S04]  /*af310*/  LDL.LU R4, [R1+0x3b0] ;  /* 0x0003b00001047983 */ /* 0x004ea80000300800 */
[----:B------:R-:W2:Y:S04]  /*af320*/  LDL.LU R5, [R1+0x3b4] ;  /* 0x0003b40001057983 */ /* 0x000ea80000300800 */
[----:B---3--:R-:W2:Y:S04]  /*af330*/  LDL.LU R6, [R1+0x3b8] ;  /* 0x0003b80001067983 */ /* 0x008ea80000300800 */
[----:B------:R-:W2:Y:S04]  /*af340*/  LDL.LU R7, [R1+0x3bc] ;  /* 0x0003bc0001077983 */ /* 0x000ea80000300800 */
        /* <DEDUP_REMOVED lines=27> */
[----:B0-----:R-:W3:Y:S02]  /*af500*/  LDL.LU.64 R30, [R1+0x10] ;  /* 0x00001000011e7983 */ /* 0x001ee40000300a00 */
[----:B---3--:R-:W-:Y:S06]  /*af510*/  HMMA.16816.F32 R44, R32, R30, R44 ;  /* 0x0000001e202c723c */ /* 0x008fec000000182c */
[----:B------:R-:W-:-:S15]  /*af520*/  IMAD.MOV.U32 R0, RZ, RZ, R30 ;  /* 0x000000ffff007224 */ /* 0x000fde00078e001e */
[----:B------:R-:W-:-:S02]  /*af530*/  NOP ;  /* 0x0000000000007918 */ /* 0x000fc40000000000 */
[----:B------:R-:W-:Y:S04]  /*af540*/  STL.64 [R1+0x6f0], R44 ;  /* 0x0006f02c01007387 */ /* 0x000fe80000100a00 */
[----:B------:R0:W-:Y:S04]  /*af550*/  STL.64 [R1+0x6f8], R46 ;  /* 0x0006f82e01007387 */ /* 0x0001e80000100a00 */
[----:B0-----:R-:W3:Y:S04]  /*af560*/  LDL.LU.64 R46, [R1+0x7918] ;  /* 0x00791800012e7983 */ /* 0x001ee80000300a00 */
[----:B------:R-:W4:Y:S04]  /*af570*/  LDL.LU.64 R44, [R1+0x7910] ;  /* 0x00791000012c7983 */ /* 0x000f280000300a00 */
[----:B------:R0:W-:Y:S04]  /*af580*/  STL [R1+0x7860], R31 ;  /* 0x0078601f01007387 */ /* 0x0001e80000100800 */
[----:B0-----:R-:W2:Y:S01]  /*af590*/  LDL.64 R30, [R1+0x8] ;  /* 0x00000800011e7983 */ /* 0x001ea20000100a00 */
[C---:B------:R-:W-:Y:S03]  /*af5a0*/  HMMA.16816.F32 R52, R32.reuse, R60, R52 ;  /* 0x0000003c2034723c */ /* 0x040fe60000001834 */
[----:B------:R0:W-:Y:S03]  /*af5b0*/  STL [R1+0x785c], R0 ;  /* 0x00785c0001007387 */ /* 0x0001e60000100800 */
[----:B0-----:R-:W-:Y:S01]  /*af5c0*/  IMAD.MOV.U32 R0, RZ, RZ, R61 ;  /* 0x000000ffff007224 */ /* 0x001fe200078e003d */
[----:B--2---:R-:W-:Y:S07]  /*af5d0*/  HMMA.16816.F32 R48, R32, R30, R48 ;  /* 0x0000001e2030723c */ /* 0x004fee0000001830 */
[----:B------:R-:W-:-:S02]  /*af5e0*/  IMAD.MOV.U32 R30, RZ, RZ, R31 ;  /* 0x000000ffff1e7224 */ /* 0x000fc400078e001f */
[----:B------:R-:W-:-:S14]  /*af5f0*/  IMAD.MOV.U32 R31, RZ, RZ, R60 ;  /* 0x000000ffff1f7224 */ /* 0x000fdc00078e003c */
[----:B------:R-:W-:Y:S04]  /*af600*/  STL.64 [R1+0x6e0], R48 ;  /* 0x0006e03001007387 */ /* 0x000fe80000100a00 */
[----:B------:R0:W-:Y:S04]  /*af610*/  STL.64 [R1+0x6e8], R50 ;  /* 0x0006e83201007387 */ /* 0x0001e80000100a00 */
[----:B0-----:R-:W2:Y:S04]  /*af620*/  LDL.LU.64 R50, [R1+0x7908] ;  /* 0x0079080001327983 */ /* 0x001ea80000300a00 */
        /* <DEDUP_REMOVED lines=8> */
[----:B0-----:R-:W4:Y:S04]  /*af6b0*/  LDL.LU R28, [R1+0x3c0] ;  /* 0x0003c000011c7983 */ /* 0x001f280000300800 */
[----:B------:R-:W4:Y:S04]  /*af6c0*/  LDL.LU R29, [R1+0x3c4] ;  /* 0x0003c400011d7983 */ /* 0x000f280000300800 */
[----:B------:R-:W4:Y:S04]  /*af6d0*/  LDL.LU R30, [R1+0x3c8] ;  /* 0x0003c800011e7983 */ /* 0x000f280000300800 */
[----:B------:R-:W4:Y:S01]  /*af6e0*/  LDL.LU R31, [R1+0x3cc] ;  /* 0x0003cc00011f7983 */ /* 0x000f220000300800 */
[----:B---3--:R-:W-:-:S15]  /*af6f0*/  HMMA.16816.F32 R56, R32, R60, R56 ;  /* 0x0000003c2038723c */ /* 0x008fde0000001838 */
[----:B------:R-:W-:-:S08]  /*af700*/  NOP ;  /* 0x0000000000007918 */ /* 0x000fd00000000000 */
[----:B------:R-:W-:Y:S04]  /*af710*/  STL.64 [R1+0x6b0], R56 ;  /* 0x0006b03801007387 */ /* 0x000fe80000100a00 */
[----:B------:R0:W-:Y:S04]  /*af720*/  STL.64 [R1+0x6b8], R58 ;  /* 0x0006b83a01007387 */ /* 0x0001e80000100a00 */
[----:B0-----:R-:W4:Y:S04]  /*af730*/  LDL.LU.64 R58, [R1+0x78e0] ;  /* 0x0078e000013a7983 */ /* 0x001f280000300a00 */
[----:B------:R-:W3:Y:S01]  /*af740*/  LDL.LU.64 R56, [R1+0x78d8] ;  /* 0x0078d80001387983 */ /* 0x000ee20000300a00 */
[C---:B--2---:R-:W-:Y:S06]  /*af750*/  HMMA.16816.F32 R20, R32.reuse, R50, R20 ;  /* 0x000000322014723c */ /* 0x044fec0000001814 */
[C---:B------:R-:W-:Y:S06]  /*af760*/  HMMA.16816.F32 R12, R32.reuse, R46, R12 ;  /* 0x0000002e200c723c */ /* 0x040fec000000180c */
[C---:B----4-:R-:W-:Y:S06]  /*af770*/  HMMA.16816.F32 R28, R32.reuse, R58, R28 ;  /* 0x0000003a201c723c */ /* 0x050fec000000181c */
[----:B---3--:R-:W-:Y:S01]  /*af780*/  HMMA.16816.F32 R4, R32, R56, R4 ;  /* 0x000000382004723c */ /* 0x008fe20000001804 */
[----:B------:R-:W-:-:S15]  /*af790*/  STL.64 [R1+0x7790], R58 ;  /* 0x0077903a01007387 */ /* 0x000fde0000100a00 */
[----:B------:R-:W-:-:S01]  /*af7a0*/  NOP ;  /* 0x0000000000007918 */ /* 0x000fc20000000000 */
[----:B------:R-:W-:Y:S04]  /*af7b0*/  STL.64 [R1+0x6a0], R28 ;  /* 0x0006a01c01007387 */ /* 0x000fe80000100a00 */
[----:B------:R0:W-:Y:S04]  /*af7c0*/  STL.64 [R1+0x6a8], R30 ;  /* 0x0006a81e01007387 */ /* 0x0001e80000100a00 */
[----:B------:R-:W-:Y:S04]  /*af7d0*/  STL.64 [R1+0x7788], R56 ;  /* 0x0077883801007387 */ /* 0x000fe80000100a00 */
[----:B------:R-:W-:Y:S04]  /*af7e0*/  STL.64 [R1+0x690], R4 ;  /* 0x0006900401007387 */ /* 0x000fe80000100a00 */
[----:B------:R1:W-:Y:S01]  /*af7f0*/  STL.64 [R1+0x698], R6 ;  /* 0x0006980601007387 */ /* 0x0003e20000100a00 */
[C---:B0-----:R-:W-:Y:S06]  /*af800*/  HMMA.16816.F32 R28, R32.reuse, R54, R36 ;  /* 0x00000036201c723c */ /* 0x041fec0000001824 */
[----:B-1----:R-:W-:Y:S01]  /*af810*/  HMMA.16816.F32 R4, R32, R52, R24 ;  /* 0x000000342004723c */ /* 0x002fe20000001818 */
        /* <DEDUP_REMOVED lines=62> */
[----:B----4-:R-:W4:Y:S04]  /*afc00*/  LDL.LU R6, [R1+0x2358] ;  /* 0x0023580001067983 */ /* 0x010f280000300800 */
        /* <DEDUP_REMOVED lines=18> */
[C---:B------:R-:W-:Y:S03]  /*afd30*/  HMMA.16816.F32 R8, R32.reuse, R2, R8 ;  /* 0x000000022008723c */ /* 0x040fe60000001808 */
        /* <DEDUP_REMOVED lines=22> */
[----:B------:R-:W-:Y:S01]  /*afea0*/  STL [R1+0x774c], R3 ;  /* 0x00774c0301007387 */ /* 0x000fe20000100800 */
        /* <DEDUP_REMOVED lines=25> */
[----:B------:R3:W-:-:S13]  /*b0040*/  STL.64 [R1+0x7718], R12 ;  /* 0x0077180c01007387 */ /* 0x0007da0000100a00 */
[----:B------:R-:W-:Y:S04]  /*b0050*/  STL.64 [R1+0x510], R8 ;  /* 0x0005100801007387 */ /* 0x000fe80000100a00 */
[----:B------:R2:W-:Y:S01]  /*b0060*/  STL.64 [R1+0x518], R10 ;  /* 0x0005180a01007387 */ /* 0x0005e20000100a00 */
[----:B------:R-:W-:Y:S02]  /*b0070*/  IMAD R4, R5, 0x100, R4 ;  /* 0x0000010005047824 */ /* 0x000fe400078e0204 */
[----:B------:R-:W-:Y:S01]  /*b0080*/  IMAD R5, R7, 0x100, R6 ;  /* 0x0000010007057824 */ /* 0x000fe200078e0206 */
[C---:B---3--:R-:W-:Y:S06]  /*b0090*/  HMMA.16816.F32 R12, R32.reuse, R16, R36 ;  /* 0x00000010200c723c */ /* 0x048fec0000001824 */
[C---:B--2---:R-:W-:Y:S06]  /*b00a0*/  HMMA.16816.F32 R8, R32.reuse, R18, R40 ;  /* 0x000000122008723c */ /* 0x044fec0000001828 */
[----:B------:R-:W-:Y:S11]  /*b00b0*/  STL.64 [R1+0x76f8], R18 ;  /* 0x0076f81201007387 */ /* 0x000ff60000100a00 */
[----:B------:R-:W-:Y:S04]  /*b00c0*/  STL.64 [R1+0x500], R12 ;  /* 0x0005000c01007387 */ /* 0x000fe80000100a00 */
[----:B------:R0:W-:Y:S04]  /*b00d0*/  STL.64 [R1+0x508], R14 ;  /* 0x0005080e01007387 */ /* 0x0001e80000100a00 */
[----:B------:R-:W-:Y:S04]  /*b00e0*/  STL.64 [R1+0x76f0], R16 ;  /* 0x0076f01001007387 */ /* 0x000fe80000100a00 */
[----:B------:R-:W-:Y:S04]  /*b00f0*/  STL.64 [R1+0x4f0], R8 ;  /* 0x0004f00801007387 */ /* 0x000fe80000100a00 */
[----:B------:R1:W-:Y:S01]  /*b0100*/  STL.64 [R1+0x4f8], R10 ;  /* 0x0004f80a01007387 */ /* 0x0003e20000100a00 */
[C---:B0-----:R-:W-:Y:S06]  /*b0110*/  HMMA.16816.F32 R12, R32.reuse, R20, R44 ;  /* 0x00000014200c723c */ /* 0x041fec000000182c */
[C---:B-1----:R-:W-:Y:S06]  /*b0120*/  HMMA.16816.F32 R8, R32.reuse, R22, R48 ;  /* 0x000000162008723c */ /* 0x042fec0000001830 */
        /* <DEDUP_REMOVED lines=9> */
[----:B------:R0:W-:Y:S04]  /*b01c0*/  STL.64 [R1+0x4c0], R12 ;  /* 0x0004c00c01007387 */ /* 0x0001e80000100a00 */
[----:B------:R1:W-:Y:S04]  /*b01d0*/  STL.64 [R1+0x4c8], R14 ;  /* 0x0004c80e01007387 */ /* 0x0003e80000100a00 */
[----:B------:R2:W-:Y:S04]  /*b01e0*/  STL.64 [R1+0x76b8], R24 ;  /* 0x0076b81801007387 */ /* 0x0005e80000100a00 */
        /* <DEDUP_REMOVED lines=36> */
[----:B----4-:R-:W3:Y:S04]  /*b0430*/  LDL.LU R10, [R1+0x148] ;  /* 0x00014800010a7983 */ /* 0x010ee80000300800 */
[----:B------:R-:W3:Y:S04]  /*b0440*/  LDL.LU R11, [R1+0x14c] ;  /* 0x00014c00010b7983 */ /* 0x000ee80000300800 */
[----:B---3--:R-:W-:Y:S04]  /*b0450*/  STL.64 [R1+0x77f0], R10 ;  /* 0x0077f00a01007387 */ /* 0x008fe80000100a00 */
[----:B--2---:R0:W-:Y:S02]  /*b0460*/  STL.64 [R1+0x77e8], R8 ;  /* 0x0077e80801007387 */ /* 0x0041e40000100a00 */
[----:B0-----:R-:W-:-:S15]  /*b0470*/  HMMA.16816.F32 R8, R32, R28, R52 ;  /* 0x0000001c2008723c */ /* 0x001fde0000001834 */
[----:B------:R-:W-:-:S08]  /*b0480*/  NOP ;  /* 0x0000000000007918 */ /* 0x000fd00000000000 */
[----:B------:R0:W-:Y:S04]  /*b0490*/  STL.64 [R1+0x4a0], R8 ;  /* 0x0004a00801007387 */ /* 0x0001e80000100a00 */
[----:B------:R1:W-:Y:S04]  /*b04a0*/  STL.64 [R1+0x4a8], R10 ;  /* 0x0004a80a01007387 */ /* 0x0003e80000100a00 */
[----:B------:R-:W2:Y:S04]  /*b04b0*/  LDL.LU R44, [R1+0x1e0] ;  /* 0x0001e000012c7983 */ /* 0x000ea80000300800 */
[----:B------:R-:W2:Y:S04]  /*b04c0*/  LDL.LU R45, [R1+0x1e4] ;  /* 0x0001e400012d7983 */ /* 0x000ea80000300800 */
[----:B------:R-:W3:Y:S04]  /*b04d0*/  LDL.LU R46, [R1+0x1e8] ;  /* 0x0001e800012e7983 */ /* 0x000ee80000300800 */
[----:B------:R-:W3:Y:S01]  /*b04e0*/  LDL.LU R47, [R1+0x1ec] ;  /* 0x0001ec00012f7983 */ /* 0x000ee20000300800 */
[----:B------:R-:W-:-:S02]  /*b04f0*/  IMAD R6, R6, 0x100, R58 ;  /* 0x0000010006067824 */ /* 0x000fc400078e023a */
[----:B------:R-:W-:Y:S01]  /*b0500*/  IMAD R7, R7, 0x100, R59 ;  /* 0x0000010007077824 */ /* 0x000fe200078e023b */
        /* <DEDUP_REMOVED lines=9> */
[----:B--2---:R-:W-:Y:S04]  /*b05a0*/  STL.64 [R1+0x7808], R56 ;  /* 0x0078083801007387 */ /* 0x004fe80000100a00 */
[----:B------:R-:W2:Y:S04]  /*b05b0*/  LDL.LU R31, [R1+0x7860] ;  /* 0x00786000011f7983 */ /* 0x000ea80000300800 */
[----:B------:R-:W3:Y:S04]  /*b05c0*/  LDL.LU R0, [R1+0x785c] ;  /* 0x00785c0001007983 */ /* 0x000ee80000300800 */
[----:B------:R-:W4:Y:S04]  /*b05d0*/  LDL.LU R12, [R1+0x200] ;  /* 0x00020000010c7983 */ /* 0x000f280000300800 */
[----:B------:R-:W4:Y:S04]  /*b05e0*/  LDL.LU R13, [R1+0x204] ;  /* 0x00020400010d7983 */ /* 0x000f280000300800 */
[----:B------:R-:W2:Y:S04]  /*b05f0*/  LDL.LU R14, [R1+0x208] ;  /* 0x00020800010e7983 */ /* 0x000ea80000300800 */
[----:B------:R-:W2:Y:S01]  /*b0600*/  LDL.LU R15, [R1+0x20c] ;  /* 0x00020c00010f7983 */ /* 0x000ea20000300800 */
[----:B------:R-:W-:-:S03]  /*b0610*/  IMAD.MOV.U32 R41, RZ, RZ, R30 ;  /* 0x000000ffff297224 */ /* 0x000fc600078e001e */
[----:B--2---:R-:W-:Y:S04]  /*b0620*/  STL.64 [R1+0x7820], R14 ;  /* 0x0078200e01007387 */ /* 0x004fe80000100a00 */
[----:B----4-:R2:W-:Y:S04]  /*b0630*/  STL.64 [R1+0x7818], R12 ;  /* 0x0078180c01007387 */ /* 0x0105e80000100a00 */
[----:B------:R-:W4:Y:S04]  /*b0640*/  LDL.LU R40, [R1+0x8] ;  /* 0x0000080001287983 */ /* 0x000f280000300800 */
[----:B------:R-:W2:Y:S04]  /*b0650*/  LDL.LU R30, [R1+0x7858] ;  /* 0x00785800011e7983 */ /* 0x000ea80000300800 */
[----:B------:R-:W-:Y:S01]  /*b0660*/  STL.64 [R1+0x7830], R42 ;  /* 0x0078302a01007387 */ /* 0x000fe20000100a00 */
[----:B---3--:R-:W-:-:S02]  /*b0670*/  IMAD.MOV.U32 R22, RZ, RZ, R0 ;  /* 0x000000ffff167224 */ /* 0x008fc400078e0000 */
[----:B------:R-:W-:Y:S01]  /*b0680*/  IMAD.MOV.U32 R23, RZ, RZ, R31 ;  /* 0x000000ffff177224 */ /* 0x000fe200078e001f */
[----:B----4-:R3:W-:Y:S04]  /*b0690*/  STL.64 [R1+0x7828], R40 ;  /* 0x0078282801007387 */ /* 0x0107e80000100a00 */
[----:B------:R-:W4:Y:S04]  /*b06a0*/  LDL.LU R0, [R1+0x7854] ;  /* 0x0078540001007983 */ /* 0x000f280000300800 */
[----:B------:R-:W4:Y:S04]  /*b06b0*/  LDL.LU R31, [R1+0x7850] ;  /* 0x00785000011f7983 */ /* 0x000f280000300800 */
[----:B------:R-:W4:Y:S04]  /*b06c0*/  LDL.LU R24, [R1+0x220] ;  /* 0x0002200001187983 */ /* 0x000f280000300800 */
[----:B------:R-:W4:Y:S04]  /*b06d0*/  LDL.LU R25, [R1+0x224] ;  /* 0x0002240001197983 */ /* 0x000f280000300800 */
[----:B------:R-:W4:Y:S04]  /*b06e0*/  LDL.LU R26, [R1+0x228] ;  /* 0x00022800011a7983 */ /* 0x000f280000300800 */
[----:B------:R-:W4:Y:S04]  /*b06f0*/  LDL.LU R27, [R1+0x22c] ;  /* 0x00022c00011b7983 */ /* 0x000f280000300800 */
[----:B------:R-:W4:Y:S01]  /*b0700*/  LDL.LU R20, [R1+0x18] ;  /* 0x0000180001147983 */ /* 0x000f220000300800 */
[----:B--2---:R-:W-:-:S03]  /*b0710*/  IMAD.MOV.U32 R21, RZ, RZ, R30 ;  /* 0x000000ffff157224 */ /* 0x004fc600078e001e */
        /* <DEDUP_REMOVED lines=17> */
[----:B------:R-:W3:Y:S01]  /*b0830*/  LDL.LU.64 R44, [R1+0x20] ;  /* 0x00002000012c7983 */ /* 0x000ee20000300a00 */
[----:B----4-:R-:W-:-:S03]  /*b0840*/  IMAD.MOV.U32 R46, RZ, RZ, R31 ;  /* 0x000000ffff2e7224 */ /* 0x010fc600078e001f */
        /* <DEDUP_REMOVED lines=22> */
[----:B------:R-:W4:Y:S04]  /*b09b0*/  LDL.LU.64 R36, [R1+0x7838] ;  /* 0x0078380001247983 */ /* 0x000f280000300a00 */
[----:B------:R-:W-:Y:S04]  /*b09c0*/  STL.64 [R1+0x76d0], R30 ;  /* 0x0076d01e01007387 */ /* 0x000fe80000100a00 */
[----:B------:R0:W-:Y:S01]  /*b09d0*/  STL.64 [R1+0x76c8], R28 ;  /* 0x0076c81c01007387 */ /* 0x0001e20000100a00 */
[----:B------:R-:W-:Y:S01]  /*b09e0*/  IMAD.MOV.U32 R47, RZ, RZ, R0 ;  /* 0x000000ffff2f7224 */ /* 0x000fe200078e0000 */
[----:B------:R-:W-:-:S02]  /*b09f0*/  F2FP.F16.E4M3.UNPACK_B R4, R4 ;  /* 0x00000004ff04723e */ /* 0x000fc400020006ff */
[----:B------:R-:W-:Y:S02]  /*b0a00*/  F2FP.F16.E4M3.UNPACK_B R5, R5 ;  /* 0x00000005ff05723e */ /* 0x000fe400020006ff */
[----:B------:R-:W-:Y:S01]  /*b0a10*/  F2FP.F16.E4M3.UNPACK_B R6, R6 ;  /* 0x00000006ff06723e */ /* 0x000fe200020006ff */
[----:B0-----:R-:W2:Y:S04]  /*b0a20*/  LDL.LU R28, [R1+0x190] ;  /* 0x00019000011c7983 */ /* 0x001ea80000300800 */
[----:B------:R-:W2:Y:S04]  /*b0a30*/  LDL.LU R29, [R1+0x194] ;  /* 0x00019400011d7983 */ /* 0x000ea80000300800 */
[----:B------:R-:W2:Y:S04]  /*b0a40*/  LDL.LU R30, [R1+0x198] ;  /* 0x00019800011e7983 */ /* 0x000ea80000300800 */
[----:B------:R-:W2:Y:S01]  /*b0a50*/  LDL.LU R31, [R1+0x19c] ;  /* 0x00019c00011f7983 */ /* 0x000ea20000300800 */
[----:B------:R-:W-:Y:S01]  /*b0a60*/  F2FP.F16.E4M3.UNPACK_B R7, R7 ;  /* 0x00000007ff07723e */ /* 0x000fe200020006ff */
[----:B---3--:R-:W-:-:S02]  /*b0a70*/  IMAD.MOV.U32 R0, RZ, RZ, R44 ;  /* 0x000000ffff007224 */ /* 0x008fc400078e002c */
[----:B------:R-:W-:Y:S01]  /*b0a80*/  IMAD.MOV.U32 R3, RZ, RZ, R45 ;  /* 0x000000ffff037224 */ /* 0x000fe200078e002d */
[C---:B----4-:R-:W-:Y:S06]  /*b0a90*/  HMMA.16816.F32 R40, R32.reuse, R36, R40 ;  /* 0x000000242028723c */ /* 0x050fec0000001828 */
[----:B------:R-:W-:Y:S06]  /*b0aa0*/  HMMA.16816.F32 R32, R32, R44, R12 ;  /* 0x0000002c2020723c */ /* 0x000fec000000180c */
[C---:B------:R-:W-:Y:S11]  /*b0ab0*/  HMMA.16816.F32 R44, R4.reuse, R46, R56 ;  /* 0x0000002e042c723c */ /* 0x040ff60000001838 */
[----:B------:R-:W-:Y:S04]  /*b0ac0*/  STL.64 [R1+0x480], R40 ;  /* 0x0004802801007387 */ /* 0x000fe80000100a00 */
[----:B------:R0:W-:Y:S04]  /*b0ad0*/  STL.64 [R1+0x488], R42 ;  /* 0x0004882a01007387 */ /* 0x0001e80000100a00 */
[----:B0-----:R-:W3:Y:S04]  /*b0ae0*/  LDL.LU.64 R42, [R1+0x7830] ;  /* 0x00783000012a7983 */ /* 0x001ee80000300a00 */
[----:B------:R-:W4:Y:S04]  /*b0af0*/  LDL.LU.64 R40, [R1+0x7828] ;  /* 0x0078280001287983 */ /* 0x000f280000300a00 */
[----:B------:R-:W3:Y:S04]  /*b0b00*/  LDL.LU.64 R14, [R1+0x7820] ;  /* 0x00782000010e7983 */ /* 0x000ee80000300a00 */
[----:B------:R-:W3:Y:S04]  /*b0b10*/  LDL.LU.64 R12, [R1+0x7818] ;  /* 0x00781800010c7983 */ /* 0x000ee80000300a00 */
[----:B------:R0:W-:Y:S04]  /*b0b20*/  STL.64 [R1+0x450], R32 ;  /* 0x0004502001007387 */ /* 0x0001e80000100a00 */
[----:B------:R1:W-:Y:S04]  /*b0b30*/  STL.64 [R1+0x458], R34 ;  /* 0x0004582201007387 */ /* 0x0003e80000100a00 */
[----:B0-----:R-:W2:Y:S04]  /*b0b40*/  LDL.LU R32, [R1+0x1a0] ;  /* 0x0001a00001207983 */ /* 0x001ea80000300800 */
[----:B------:R-:W2:Y:S04]  /*b0b50*/  LDL.LU R33, [R1+0x1a4] ;  /* 0x0001a40001217983 */ /* 0x000ea80000300800 */
[----:B-1----:R-:W2:Y:S04]  /*b0b60*/  LDL.LU R34, [R1+0x1a8] ;  /* 0x0001a80001227983 */ /* 0x002ea80000300800 */
[----:B------:R-:W2:Y:S04]  /*b0b70*/  LDL.LU R35, [R1+0x1ac] ;  /* 0x0001ac0001237983 */ /* 0x000ea80000300800 */
[----:B------:R-:W2:Y:S04]  /*b0b80*/  LDL.LU.64 R58, [R1+0x7810] ;  /* 0x00781000013a7983 */ /* 0x000ea80000300a00 */
[----:B------:R-:W2:Y:S01]  /*b0b90*/  LDL.LU.64 R56, [R1+0x7808] ;  /* 0x0078080001387983 */ /* 0x000ea20000300a00 */
[C---:B------:R-:W-:Y:S06]  /*b0ba0*/  HMMA.16816.F32 R8, R4.reuse, R20, R8 ;  /* 0x000000140408723c */ /* 0x040fec0000001808 */
[C---:B------:R-:W-:Y:S01]  /*b0bb0*/  HMMA.16816.F32 R20, R4.reuse, R22, R24 ;  /* 0x000000160414723c */ /* 0x040fe20000001818 */
[----:B------:R-:W-:Y:S04]  /*b0bc0*/  STL.64 [R1+0x420], R44 ;  /* 0x0004202c01007387 */ /* 0x000fe80000100a00 */
[----:B------:R0:W-:Y:S04]  /*b0bd0*/  STL.64 [R1+0x428], R46 ;  /* 0x0004282e01007387 */ /* 0x0001e80000100a00 */
[----:B0-----:R-:W2:Y:S04]  /*b0be0*/  LDL.LU.64 R46, [R1+0x7800] ;  /* 0x00780000012e7983 */ /* 0x001ea80000300a00 */
[----:B------:R-:W2:Y:S04]  /*b0bf0*/  LDL.LU.64 R44, [R1+0x77f8] ;  /* 0x0077f800012c7983 */ /* 0x000ea80000300a00 */
[----:B------:R-:W-:Y:S04]  /*b0c00*/  STL.64 [R1+0x400], R8 ;  /* 0x0004000801007387 */ /* 0x000fe80000100a00 */
[----:B------:R0:W-:Y:S04]  /*b0c10*/  STL.64 [R1+0x408], R10 ;  /* 0x0004080a01007387 */ /* 0x0001e80000100a00 */
[----:B0-----:R-:W2:Y:S04]  /*b0c20*/  LDL.LU.64 R10, [R1+0x77f0] ;  /* 0x0077f000010a7983 */ /* 0x001ea80000300a00 */
[----:B------:R-:W2:Y:S04]  /*b0c30*/  LDL.LU.64 R8, [R1+0x77e8] ;  /* 0x0077e80001087983 */ /* 0x000ea80000300a00 */
[----:B------:R-:W2:Y:S04]  /*b0c40*/  LDL.LU.64 R26, [R1+0x77e0] ;  /* 0x0077e000011a7983 */ /* 0x000ea80000300a00 */
[----:B------:R-:W2:Y:S04]  /*b0c50*/  LDL.LU.64 R24, [R1+0x77d8] ;  /* 0x0077d80001187983 */ /* 0x000ea80000300a00 */
[----:B------:R-:W-:Y:S04]  /*b0c60*/  STL.64 [R1+0x3e0], R20 ;  /* 0x0003e01401007387 */ /* 0x000fe80000100a00 */
[----:B------:R0:W-:Y:S04]  /*b0c70*/  STL.64 [R1+0x3e8], R22 ;  /* 0x0003e81601007387 */ /* 0x0001e80000100a00 */
[----:B0-----:R-:W2:Y:S04]  /*b0c80*/  LDL.LU.64 R22, [R1+0x77d0] ;  /* 0x0077d00001167983 */ /* 0x001ea80000300a00 */
[----:B------:R-:W2:Y:S01]  /*b0c90*/  LDL.LU.64 R20, [R1+0x77c8] ;  /* 0x0077c80001147983 */ /* 0x000ea20000300a00 */
[C---:B----4-:R-:W-:Y:S06]  /*b0ca0*/  HMMA.16816.F32 R16, R4.reuse, R40, R16 ;  /* 0x000000280410723c */ /* 0x050fec0000001810 */
[C---:B---3--:R-:W-:Y:S06]  /*b0cb0*/  HMMA.16816.F32 R40, R4.reuse, R42, R12 ;  /* 0x0000002a0428723c */ /* 0x048fec000000180c */
[C---:B--2---:R-:W-:Y:S11]  /*b0cc0*/  HMMA.16816.F32 R56, R4.reuse, R60, R56 ;  /* 0x0000003c0438723c */ /* 0x044ff60000001838 */
[----:B------:R-:W-:Y:S04]  /*b0cd0*/  STL.64 [R1+0x3c0], R16 ;  /* 0x0003c01001007387 */ /* 0x000fe80000100a00 */
[----:B------:R0:W-:Y:S04]  /*b0ce0*/  STL.64 [R1+0x3c8], R18 ;  /* 0x0003c81201007387 */ /* 0x0001e80000100a00 */
[----:B0-----:R-:W2:Y:S04]  /*b0cf0*/  LDL.LU.64 R18, [R1+0x77c0] ;  /* 0x0077c00001127983 */ /* 0x001ea80000300a00 */
[----:B------:R-:W2:Y:S04]  /*b0d00*/  LDL.LU.64 R16, [R1+0x77b8] ;  /* 0x0077b80001107983 */ /* 0x000ea80000300a00 */
[----:B------:R-:W3:Y:S04]  /*b0d10*/  LDL.LU.64 R14, [R1+0x77b0] ;  /* 0x0077b000010e7983 */ /* 0x000ee80000300a00 */
[----:B------:R-:W3:Y:S04]  /*b0d20*/  LDL.LU.64 R12, [R1+0x77a8] ;  /* 0x0077a800010c7983 */ /* 0x000ee80000300a00 */
        /* <DEDUP_REMOVED lines=23> */
[----:B---3--:R-:W-:-:S15]  /*b0ea0*/  HMMA.16816.F32 R48, R4, R54, R48 ;  /* 0x000000360430723c */ /* 0x008fde0000001830 */
[----:B------:R-:W-:-:S08]  /*b0eb0*/  NOP ;  /* 0x0000000000007918 */ /* 0x000fd00000000000 */
[----:B------:R-:W-:Y:S04]  /*b0ec0*/  STL.64 [R1+0x320], R48 ;  /* 0x0003203001007387 */ /* 0x000fe80000100a00 */
[----:B------:R0:W-:Y:S04]  /*b0ed0*/  STL.64 [R1+0x328], R50 ;  /* 0x0003283201007387 */ /* 0x0001e80000100a00 */
[----:B0-----:R-:W3:Y:S04]  /*b0ee0*/  LDL.LU.64 R50, [R1+0x7760] ;  /* 0x0077600001327983 */ /* 0x001ee80000300a00 */
[----:B------:R-:W3:Y:S01]  /*b0ef0*/  LDL.LU.64 R48, [R1+0x7758] ;  /* 0x0077580001307983 */ /* 0x000ee20000300a00 */
[C---:B--2---:R-:W-:Y:S06]  /*b0f00*/  HMMA.16816.F32 R52, R4.reuse, R52, R56 ;  /* 0x000000340434723c */ /* 0x044fec0000001838 */
[C---:B------:R-:W-:Y:S06]  /*b0f10*/  HMMA.16816.F32 R24, R4.reuse, R46, R24 ;  /* 0x0000002e0418723c */ /* 0x040fec0000001818 */
[C---:B----4-:R-:W-:Y:S06]  /*b0f20*/  HMMA.16816.F32 R20, R4.reuse, R44, R20 ;  /* 0x0000002c0414723c */ /* 0x050fec0000001814 */
[C---:B------:R-:W-:Y:S06]  /*b0f30*/  HMMA.16816.F32 R16, R4.reuse, R42, R16 ;  /* 0x0000002a0410723c */ /* 0x040fec0000001810 */
[C---:B------:R-:W-:Y:S06]  /*b0f40*/  HMMA.16816.F32 R12, R4.reuse, R40, R12 ;  /* 0x00000028040c723c */ /* 0x040fec000000180c */
[C---:B------:R-:W-:Y:S01]  /*b0f50*/  HMMA.16816.F32 R8, R4.reuse, R38, R8 ;  /* 0x000000260408723c */ /* 0x040fe20000001808 */
[----:B------:R-:W-:Y:S04]  /*b0f60*/  STL.64 [R1+0x300], R52 ;  /* 0x0003003401007387 */ /* 0x000fe80000100a00 */
[----:B------:R-:W-:Y:S01]  /*b0f70*/  STL.64 [R1+0x308], R54 ;  /* 0x0003083601007387 */ /* 0x000fe20000100a00 */
[C---:B---3--:R-:W-:Y:S06]  /*b0f80*/  HMMA.16816.F32 R32, R4.reuse, R50, R32 ;  /* 0x000000320420723c */ /* 0x048fec0000001820 */
[----:B------:R-:W-:-:S15]  /*b0f90*/  HMMA.16816.F32 R28, R4, R48, R28 ;  /* 0x00000030041c723c */ /* 0x000fde000000181c */
[----:B------:R-:W-:-:S02]  /*b0fa0*/  NOP ;  /* 0x0000000000007918 */ /* 0x000fc40000000000 */
[----:B------:R-:W-:Y:S04]  /*b0fb0*/  STL.64 [R1+0x2e0], R32 ;  /* 0x0002e02001007387 */ /* 0x000fe80000100a00 */
[----:B------:R-:W-:Y:S04]  /*b0fc0*/  STL.64 [R1+0x2e8], R34 ;  /* 0x0002e82201007387 */ /* 0x000fe80000100a00 */
[----:B------:R-:W-:Y:S04]  /*b0fd0*/  STL.64 [R1+0x2c0], R28 ;  /* 0x0002c01c01007387 */ /* 0x000fe80000100a00 */
[----:B------:R-:W-:Y:S04]  /*b0fe0*/  STL.64 [R1+0x2c8], R30 ;  /* 0x0002c81e01007387 */ /* 0x000fe80000100a00 */
[----:B------:R0:W-:Y:S04]  /*b0ff0*/  STL.64 [R1+0x2a0], R24 ;  /* 0x0002a01801007387 */ /* 0x0001e80000100a00 */
[----:B------:R1:W-:Y:S04]  /*b1000*/  STL.64 [R1+0x2a8], R26 ;  /* 0x0002a81a01007387 */ /* 0x0003e80000100a00 */
[----:B------:R2:W-:Y:S04]  /*b1010*/  STL.64 [R1+0x280], R20 ;  /* 0x0002801401007387 */ /* 0x0005e80000100a00 */
[----:B------:R3:W-:Y:S04]  /*b1020*/  STL.64 [R1+0x288], R22 ;  /* 0x0002881601007387 */ /* 0x0007e80000100a00 */
[----:B------:R-:W-:Y:S04]  /*b1030*/  STL.64 [R1+0x260], R16 ;  /* 0x0002601001007387 */ /* 0x000fe80000100a00 */
[----:B------:R-:W-:Y:S04]  /*b1040*/  STL.64 [R1+0x268], R18 ;  /* 0x0002681201007387 */ /* 0x000fe80000100a00 */
[----:B------:R-:W-:Y:S04]  /*b1050*/  STL.64 [R1+0x76e8], R36 ;  /* 0x0076e82401007387 */ /* 0x000fe80000100a00 */
[----:B------:R4:W-:Y:S04]  /*b1060*/  STL.64 [R1+0x240], R12 ;  /* 0x0002400c01007387 */ /* 0x0009e80000100a00 */
[----:B------:R4:W-:Y:S04]  /*b1070*/  STL.64 [R1+0x248], R14 ;  /* 0x0002480e01007387 */ /* 0x0009e80000100a00 */
[----:B------:R-:W2:Y:S04]  /*b1080*/  LDL.LU R48, [R1+0x40] ;  /* 0x0000400001307983 */ /* 0x000ea80000300800 */
[----:B------:R4:W-:Y:S04]  /*b1090*/  STL.64 [R1+0x220], R8 ;  /* 0x0002200801007387 */ /* 0x0009e80000100a00 */
        /* <DEDUP_REMOVED lines=58> */
[----:B------:R-:W2:Y:S04]  /*b1440*/  LDL.LU R0, [R1+0x7750] ;  /* 0x0077500001007983 */ /* 0x000ea80000300800 */
[----:B------:R-:W3:Y:S04]  /*b1450*/  LDL.LU R3, [R1+0x774c] ;  /* 0x00774c0001037983 */ /* 0x000ee80000300800 */
[----:B------:R-:W4:Y:S04]  /*b1460*/  LDL R56, [R1+0x1a60] ;  /* 0x001a600001387983 */ /* 0x000f280000100800 */
[----:B------:R-:W4:Y:S04]  /*b1470*/  LDL R57, [R1+0x1a64] ;  /* 0x001a640001397983 */ /* 0x000f280000100800 */
[----:B------:R-:W4:Y:S04]  /*b1480*/  LDL.LU R52, [R1+0x60] ;  /* 0x0000600001347983 */ /* 0x000f280000300800 */
[----:B------:R-:W4:Y:S04]  /*b1490*/  LDL.LU R53, [R1+0x64] ;  /* 0x0000640001357983 */ /* 0x000f280000300800 */
[----:B------:R-:W4:Y:S01]  /*b14a0*/  LDL.LU R54, [R1+0x68] ;  /* 0x0000680001367983 */ /* 0x000f220000300800 */
[----:B---3--:R-:W-:Y:S01]  /*b14b0*/  HMMA.16816.F32 R8, R4, R2, R8 ;  /* 0x000000020408723c */ /* 0x008fe20000001808 */
[----:B--2---:R-:W-:-:S02]  /*b14c0*/  IMAD.MOV.U32 R55, RZ, RZ, R0 ;  /* 0x000000ffff377224 */ /* 0x004fc400078e0000 */
[----:B------:R-:W2:Y:S04]  /*b14d0*/  LDL.LU R0, [R1+0x7748] ;  /* 0x0077480001007983 */ /* 0x000ea80000300800 */
[----:B------:R-:W3:-:S15]  /*b14e0*/  LDL R60, [R1+0x1a70] ;  /* 0x001a7000013c7983 */ /* 0x000ede0000100800 */
[----:B------:R-:W-:-:S01]  /*b14f0*/  NOP ;  /* 0x0000000000007918 */ /* 0x000fc20000000000 */
[----:B------:R-:W-:Y:S04]  /*b1500*/  STL.64 [R1+0x200], R8 ;  /* 0x0002000801007387 */ /* 0x000fe80000100a00 */
[----:B------:R0:W-:Y:S04]  /*b1510*/  STL.64 [R1+0x208], R10 ;  /* 0x0002080a01007387 */ /* 0x0001e80000100a00 */
[----:B0-----:R-:W4:Y:S04]  /*b1520*/  LDL.LU.64 R10, [R1+0x7740] ;  /* 0x00774000010a7983 */ /* 0x001f280000300a00 */
[----:B------:R-:W2:Y:S04]  /*b1530*/  LDL.LU.64 R8, [R1+0x7738] ;  /* 0x0077380001087983 */ /* 0x000ea80000300a00 */
[----:B------:R-:W3:Y:S01]  /*b1540*/  LDL R61, [R1+0x1a74] ;  /* 0x001a7400013d7983 */ /* 0x000ee20000100800 */
[C---:B--2---:R-:W-:Y:S06]  /*b1550*/  HMMA.16816.F32 R40, R4.reuse, R8, R40 ;  /* 0x000000080428723c */ /* 0x044fec0000001828 */
[----:B----4-:R-:W-:-:S15]  /*b1560*/  HMMA.16816.F32 R8, R4, R10, R12 ;  /* 0x0000000a0408723c */ /* 0x010fde000000180c */
[----:B------:R-:W-:-:S02]  /*b1570*/  NOP ;  /* 0x0000000000007918 */ /* 0x000fc40000000000 */
[----:B------:R-:W-:Y:S04]  /*b1580*/  STL.64 [R1+0x1e0], R40 ;  /* 0x0001e02801007387 */ /* 0x000fe80000100a00 */
[----:B------:R0:W-:Y:S04]  /*b1590*/  STL.64 [R1+0x1e8], R42 ;  /* 0x0001e82a01007387 */ /* 0x0001e80000100a00 */
[----:B0-----:R-:W2:Y:S04]  /*b15a0*/  LDL.LU.64 R42, [R1+0x7730] ;  /* 0x00773000012a7983 */ /* 0x001ea80000300a00 */
[----:B------:R-:W2:Y:S04]  /*b15b0*/  LDL.LU.64 R40, [R1+0x7728] ;  /* 0x0077280001287983 */ /* 0x000ea80000300a00 */
[----:B------:R-:W4:Y:S04]  /*b15c0*/  LDL.LU.64 R14, [R1+0x7720] ;  /* 0x00772000010e7983 */ /* 0x000f280000300a00 */
[----:B------:R-:W3:Y:S04]  /*b15d0*/  LDL.LU.64 R12, [R1+0x7718] ;  /* 0x00771800010c7983 */ /* 0x000ee80000300a00 */
[----:B------:R0:W-:Y:S04]  /*b15e0*/  STL.64 [R1+0x1c0], R8 ;  /* 0x0001c00801007387 */ /* 0x0001e80000100a00 */
[----:B------:R1:W-:Y:S04]  /*b15f0*/  STL.64 [R1+0x1c8], R10 ;  /* 0x0001c80a01007387 */ /* 0x0003e80000100a00 */
[----:B0-----:R-:W2:Y:S04]  /*b1600*/  LDL.LU R8, [R1+0x70] ;  /* 0x0000700001087983 */ /* 0x001ea80000300800 */
[----:B------:R-:W2:Y:S04]  /*b1610*/  LDL.LU R9, [R1+0x74] ;  /* 0x0000740001097983 */ /* 0x000ea80000300800 */
[----:B-1----:R-:W2:Y:S01]  /*b1620*/  LDL.LU R10, [R1+0x78] ;  /* 0x00007800010a7983 */ /* 0x002ea20000300800 */
[----:B------:R-:W-:-:S03]  /*b1630*/  IMAD.MOV.U32 R11, RZ, RZ, R0 ;  /* 0x000000ffff0b7224 */ /* 0x000fc600078e0000 */
        /* <DEDUP_REMOVED lines=26> */
[----:B0-----:R-:W2:Y:S04]  /*b17e0*/  LDL.LU R16, [R1+0x90] ;  /* 0x0000900001107983 */ /* 0x001ea80000300800 */
[----:B------:R-:W2:Y:S04]  /*b17f0*/  LDL.LU R17, [R1+0x94] ;  /* 0x0000940001117983 */ /* 0x000ea80000300800 */
[----:B-1----:R-:W2:Y:S01]  /*b1800*/  LDL.LU R18, [R1+0x98] ;  /* 0x0000980001127983 */ /* 0x002ea20000300800 */
[C---:B---3--:R-:W-:Y:S06]  /*b1810*/  HMMA.16816.F32 R28, R4.reuse, R20, R28 ;  /* 0x00000014041c723c */ /* 0x048fec000000181c */
[----:B----4-:R-:W-:-:S15]  /*b1820*/  HMMA.16816.F32 R20, R4, R22, R24 ;  /* 0x000000160414723c */ /* 0x010fde0000001818 */
[----:B------:R-:W-:-:S02]  /*b1830*/  NOP ;  /* 0x0000000000007918 */ /* 0x000fc40000000000 */
[----:B------:R-:W-:Y:S04]  /*b1840*/  STL.64 [R1+0x120], R28 ;  /* 0x0001201c01007387 */ /* 0x000fe80000100a00 */
[----:B------:R0:W-:Y:S04]  /*b1850*/  STL.64 [R1+0x128], R30 ;  /* 0x0001281e01007387 */ /* 0x0001e80000100a00 */
[----:B0-----:R-:W3:Y:S04]  /*b1860*/  LDL.LU.64 R30, [R1+0x76d0] ;  /* 0x0076d000011e7983 */ /* 0x001ee80000300a00 */
[----:B------:R-:W4:Y:S04]  /*b1870*/  LDL.LU.64 R28, [R1+0x76c8] ;  /* 0x0076c800011c7983 */ /* 0x000f280000300a00 */
[----:B------:R-:W3:Y:S04]  /*b1880*/  LDL.LU.64 R26, [R1+0x76c0] ;  /* 0x0076c000011a7983 */ /* 0x000ee80000300a00 */
[----:B------:R-:W2:Y:S01]  /*b1890*/  LDL.LU.64 R24, [R1+0x76b8] ;  /* 0x0076b80001187983 */ /* 0x000ea20000300a00 */
[----:B------:R-:W-:Y:S01]  /*b18a0*/  IMAD.MOV.U32 R19, RZ, RZ, R0 ;  /* 0x000000ffff137224 */ /* 0x000fe200078e0000 */
[----:B------:R-:W-:Y:S01]  /*b18b0*/  F2FP.F16.E4M3.UNPACK_B R2, R56 ;  /* 0x00000038ff02723e */ /* 0x000fe200020006ff */
[----:B------:R-:W-:-:S02]  /*b18c0*/  IMAD R32, R32, 0x100, R44 ;  /* 0x0000010020207824 */ /* 0x000fc400078e022c */
[----:B------:R-:W-:Y:S02]  /*b18d0*/  IMAD R33, R33, 0x100, R45 ;  /* 0x0000010021217824 */ /* 0x000fe400078e022d */
[----:B------:R-:W-:Y:S02]  /*b18e0*/  IMAD R34, R34, 0x100, R46 ;  /* 0x0000010022227824 */ /* 0x000fe400078e022e */
[----:B------:R-:W-:Y:S01]  /*b18f0*/  IMAD R35, R35, 0x100, R47 ;  /* 0x0000010023237824 */ /* 0x000fe200078e022f */
[C---:B--2---:R-:W-:Y:S06]  /*b1900*/  HMMA.16816.F32 R16, R4.reuse, R24, R16 ;  /* 0x000000180410723c */ /* 0x044fec0000001810 */
[C---:B----4-:R-:W-:Y:S06]  /*b1910*/  HMMA.16816.F32 R8, R4.reuse, R28, R8 ;  /* 0x0000001c0408723c */ /* 0x050fec0000001808 */
[----:B---3--:R-:W-:Y:S11]  /*b1920*/  HMMA.16816.F32 R12, R4, R26, R12 ;  /* 0x0000001a040c723c */ /* 0x008ff6000000180c */
[----:B------:R-:W-:Y:S01]  /*b1930*/  STL.64 [R1+0xe0], R16 ;  /* 0x0000e01001007387 */ /* 0x000fe20000100a00 */
[----:B------:R-:W-:-:S03]  /*b1940*/  IMAD.MOV.U32 R0, RZ, RZ, R19 ;  /* 0x000000ffff007224 */ /* 0x000fc600078e0013 */
[----:B------:R-:W-:Y:S04]  /*b1950*/  STL.64 [R1+0x100], R20 ;  /* 0x0001001401007387 */ /* 0x000fe80000100a00 */
[----:B------:R-:W-:Y:S04]  /*b1960*/  STL.64 [R1+0x108], R22 ;  /* 0x0001081601007387 */ /* 0x000fe80000100a00 */
[----:B------:R-:W-:Y:S04]  /*b1970*/  STL [R1+0xe8], R18 ;  /* 0x0000e81201007387 */ /* 0x000fe80000100800 */
[----:B------:R0:W-:Y:S04]  /*b1980*/  STL [R1+0x6f18], R0 ;  /* 0x006f180001007387 */ /* 0x0001e80000100800 */
[----:B------:R-:W-:Y:S04]  /*b1990*/  STL.64 [R1+0xa0], R8 ;  /* 0x0000a00801007387 */ /* 0x000fe80000100a00 */
[----:B------:R-:W-:Y:S04]  /*b19a0*/  STL.64 [R1+0xc0], R12 ;  /* 0x0000c00c01007387 */ /* 0x000fe80000100a00 */
[----:B------:R-:W-:Y:S04]  /*b19b0*/  STL.64 [R1+0xc8], R14 ;  /* 0x0000c80e01007387 */ /* 0x000fe80000100a00 */
[----:B------:R1:W-:Y:S01]  /*b19c0*/  STL [R1+0xa8], R10 ;  /* 0x0000a80a01007387 */ /* 0x0003e20000100800 */
[----:B0-----:R-:W-:-:S02]  /*b19d0*/  IMAD.MOV.U32 R0, RZ, RZ, R11 ;  /* 0x000000ffff007224 */ /* 0x001fc400078e000b */
[----:B-1----:R-:W-:Y:S03]  /*b19e0*/  HMMA.16816.F32 R8, R4, R30, R40 ;  /* 0x0000001e0408723c */ /* 0x002fe60000001828 */
[----:B------:R-:W-:-:S15]  /*b19f0*/  STL [R1+0x6f60], R0 ;  /* 0x006f600001007387 */ /* 0x000fde0000100800 */
[----:B------:R-:W-:-:S05]  /*b1a00*/  NOP ;  /* 0x0000000000007918 */ /* 0x000fca0000000000 */
[----:B------:R-:W-:Y:S04]  /*b1a10*/  STL.64 [R1+0x80], R8 ;  /* 0x0000800801007387 */ /* 0x000fe80000100a00 */
[----:B------:R0:W-:Y:S02]  /*b1a20*/  STL.64 [R1+0x88], R10 ;  /* 0x0000880a01007387 */ /* 0x0001e40000100a00 */
[C---:B0-----:R-:W-:Y:S06]  /*b1a30*/  HMMA.16816.F32 R8, R4.reuse, R36, R48 ;  /* 0x000000240408723c */ /* 0x041fec0000001830 */
[----:B------:R-:W-:Y:S01]  /*b1a40*/  HMMA.16816.F32 R4, R4, R58, R52 ;  /* 0x0000003a0404723c */ /* 0x000fe20000001834 */
[----:B------:R-:W-:-:S02]  /*b1a50*/  F2FP.F16.E4M3.UNPACK_B R0, R57 ;  /* 0x00000039ff00723e */ /* 0x000fc400020006ff */
[----:B------:R-:W-:Y:S02]  /*b1a60*/  F2FP.F16.E4M3.UNPACK_B R36, R60 ;  /* 0x0000003cff24723e */ /* 0x000fe400020006ff */
[----:B------:R-:W-:-:S12]  /*b1a70*/  F2FP.F16.E4M3.UNPACK_B R37, R61 ;  /* 0x0000003dff25723e */ /* 0x000fd800020006ff */
[----:B------:R0:W-:Y:S04]  /*b1a80*/  STL.64 [R1+0x50], R8 ;  /* 0x0000500801007387 */ /* 0x0001e80000100a00 */
[----:B------:R1:W-:Y:S04]  /*b1a90*/  STL.64 [R1+0x58], R10 ;  /* 0x0000580a01007387 */ /* 0x0003e80000100a00 */
[----:B------:R-:W-:Y:S04]  /*b1aa0*/  STL [R1+0x28], R2 ;  /* 0x0000280201007387 */ /* 0x000fe80000100800 */
[----:B------:R-:W-:Y:S04]  /*b1ab0*/  STL.64 [R1+0x40], R4 ;  /* 0x0000400401007387 */ /* 0x000fe80000100a00 */
[----:B------:R-:W-:Y:S04]  /*b1ac0*/  STL.64 [R1+0x48], R6 ;  /* 0x0000480601007387 */ /* 0x000fe80000100a00 */
[----:B------:R-:W-:Y:S04]  /*b1ad0*/  STL [R1+0x2c], R0 ;  /* 0x00002c0001007387 */ /* 0x000fe80000100800 */
[----:B------:R-:W2:Y:S04]  /*b1ae0*/  LDL.LU R44, [R1+0x6c0] ;  /* 0x0006c000012c7983 */ /* 0x000ea80000300800 */
[----:B------:R-:W2:Y:S04]  /*b1af0*/  LDL.LU R45, [R1+0x6c4] ;  /* 0x0006c400012d7983 */ /* 0x000ea80000300800 */
[----:B------:R-:W-:Y:S04]  /*b1b00*/  STL [R1+0x18], R36 ;  /* 0x0000182401007387 */ /* 0x000fe80000100800 */
[----:B------:R-:W3:Y:S04]  /*b1b10*/  LDL.LU R46, [R1+0x6c8] ;  /* 0x0006c800012e7983 */ /* 0x000ee80000300800 */
[----:B------:R-:W-:Y:S04]  /*b1b20*/  STL [R1+0x1c], R37 ;  /* 0x00001c2501007387 */ /* 0x000fe80000100800 */
[----:B------:R-:W3:Y:S04]  /*b1b30*/  LDL.LU R47, [R1+0x6cc] ;  /* 0x0006cc00012f7983 */ /* 0x000ee80000300800 */
[----:B---3--:R3:W-:Y:S04]  /*b1b40*/  STL.64 [R1+0x76a0], R46 ;  /* 0x0076a02e01007387 */ /* 0x0087e80000100a00 */
[----:B--2---:R-:W-:Y:S04]  /*b1b50*/  STL.64 [R1+0x7698], R44 ;  /* 0x0076982c01007387 */ /* 0x004fe80000100a00 */
[----:B0-----:R-:W2:Y:S04]  /*b1b60*/  LDL.LU R8, [R1+0x630] ;  /* 0x0006300001087983 */ /* 0x001ea80000300800 */
[----:B------:R-:W2:Y:S04]  /*b1b70*/  LDL.LU R9, [R1+0x634] ;  /* 0x0006340001097983 */ /* 0x000ea80000300800 */
[----:B-1----:R-:W4:Y:S04]  /*b1b80*/  LDL.LU R10, [R1+0x638] ;  /* 0x00063800010a7983 */ /* 0x002f280000300800 */
        /* <DEDUP_REMOVED lines=48> */
[----:B------:R-:W-:Y:S01]  /*b1e90*/  IMAD.MOV.U32 R47, RZ, RZ, R0 ;  /* 0x000000ffff2f7224 */ /* 0x000fe200078e0000 */
        /* <DEDUP_REMOVED lines=9> */
[----:B------:R-:W2:Y:S01]  /*b1f30*/  LDL R51, [R1+0x1b04] ;  /* 0x001b040001337983 */ /* 0x000ea20000100800 */
[----:B---3--:R-:W-:Y:S03]  /*b1f40*/  HMMA.16816.F32 R44, R32, R46, R8 ;  /* 0x0000002e202c723c */ /* 0x008fe60000001808 */
[----:B------:R-:W3:Y:S04]  /*b1f50*/  LDL.LU.64 R10, [R1+0x76b0] ;  /* 0x0076b000010a7983 */ /* 0x000ee80000300a00 */
[----:B------:R-:W3:-:S15]  /*b1f60*/  LDL.LU.64 R8, [R1+0x76a8] ;  /* 0x0076a80001087983 */ /* 0x000ede0000300a00 */
[----:B------:R-:W-:-:S01]  /*b1f70*/  NOP ;  /* 0x0000000000007918 */ /* 0x000fc20000000000 */
[----:B------:R-:W-:Y:S04]  /*b1f80*/  STL.64 [R1+0x70], R44 ;  /* 0x0000702c01007387 */ /* 0x000fe80000100a00 */
[----:B------:R0:W-:Y:S01]  /*b1f90*/  STL [R1+0x78], R46 ;  /* 0x0000782e01007387 */ /* 0x0001e20000100800 */
[----:B------:R-:W-:-:S03]  /*b1fa0*/  IMAD.MOV.U32 R0, RZ, RZ, R47 ;  /* 0x000000ffff007224 */ /* 0x000fc600078e002f */
[----:B0-----:R-:W3:Y:S04]  /*b1fb0*/  LDL.LU.64 R46, [R1+0x76a0] ;  /* 0x0076a000012e7983 */ /* 0x001ee80000300a00 */
[----:B------:R-:W3:Y:S01]  /*b1fc0*/  LDL.LU.64 R44, [R1+0x7698] ;  /* 0x00769800012c7983 */ /* 0x000ee20000300a00 */
[----:B----4-:R-:W-:Y:S02]  /*b1fd0*/  F2FP.F16.E4M3.UNPACK_B R2, R2 ;  /* 0x00000002ff02723e */ /* 0x010fe400020006ff */
[----:B--2---:R-:W-:Y:S01]  /*b1fe0*/  F2FP.F16.E4M3.UNPACK_B R3, R3 ;  /* 0x00000003ff03723e */ /* 0x004fe200020006ff */
[C---:B------:R-:W-:Y:S06]  /*b1ff0*/  HMMA.16816.F32 R4, R32.reuse, R36, R4 ;  /* 0x000000242004723c */ /* 0x040fec0000001804 */
[----:B------:R-:W-:Y:S01]  /*b2000*/  HMMA.16816.F32 R28, R32, R2, R28 ;  /* 0x00000002201c723c */ /* 0x000fe2000000181c */
[----:B------:R-:W-:-:S15]  /*b2010*/  STL [R1+0x7058], R0 ;  /* 0x0070580001007387 */ /* 0x000fde0000100800 */
[----:B------:R-:W-:-:S01]  /*b2020*/  NOP ;  /* 0x0000000000007918 */ /* 0x000fc20000000000 */
[----:B------:R0:W-:Y:S04]  /*b2030*/  STL.64 [R1+0x90], R4 ;  /* 0x0000900401007387 */ /* 0x0001e80000100a00 */
[----:B------:R-:W-:Y:S04]  /*b2040*/  STL.64 [R1+0x98], R6 ;  /* 0x0000980601007387 */ /* 0x000fe80000100a00 */
[----:B------:R-:W-:Y:S04]  /*b2050*/  STL [R1+0x10], R2 ;  /* 0x0000100201007387 */ /* 0x000fe80000100800 */
[----:B------:R-:W-:Y:S01]  /*b2060*/  STL [R1+0x14], R3 ;  /* 0x0000140301007387 */ /* 0x000fe20000100800 */
[----:B0-----:R-:W-:-:S02]  /*b2070*/  F2FP.F16.E4M3.UNPACK_B R4, R38 ;  /* 0x00000026ff04723e */ /* 0x001fc400020006ff */
[----:B------:R-:W-:-:S03]  /*b2080*/  F2FP.F16.E4M3.UNPACK_B R5, R39 ;  /* 0x00000027ff05723e */ /* 0x000fc600020006ff */
        /* <DEDUP_REMOVED lines=11> */
[----:B0-----:R-:W-:Y:S01]  /*b2140*/  HMMA.16816.F32 R4, R32, R2, R20 ;  /* 0x000000022004723c */ /* 0x001fe20000001814 */
[----:B------:R-:W-:Y:S02]  /*b2150*/  F2FP.F16.E4M3.UNPACK_B R60, R60 ;  /* 0x0000003cff3c723e */ /* 0x000fe400020006ff */
[----:B------:R-:W-:-:S03]  /*b2160*/  F2FP.F16.E4M3.UNPACK_B R61, R61 ;  /* 0x0000003dff3d723e */ /* 0x000fc600020006ff */
[----:B------:R-:W-:-:S15]  /*b2170*/  STL [R1+0x4], R3 ;  /* 0x0000040301007387 */ /* 0x000fde0000100800 */
[----:B------:R-:W-:-:S02]  /*b2180*/  NOP ;  /* 0x0000000000007918 */ /* 0x000fc40000000000 */
[----:B------:R-:W-:Y:S04]  /*b2190*/  STL.64 [R1+0xf0], R4 ;  /* 0x0000f00401007387 */ /* 0x000fe80000100a00 */
[----:B------:R0:W-:Y:S02]  /*b21a0*/  STL.64 [R1+0xf8], R6 ;  /* 0x0000f80601007387 */ /* 0x0001e40000100a00 */
[----:B0-----:R-:W-:Y:S01]  /*b21b0*/  HMMA.16816.F32 R4, R32, R60, R16 ;  /* 0x0000003c2004723c */ /* 0x001fe20000001810 */
[----:B------:R-:W-:Y:S02]  /*b21c0*/  F2FP.F16.E4M3.UNPACK_B R58, R58 ;  /* 0x0000003aff3a723e */ /* 0x000fe400020006ff */
[----:B------:R-:W-:Y:S02]  /*b21d0*/  F2FP.F16.E4M3.UNPACK_B R59, R59 ;  /* 0x0000003bff3b723e */ /* 0x000fe400020006ff */
[----:B------:R-:W-:-:S15]  /*b21e0*/  F2FP.F16.E4M3.UNPACK_B R56, R56 ;  /* 0x00000038ff38723e */ /* 0x000fde00020006ff */
[----:B------:R-:W-:-:S03]  /*b21f0*/  NOP ;  /* 0x0000000000007918 */ /* 0x000fc60000000000 */
        /* <DEDUP_REMOVED lines=8> */
[----:B------:R3:W-:Y:S04]  /*b2280*/  STL.64 [R1+0x138], R6 ;  /* 0x0001380601007387 */ /* 0x0007e80000100a00 */
[----:B------:R-:W-:Y:S04]  /*b2290*/  STL.64 [R1+0x75f8], R58 ;  /* 0x0075f83a01007387 */ /* 0x000fe80000100a00 */
[----:B------:R-:W-:Y:S01]  /*b22a0*/  STL.64 [R1+0x75f0], R56 ;  /* 0x0075f03801007387 */ /* 0x000fe20000100a00 */
[----:B------:R-:W-:-:S02]  /*b22b0*/  F2FP.F16.E4M3.UNPACK_B R52, R52 ;  /* 0x00000034ff34723e */ /* 0x000fc400020006ff */
[----:B------:R-:W-:Y:S01]  /*b22c0*/  F2FP.F16.E4M3.UNPACK_B R53, R53 ;  /* 0x00000035ff35723e */ /* 0x000fe200020006ff */
[----:B---3--:R-:W-:-:S15]  /*b22d0*/  HMMA.16816.F32 R4, R32, R56, R8 ;  /* 0x000000382004723c */ /* 0x008fde0000001808 */
[----:B------:R-:W-:-:S08]  /*b22e0*/  NOP ;  /* 0x0000000000007918 */ /* 0x000fd00000000000 */
        /* <DEDUP_REMOVED lines=22> */
[----:B------:R-:W2:Y:S04]  /*b2450*/  LDL R48, [R1+0x1b10] ;  /* 0x001b100001307983 */ /* 0x000ea80000100800 */
[----:B------:R-:W3:Y:S04]  /*b2460*/  LDL R49, [R1+0x1b14] ;  /* 0x001b140001317983 */ /* 0x000ee80000100800 */
[----:B------:R-:W4:Y:S04]  /*b2470*/  LDL.LU R56, [R1+0x720] ;  /* 0x0007200001387983 */ /* 0x000f280000300800 */
[----:B------:R-:W4:Y:S04]  /*b2480*/  LDL.LU R57, [R1+0x724] ;  /* 0x0007240001397983 */ /* 0x000f280000300800 */
[----:B------:R-:W4:Y:S04]  /*b2490*/  LDL.LU R58, [R1+0x728] ;  /* 0x00072800013a7983 */ /* 0x000f280000300800 */
[----:B------:R-:W4:Y:S04]  /*b24a0*/  LDL.LU R59, [R1+0x72c] ;  /* 0x00072c00013b7983 */ /* 0x000f280000300800 */
[----:B------:R-:W4:Y:S04]  /*b24b0*/  LDL R46, [R1+0x1b20] ;  /* 0x001b2000012e7983 */ /* 0x000f280000100800 */
[----:B------:R-:W4:Y:S04]  /*b24c0*/  LDL R47, [R1+0x1b24] ;  /* 0x001b2400012f7983 */ /* 0x000f280000100800 */
[----:B------:R-:W4:Y:S04]  /*b24d0*/  LDL R44, [R1+0x1b30] ;  /* 0x001b3000012c7983 */ /* 0x000f280000100800 */
[----:B------:R-:W4:Y:S04]  /*b24e0*/  LDL R45, [R1+0x1b34] ;  /* 0x001b3400012d7983 */ /* 0x000f280000100800 */
        /* <DEDUP_REMOVED lines=19> */
[----:B------:R-:W4:Y:S01]  /*b2620*/  LDL.LU R15, [R1+0x8cc] ;  /* 0x0008cc00010f7983 */ /* 0x000f220000300800 */
[----:B------:R-:W-:-:S02]  /*b2630*/  F2FP.F16.E4M3.UNPACK_B R50, R50 ;  /* 0x00000032ff32723e */ /* 0x000fc400020006ff */
[----:B------:R-:W-:Y:S01]  /*b2640*/  F2FP.F16.E4M3.UNPACK_B R51, R51 ;  /* 0x00000033ff33723e */ /* 0x000fe200020006ff */
[----:B------:R-:W4:Y:S04]  /*b2650*/  LDL R8, [R1+0x1b80] ;  /* 0x001b800001087983 */ /* 0x000f280000100800 */
[----:B------:R-:W4:Y:S04]  /*b2660*/  LDL R9, [R1+0x1b84] ;  /* 0x001b840001097983 */ /* 0x000f280000100800 */
[----:B------:R-:W-:Y:S04]  /*b2670*/  STL.64 [R1+0x75d8], R54 ;  /* 0x0075d83601007387 */ /* 0x000fe80000100a00 */
[----:B------:R4:W-:Y:S01]  /*b2680*/  STL.64 [R1+0x75d0], R52 ;  /* 0x0075d03401007387 */ /* 0x0009e20000100a00 */
[----:B--2---:R-:W-:-:S02]  /*b2690*/  F2FP.F16.E4M3.UNPACK_B R48, R48 ;  /* 0x00000030ff30723e */ /* 0x004fc400020006ff */
[----:B---3--:R-:W-:Y:S01]  /*b26a0*/  F2FP.F16.E4M3.UNPACK_B R49, R49 ;  /* 0x00000031ff31723e */ /* 0x008fe200020006ff */
[C---:B----4-:R-:W-:Y:S06]  /*b26b0*/  HMMA.16816.F32 R52, R32.reuse, R50, R56 ;  /* 0x000000322034723c */ /* 0x050fec0000001838 */
[----:B------:R-:W-:Y:S01]  /*b26c0*/  HMMA.16816.F32 R4, R32, R48, R4 ;  /* 0x000000302004723c */ /* 0x000fe20000001804 */
[----:B------:R-:W-:Y:S02]  /*b26d0*/  F2FP.F16.E4M3.UNPACK_B R46, R46 ;  /* 0x0000002eff2e723e */ /* 0x000fe400020006ff */
[----:B------:R-:W-:-:S14]  /*b26e0*/  F2FP.F16.E4M3.UNPACK_B R47, R47 ;  /* 0x0000002fff2f723e */ /* 0x000fdc00020006ff */
[----:B------:R-:W-:Y:S04]  /*b26f0*/  STL.64 [R1+0x1b0], R52 ;  /* 0x0001b03401007387 */ /* 0x000fe80000100a00 */
[----:B------:R-:W-:Y:S04]  /*b2700*/  STL.64 [R1+0x1b8], R54 ;  /* 0x0001b83601007387 */ /* 0x000fe80000100a00 */
[----:B------:R-:W-:Y:S04]  /*b2710*/  STL.64 [R1+0x75b8], R50 ;  /* 0x0075b83201007387 */ /* 0x000fe80000100a00 */
[----:B------:R-:W-:Y:S04]  /*b2720*/  STL.64 [R1+0x75b0], R48 ;  /* 0x0075b03001007387 */ /* 0x000fe80000100a00 */
[----:B------:R-:W-:Y:S04]  /*b2730*/  STL.64 [R1+0x1d0], R4 ;  /* 0x0001d00401007387 */ /* 0x000fe80000100a00 */
[----:B------:R0:W-:Y:S02]  /*b2740*/  STL.64 [R1+0x1d8], R6 ;  /* 0x0001d80601007387 */ /* 0x0001e40000100a00 */
[----:B0-----:R-:W-:Y:S01]  /*b2750*/  HMMA.16816.F32 R4, R32, R46, R28 ;  /* 0x0000002e2004723c */ /* 0x001fe2000000181c */
[----:B------:R-:W-:-:S02]  /*b2760*/  F2FP.F16.E4M3.UNPACK_B R44, R44 ;  /* 0x0000002cff2c723e */ /* 0x000fc400020006ff */
[----:B------:R-:W-:Y:S02]  /*b2770*/  F2FP.F16.E4M3.UNPACK_B R45, R45 ;  /* 0x0000002dff2d723e */ /* 0x000fe400020006ff */
[----:B------:R-:W-:-:S15]  /*b2780*/  F2FP.F16.E4M3.UNPACK_B R42, R42 ;  /* 0x0000002aff2a723e */ /* 0x000fde00020006ff */
[----:B------:R-:W-:-:S03]  /*b2790*/  NOP ;  /* 0x0000000000007918 */ /* 0x000fc60000000000 */
[----:B------:R-:W-:Y:S04]  /*b27a0*/  STL.64 [R1+0x1f0], R4 ;  /* 0x0001f00401007387 */ /* 0x000fe80000100a00 */
[----:B------:R0:W-:Y:S02]  /*b27b0*/  STL.64 [R1+0x1f8], R6 ;  /* 0x0001f80601007387 */ /* 0x0001e40000100a00 */
[----:B0-----:R-:W-:Y:S01]  /*b27c0*/  HMMA.16816.F32 R4, R32, R44, R24 ;  /* 0x0000002c2004723c */ /* 0x001fe20000001818 */
[----:B------:R-:W-:Y:S01]  /*b27d0*/  F2FP.F16.E4M3.UNPACK_B R43, R43 ;  /* 0x0000002bff2b723e */ /* 0x000fe200020006ff */
[----:B------:R-:W-:Y:S04]  /*b27e0*/  STL.64 [R1+0x75c8], R46 ;  /* 0x0075c82e01007387 */ /* 0x000fe80000100a00 */
[----:B------:R-:W-:-:S15]  /*b27f0*/  STL.64 [R1+0x75c0], R44 ;  /* 0x0075c02c01007387 */ /* 0x000fde0000100a00 */
        /* <DEDUP_REMOVED lines=17> */
[----:B0-----:R-:W-:Y:S06]  /*b2910*/  HMMA.16816.F32 R4, R32, R38, R12 ;  /* 0x000000262004723c */ /* 0x001fec000000180c */
[----:B------:R-:W-:-:S15]  /*b2920*/  STL.64 [R1+0x7680], R38 ;  /* 0x0076802601007387 */ /* 0x000fde0000100a00 */
[----:B------:R-:W-:-:S02]  /*b2930*/  NOP ;  /* 0x0000000000007918 */ /* 0x000fc40000000000 */
[----:B------:R0:W-:Y:S04]  /*b2940*/  STL.64 [R1+0x270], R4 ;  /* 0x0002700401007387 */ /* 0x0001e80000100a00 */
[----:B------:R1:W-:Y:S04]  /*b2950*/  STL.64 [R1+0x278], R6 ;  /* 0x0002780601007387 */ /* 0x0003e80000100a00 */
[----:B0-----:R-:W2:Y:S04]  /*b2960*/  LDL.LU R4, [R1+0xb60] ;  /* 0x000b600001047983 */ /* 0x001ea80000300800 */
[----:B------:R-:W2:Y:S04]  /*b2970*/  LDL.LU R5, [R1+0xb64] ;  /* 0x000b640001057983 */ /* 0x000ea80000300800 */
[----:B-1----:R-:W3:Y:S04]  /*b2980*/  LDL.LU R6, [R1+0xb68] ;  /* 0x000b680001067983 */ /* 0x002ee80000300800 */
        /* <DEDUP_REMOVED lines=55> */
[----:B--2---:R-:W-:-:S15]  /*b2d00*/  HMMA.16816.F32 R4, R32, R2, R4 ;  /* 0x000000022004723c */ /* 0x004fde0000001804 */
[----:B------:R-:W-:-:S08]  /*b2d10*/  NOP ;  /* 0x0000000000007918 */ /* 0x000fd00000000000 */
[----:B------:R-:W-:Y:S04]  /*b2d20*/  STL.64 [R1+0x290], R4 ;  /* 0x0002900401007387 */ /* 0x000fe80000100a00 */
[----:B------:R0:W-:Y:S04]  /*b2d30*/  STL.64 [R1+0x298], R6 ;  /* 0x0002980601007387 */ /* 0x0001e80000100a00 */
[----:B0-----:R-:W2:Y:S04]  /*b2d40*/  LDL.LU.64 R6, [R1+0x7690] ;  /* 0x0076900001067983 */ /* 0x001ea80000300a00 */
[----:B------:R-:W2:Y:S01]  /*b2d50*/  LDL.LU.64 R4, [R1+0x7688] ;  /* 0x0076880001047983 */ /* 0x000ea20000300a00 */
[----:B----4-:R-:W-:Y:S01]  /*b2d60*/  HMMA.16816.F32 R36, R32, R8, R36 ;  /* 0x000000082024723c */ /* 0x010fe20000001824 */
[----:B---3--:R-:W-:-:S02]  /*b2d70*/  F2FP.F16.E4M3.UNPACK_B R10, R10 ;  /* 0x0000000aff0a723e */ /* 0x008fc400020006ff */
[----:B------:R-:W-:Y:S02]  /*b2d80*/  F2FP.F16.E4M3.UNPACK_B R11, R11 ;  /* 0x0000000bff0b723e */ /* 0x000fe400020006ff */
[----:B------:R-:W-:Y:S02]  /*b2d90*/  F2FP.F16.E4M3.UNPACK_B R12, R12 ;  /* 0x0000000cff0c723e */ /* 0x000fe400020006ff */
[----:B------:R-:W-:-:S03]  /*b2da0*/  F2FP.F16.E4M3.UNPACK_B R13, R13 ;  /* 0x0000000dff0d723e */ /* 0x000fc600020006ff */
[----:B------:R-:W-:-:S13]  /*b2db0*/  HMMA.16816.F32 R40, R32, R10, R40 ;  /* 0x0000000a2028723c */ /* 0x000fda0000001828 */
[----:B------:R-:W-:Y:S04]  /*b2dc0*/  STL.64 [R1+0x2b0], R36 ;  /* 0x0002b02401007387 */ /* 0x000fe80000100a00 */
[----:B------:R0:W-:Y:S04]  /*b2dd0*/  STL.64 [R1+0x2b8], R38 ;  /* 0x0002b82601007387 */ /* 0x0001e80000100a00 */
[----:B0-----:R-:W3:Y:S04]  /*b2de0*/  LDL.LU.64 R38, [R1+0x7680] ;  /* 0x0076800001267983 */ /* 0x001ee80000300a00 */
[----:B------:R-:W-:Y:S04]  /*b2df0*/  STL.64 [R1+0x7608], R10 ;  /* 0x0076080a01007387 */ /* 0x000fe80000100a00 */
[----:B------:R0:W-:Y:S02]  /*b2e00*/  STL.64 [R1+0x7600], R8 ;  /* 0x0076000801007387 */ /* 0x0001e40000100a00 */
[----:B0-----:R-:W-:Y:S01]  /*b2e10*/  HMMA.16816.F32 R8, R32, R12, R44 ;  /* 0x0000000c2008723c */ /* 0x001fe2000000182c */
[----:B------:R-:W-:-:S02]  /*b2e20*/  F2FP.F16.E4M3.UNPACK_B R14, R14 ;  /* 0x0000000eff0e723e */ /* 0x000fc400020006ff */
[----:B------:R-:W-:Y:S01]  /*b2e30*/  F2FP.F16.E4M3.UNPACK_B R15, R15 ;  /* 0x0000000fff0f723e */ /* 0x000fe200020006ff */
[----:B------:R-:W-:Y:S04]  /*b2e40*/  STL.64 [R1+0x2d0], R40 ;  /* 0x0002d02801007387 */ /* 0x000fe80000100a00 */
[----:B------:R-:W-:-:S15]  /*b2e50*/  STL.64 [R1+0x2d8], R42 ;  /* 0x0002d82a01007387 */ /* 0x000fde0000100a00 */
[----:B------:R-:W-:Y:S04]  /*b2e60*/  STL.64 [R1+0x2f0], R8 ;  /* 0x0002f00801007387 */ /* 0x000fe80000100a00 */
[----:B------:R0:W-:Y:S02]  /*b2e70*/  STL.64 [R1+0x2f8], R10 ;  /* 0x0002f80a01007387 */ /* 0x0001e40000100a00 */
[----:B0-----:R-:W-:Y:S01]  /*b2e80*/  HMMA.16816.F32 R8, R32, R14, R48 ;  /* 0x0000000e2008723c */ /* 0x001fe20000001830 */
[----:B------:R-:W-:Y:S02]  /*b2e90*/  F2FP.F16.E4M3.UNPACK_B R16, R16 ;  /* 0x00000010ff10723e */ /* 0x000fe400020006ff */
[----:B------:R-:W-:-:S03]  /*b2ea0*/  F2FP.F16.E4M3.UNPACK_B R17, R17 ;  /* 0x00000011ff11723e */ /* 0x000fc600020006ff */
[----:B------:R-:W-:Y:S04]  /*b2eb0*/  STL.64 [R1+0x7598], R14 ;  /* 0x0075980e01007387 */ /* 0x000fe80000100a00 */
[----:B------:R-:W-:-:S13]  /*b2ec0*/  STL.64 [R1+0x7590], R12 ;  /* 0x0075900c01007387 */ /* 0x000fda0000100a00 */
[----:B------:R-:W-:Y:S04]  /*b2ed0*/  STL.64 [R1+0x310], R8 ;  /* 0x0003100801007387 */ /* 0x000fe80000100a00 */
[----:B------:R0:W-:Y:S02]  /*b2ee0*/  STL.64 [R1+0x318], R10 ;  /* 0x0003180a01007387 */ /* 0x0001e40000100a00 */
[----:B0-----:R-:W-:Y:S01]  /*b2ef0*/  HMMA.16816.F32 R8, R32, R16, R52 ;  /* 0x000000102008723c */ /* 0x001fe20000001834 */
[----:B------:R-:W-:Y:S02]  /*b2f00*/  F2FP.F16.E4M3.UNPACK_B R18, R18 ;  /* 0x00000012ff12723e */ /* 0x000fe400020006ff */
[----:B------:R-:W-:Y:S02]  /*b2f10*/  F2FP.F16.E4M3.UNPACK_B R19, R19 ;  /* 0x00000013ff13723e */ /* 0x000fe400020006ff */
[----:B------:R-:W-:-:S02]  /*b2f20*/  F2FP.F16.E4M3.UNPACK_B R20, R20 ;  /* 0x00000014ff14723e */ /* 0x000fc400020006ff */
[----:B------:R-:W-:-:S15]  /*b2f30*/  F2FP.F16.E4M3.UNPACK_B R21, R21 ;  /* 0x00000015ff15723e */ /* 0x000fde00020006ff */
[----:B------:R-:W-:-:S01]  /*b2f40*/  NOP ;  /* 0x0000000000007918 */ /* 0x000fc20000000000 */
        /* <DEDUP_REMOVED lines=8> */
[----:B------:R-:W-:Y:S01]  /*b2fd0*/  STL.64 [R1+0x358], R10 ;  /* 0x0003580a01007387 */ /* 0x000fe20000100a00 */
        /* <DEDUP_REMOVED lines=12> */
[----:B------:R-:W4:Y:S04]  /*b30a0*/  LDL.LU R16, [R1+0x1020] ;  /* 0x0010200001107983 */ /* 0x000f280000300800 */
[----:B------:R-:W4:Y:S04]  /*b30b0*/  LDL.LU R17, [R1+0x1024] ;  /* 0x0010240001117983 */ /* 0x000f280000300800 */
[----:B------:R-:W4:Y:S04]  /*b30c0*/  LDL.LU R18, [R1+0x1028] ;  /* 0x0010280001127983 */ /* 0x000f280000300800 */
[----:B------:R-:W4:Y:S04]  /*b30d0*/  LDL.LU R19, [R1+0x102c] ;  /* 0x00102c0001137983 */ /* 0x000f280000300800 */
[----:B------:R-:W3:Y:S04]  /*b30e0*/  LDL R26, [R1+0x1c10] ;  /* 0x001c1000011a7983 */ /* 0x000ee80000100800 */
[----:B------:R-:W2:Y:S04]  /*b30f0*/  LDL R27, [R1+0x1c14] ;  /* 0x001c1400011b7983 */ /* 0x000ea80000100800 */
[----:B------:R-:W4:Y:S04]  /*b3100*/  LDL.LU R15, [R1+0x2390] ;  /* 0x00239000010f7983 */ /* 0x000f280000300800 */
[----:B0-----:R-:W4:Y:S04]  /*b3110*/  LDL.LU R4, [R1+0x238c] ;  /* 0x00238c0001047983 */ /* 0x001f280000300800 */
[----:B------:R-:W4:Y:S04]  /*b3120*/  LDL.LU R44, [R1+0x2398] ;  /* 0x00239800012c7983 */ /* 0x000f280000300800 */
[----:B------:R-:W4:Y:S04]  /*b3130*/  LDL.LU R5, [R1+0x2394] ;  /* 0x0023940001057983 */ /* 0x000f280000300800 */
[----:B------:R-:W4:Y:S04]  /*b3140*/  LDL.LU R45, [R1+0x23a0] ;  /* 0x0023a000012d7983 */ /* 0x000f280000300800 */
[----:B-1----:R-:W4:Y:S04]  /*b3150*/  LDL.LU R6, [R1+0x239c] ;  /* 0x00239c0001067983 */ /* 0x002f280000300800 */
[----:B------:R-:W4:Y:S04]  /*b3160*/  LDL R28, [R1+0x1c20] ;  /* 0x001c2000011c7983 */ /* 0x000f280000100800 */
[----:B------:R-:W4:Y:S04]  /*b3170*/  LDL R29, [R1+0x1c24] ;  /* 0x001c2400011d7983 */ /* 0x000f280000100800 */
[----:B------:R-:W4:Y:S04]  /*b3180*/  LDL.LU R8, [R1+0x1080] ;  /* 0x0010800001087983 */ /* 0x000f280000300800 */
[----:B------:R-:W4:Y:S04]  /*b3190*/  LDL.LU R9, [R1+0x1084] ;  /* 0x0010840001097983 */ /* 0x000f280000300800 */
[----:B------:R-:W4:Y:S04]  /*b31a0*/  LDL.LU R10, [R1+0x1088] ;  /* 0x00108800010a7983 */ /* 0x000f280000300800 */
[----:B------:R-:W4:Y:S04]  /*b31b0*/  LDL.LU R11, [R1+0x108c] ;  /* 0x00108c00010b7983 */ /* 0x000f280000300800 */
[----:B------:R-:W4:Y:S04]  /*b31c0*/  LDL.LU R46, [R1+0x23a8] ;  /* 0x0023a800012e7983 */ /* 0x000f280000300800 */
[----:B------:R-:W4:Y:S04]  /*b31d0*/  LDL.LU R7, [R1+0x23a4] ;  /* 0x0023a40001077983 */ /* 0x000f280000300800 */
        /* <DEDUP_REMOVED lines=18> */
[----:B------:R-:W-:-:S02]  /*b3300*/  F2FP.F16.E4M3.UNPACK_B R24, R24 ;  /* 0x00000018ff18723e */ /* 0x000fc400020006ff */
[----:B------:R-:W-:Y:S01]  /*b3310*/  F2FP.F16.E4M3.UNPACK_B R25, R25 ;  /* 0x00000019ff19723e */ /* 0x000fe200020006ff */
[----:B------:R-:W-:Y:S04]  /*b3320*/  STL.64 [R1+0x7558], R22 ;  /* 0x0075581601007387 */ /* 0x000fe80000100a00 */
[----:B------:R-:W-:Y:S01]  /*b3330*/  STL.64 [R1+0x7550], R20 ;  /* 0x0075501401007387 */ /* 0x000fe20000100a00 */
[----:B---3--:R-:W-:Y:S02]  /*b3340*/  F2FP.F16.E4M3.UNPACK_B R26, R26 ;  /* 0x0000001aff1a723e */ /* 0x008fe400020006ff */
[----:B--2---:R-:W-:Y:S01]  /*b3350*/  F2FP.F16.E4M3.UNPACK_B R27, R27 ;  /* 0x0000001bff1b723e */ /* 0x004fe200020006ff */
[C---:B----4-:R-:W-:Y:S06]  /*b3360*/  HMMA.16816.F32 R16, R32.reuse, R24, R16 ;  /* 0x000000182010723c */ /* 0x050fec0000001810 */
[----:B------:R-:W-:Y:S01]  /*b3370*/  HMMA.16816.F32 R8, R32, R26, R8 ;  /* 0x0000001a2008723c */ /* 0x000fe20000001808 */
[----:B------:R-:W-:-:S02]  /*b3380*/  F2FP.F16.E4M3.UNPACK_B R28, R28 ;  /* 0x0000001cff1c723e */ /* 0x000fc400020006ff */
[----:B------:R-:W-:Y:S02]  /*b3390*/  F2FP.F16.E4M3.UNPACK_B R29, R29 ;  /* 0x0000001dff1d723e */ /* 0x000fe400020006ff */
[----:B------:R-:W-:Y:S02]  /*b33a0*/  F2FP.F16.E4M3.UNPACK_B R30, R30 ;  /* 0x0000001eff1e723e */ /* 0x000fe400020006ff */
[----:B------:R-:W-:-:S10]  /*b33b0*/  F2FP.F16.E4M3.UNPACK_B R31, R31 ;  /* 0x0000001fff1f723e */ /* 0x000fd400020006ff */
[----:B------:R-:W-:Y:S04]  /*b33c0*/  STL.64 [R1+0x3b0], R16 ;  /* 0x0003b01001007387 */ /* 0x000fe80000100a00 */
[----:B------:R-:W-:Y:S04]  /*b33d0*/  STL.64 [R1+0x3b8], R18 ;  /* 0x0003b81201007387 */ /* 0x000fe80000100a00 */
[----:B------:R-:W-:Y:S04]  /*b33e0*/  STL.64 [R1+0x7568], R26 ;  /* 0x0075681a01007387 */ /* 0x000fe80000100a00 */
[----:B------:R-:W-:Y:S04]  /*b33f0*/  STL.64 [R1+0x7560], R24 ;  /* 0x0075601801007387 */ /* 0x000fe80000100a00 */
[----:B------:R-:W-:Y:S04]  /*b3400*/  STL.64 [R1+0x3d0], R8 ;  /* 0x0003d00801007387 */ /* 0x000fe80000100a00 */
[----:B------:R0:W-:Y:S01]  /*b3410*/  STL.64 [R1+0x3d8], R10 ;  /* 0x0003d80a01007387 */ /* 0x0001e20000100a00 */
[----:B------:R-:W-:-:S02]  /*b3420*/  IMAD R4, R4, 0x100, R15 ;  /* 0x0000010004047824 */ /* 0x000fc400078e020f */
[C---:B------:R-:W-:Y:S06]  /*b3430*/  HMMA.16816.F32 R12, R32.reuse, R30, R48 ;  /* 0x0000001e200c723c */ /* 0x040fec0000001830 */
[----:B0-----:R-:W-:Y:S01]  /*b3440*/  HMMA.16816.F32 R8, R32, R28, R40 ;  /* 0x0000001c2008723c */ /* 0x001fe20000001828 */
[----:B------:R-:W-:Y:S02]  /*b3450*/  F2FP.F16.E4M3.UNPACK_B R36, R36 ;  /* 0x00000024ff24723e */ /* 0x000fe400020006ff */
[----:B------:R-:W-:-:S15]  /*b3460*/  F2FP.F16.E4M3.UNPACK_B R37, R37 ;  /* 0x00000025ff25723e */ /* 0x000fde00020006ff */
[----:B------:R-:W-:-:S05]  /*b3470*/  NOP ;  /* 0x0000000000007918 */ /* 0x000fca0000000000 */
[----:B------:R0:W-:Y:S04]  /*b3480*/  STL.64 [R1+0x3f0], R8 ;  /* 0x0003f00801007387 */ /* 0x0001e80000100a00 */
[----:B------:R-:W-:Y:S04]  /*b3490*/  STL.64 [R1+0x3f8], R10 ;  /* 0x0003f80a01007387 */ /* 0x000fe80000100a00 */
[----:B------:R-:W-:Y:S01]  /*b34a0*/  STL.64 [R1+0x7588], R30 ;  /* 0x0075881e01007387 */ /* 0x000fe20000100a00 */
[----:B0-----:R-:W-:-:S05]  /*b34b0*/  F2FP.F16.E4M3.UNPACK_B R8, R47 ;  /* 0x0000002fff08723e */ /* 0x001fca00020006ff */
[----:B------:R-:W-:Y:S04]  /*b34c0*/  STL [R1+0x20], R8 ;  /* 0x0000200801007387 */ /* 0x000fe80000100800 */
[----:B------:R-:W-:Y:S04]  /*b34d0*/  STL.64 [R1+0x5c0], R12 ;  /* 0x0005c00c01007387 */ /* 0x000fe80000100a00 */
[----:B------:R0:W-:Y:S02]  /*b34e0*/  STL.64 [R1+0x5c8], R14 ;  /* 0x0005c80e01007387 */ /* 0x0001e40000100a00 */
[C---:B0-----:R-:W-:Y:S01]  /*b34f0*/  HMMA.16816.F32 R12, R32.reuse, R36, R52 ;  /* 0x00000024200c723c */ /* 0x041fe20000001834 */
[----:B------:R-:W-:Y:S01]  /*b3500*/  F2FP.F16.E4M3.UNPACK_B R9, R0 ;  /* 0x00000000ff09723e */ /* 0x000fe200020006ff */
[----:B------:R-:W-:Y:S04]  /*b3510*/  STL.64 [R1+0x7580], R28 ;  /* 0x0075801c01007387 */ /* 0x000fe80000100a00 */
[----:B------:R-:W-:Y:S04]  /*b3520*/  STL [R1+0x24], R9 ;  /* 0x0000240901007387 */ /* 0x000fe80000100800 */
[----:B------:R-:W-:Y:S04]  /*b3530*/  STL.64 [R1+0x7618], R38 ;  /* 0x0076182601007387 */ /* 0x000fe80000100a00 */
[----:B------:R-:W-:Y:S09]  /*b3540*/  STL.64 [R1+0x7610], R36 ;  /* 0x0076102401007387 */ /* 0x000ff20000100a00 */
        /* <DEDUP_REMOVED lines=17> */
[----:B--2---:R2:W-:Y:S04]  /*b3660*/  STL.64 [R1+0x7630], R28 ;  /* 0x0076301c01007387 */ /* 0x0045e80000100a00 */
[----:B------:R-:W3:Y:S04]  /*b3670*/  LDL.LU R52, [R1+0x14d0] ;  /* 0x0014d00001347983 */ /* 0x000ee80000300800 */
[----:B------:R-:W3:Y:S04]  /*b3680*/  LDL.LU R53, [R1+0x14d4] ;  /* 0x0014d40001357983 */ /* 0x000ee80000300800 */
[----:B------:R-:W4:Y:S04]  /*b3690*/  LDL.LU R54, [R1+0x14d8] ;  /* 0x0014d80001367983 */ /* 0x000f280000300800 */
[----:B------:R-:W4:Y:S04]  /*b36a0*/  LDL.LU R55, [R1+0x14dc] ;  /* 0x0014dc0001377983 */ /* 0x000f280000300800 */
[----:B----4-:R-:W-:Y:S04]  /*b36b0*/  STL.64 [R1+0x7648], R54 ;  /* 0x0076483601007387 */ /* 0x010fe80000100a00 */
[----:B---3--:R-:W-:Y:S04]  /*b36c0*/  STL.64 [R1+0x7640], R52 ;  /* 0x0076403401007387 */ /* 0x008fe80000100a00 */
[----:B------:R-:W3:Y:S04]  /*b36d0*/  LDL.LU R56, [R1+0x14f0] ;  /* 0x0014f00001387983 */ /* 0x000ee80000300800 */
[----:B------:R-:W3:Y:S04]  /*b36e0*/  LDL.LU R57, [R1+0x14f4] ;  /* 0x0014f40001397983 */ /* 0x000ee80000300800 */
[----:B------:R-:W4:Y:S04]  /*b36f0*/  LDL.LU R58, [R1+0x14f8] ;  /* 0x0014f800013a7983 */ /* 0x000f280000300800 */
[----:B------:R-:W4:Y:S04]  /*b3700*/  LDL.LU R59, [R1+0x14fc] ;  /* 0x0014fc00013b7983 */ /* 0x000f280000300800 */
[----:B----4-:R-:W-:Y:S04]  /*b3710*/  STL.64 [R1+0x7658], R58 ;  /* 0x0076583a01007387 */ /* 0x010fe80000100a00 */
[----:B---3--:R3:W-:Y:S04]  /*b3720*/  STL.64 [R1+0x7650], R56 ;  /* 0x0076503801007387 */ /* 0x0087e80000100a00 */
[----:B------:R-:W4:Y:S04]  /*b3730*/  LDL R10, [R1] ;  /* 0x00000000010a7983 */ /* 0x000f280000100800 */
[----:B------:R-:W4:Y:S04]  /*b3740*/  LDL R11, [R1+0x4] ;  /* 0x00000400010b7983 */ /* 0x000f280000100800 */
[----:B------:R-:W2:Y:S04]  /*b3750*/  LDL.LU R36, [R1+0x1500] ;  /* 0x0015000001247983 */ /* 0x000ea80000300800 */
[----:B------:R-:W2:Y:S04]  /*b3760*/  LDL.LU R37, [R1+0x1504] ;  /* 0x0015040001257983 */ /* 0x000ea80000300800 */
[----:B------:R-:W3:Y:S04]  /*b3770*/  LDL.LU R38, [R1+0x1508] ;  /* 0x0015080001267983 */ /* 0x000ee80000300800 */
[----:B------:R-:W3:Y:S01]  /*b3780*/  LDL.LU R39, [R1+0x150c] ;  /* 0x00150c0001277983 */ /* 0x000ee20000300800 */
[----:B------:R-:W-:-:S03]  /*b3790*/  IMAD.MOV.U32 R0, RZ, RZ, R9 ;  /* 0x000000ffff007224 */ /* 0x000fc600078e0009 */
[----:B---3--:R3:W-:Y:S04]  /*b37a0*/  STL.64 [R1+0x7668], R38 ;  /* 0x0076682601007387 */ /* 0x0087e80000100a00 */
[----:B--2---:R-:W-:Y:S04]  /*b37b0*/  STL.64 [R1+0x7660], R36 ;  /* 0x0076602401007387 */ /* 0x004fe80000100a00 */
[----:B------:R-:W2:Y:S04]  /*b37c0*/  LDL R8, [R1+0x8] ;  /* 0x0000080001087983 */ /* 0x000ea80000100800 */
[----:B------:R-:W2:Y:S04]  /*b37d0*/  LDL R9, [R1+0xc] ;  /* 0x00000c0001097983 */ /* 0x000ea80000100800 */
[----:B----4-:R-:W-:Y:S04]  /*b37e0*/  STL.64 [R1+0x7678], R10 ;  /* 0x0076780a01007387 */ /* 0x010fe80000100a00 */
[----:B--2---:R2:W-:Y:S04]  /*b37f0*/  STL.64 [R1+0x7670], R8 ;  /* 0x0076700801007387 */ /* 0x0045e80000100a00 */
[----:B0-----:R-:W4:Y:S04]  /*b3800*/  LDL.LU R20, [R1+0x1520] ;  /* 0x0015200001147983 */ /* 0x001f280000300800 */
[----:B------:R-:W4:Y:S04]  /*b3810*/  LDL.LU R21, [R1+0x1524] ;  /* 0x0015240001157983 */ /* 0x000f280000300800 */
[----:B------:R-:W4:Y:S04]  /*b3820*/  LDL.LU R22, [R1+0x1528] ;  /* 0x0015280001167983 */ /* 0x000f280000300800 */
[----:B------:R-:W4:Y:S04]  /*b3830*/  LDL.LU R23, [R1+0x152c] ;  /* 0x00152c0001177983 */ /* 0x000f280000300800 */
[----:B-1----:R-:W4:Y:S04]  /*b3840*/  LDL R30, [R1+0x10] ;  /* 0x00001000011e7983 */ /* 0x002f280000100800 */
[----:B------:R-:W4:Y:S04]  /*b3850*/  LDL R31, [R1+0x14] ;  /* 0x00001400011f7983 */ /* 0x000f280000100800 */
[----:B------:R-:W4:Y:S04]  /*b3860*/  LDL R28, [R1+0x18] ;  /* 0x00001800011c7983 */ /* 0x000f280000100800 */
[----:B------:R-:W4:Y:S04]  /*b3870*/  LDL R29, [R1+0x1c] ;  /* 0x00001c00011d7983 */ /* 0x000f280000100800 */
[----:B------:R-:W4:Y:S04]  /*b3880*/  LDL.LU R56, [R1+0x1410] ;  /* 0x0014100001387983 */ /* 0x000f280000300800 */
[----:B------:R-:W4:Y:S04]  /*b3890*/  LDL.LU R57, [R1+0x1414] ;  /* 0x0014140001397983 */ /* 0x000f280000300800 */
[----:B------:R-:W4:Y:S04]  /*b38a0*/  LDL.LU R58, [R1+0x1418] ;  /* 0x00141800013a7983 */ /* 0x000f280000300800 */
[----:B------:R-:W4:Y:S04]  /*b38b0*/  LDL.LU R59, [R1+0x141c] ;  /* 0x00141c00013b7983 */ /* 0x000f280000300800 */
[----:B---3--:R-:W3:Y:S04]  /*b38c0*/  LDL R38, [R1+0x28] ;  /* 0x0000280001267983 */ /* 0x008ee80000100800 */
[----:B------:R-:W3:Y:S04]  /*b38d0*/  LDL R39, [R1+0x2c] ;  /* 0x00002c0001277983 */ /* 0x000ee80000100800 */
[----:B--2---:R-:W3:Y:S04]  /*b38e0*/  LDL.LU R8, [R1+0x1330] ;  /* 0x0013300001087983 */ /* 0x004ee80000300800 */
[----:B------:R-:W3:Y:S04]  /*b38f0*/  LDL.LU R9, [R1+0x1334] ;  /* 0x0013340001097983 */ /* 0x000ee80000300800 */
[----:B------:R-:W3:Y:S04]  /*b3900*/  LDL.LU R10, [R1+0x1338] ;  /* 0x00133800010a7983 */ /* 0x000ee80000300800 */
[----:B------:R-:W3:Y:S04]  /*b3910*/  LDL.LU R11, [R1+0x133c] ;  /* 0x00133c00010b7983 */ /* 0x000ee80000300800 */
[----:B------:R-:W2:Y:S01]  /*b3920*/  LDL.LU R52, [R1+0x1530] ;  /* 0x0015300001347983 */ /* 0x000ea20000300800 */
[----:B------:R-:W-:-:S02]  /*b3930*/  IMAD R5, R5, 0x100, R44 ;  /* 0x0000010005057824 */ /* 0x000fc400078e022c */
[----:B------:R-:W-:Y:S02]  /*b3940*/  IMAD R6, R6, 0x100, R45 ;  /* 0x0000010006067824 */ /* 0x000fe400078e022d */
[----:B------:R-:W-:Y:S01]  /*b3950*/  IMAD R7, R7, 0x100, R46 ;  /* 0x0000010007077824 */ /* 0x000fe200078e022e */
[----:B------:R-:W2:Y:S04]  /*b3960*/  LDL.LU R53, [R1+0x1534] ;  /* 0x0015340001357983 */ /* 0x000ea80000300800 */
        /* <DEDUP_REMOVED lines=34> */
[C---:B----4-:R-:W-:Y:S06]  /*b3b90*/  HMMA.16816.F32 R56, R4.reuse, R28, R56 ;  /* 0x0000001c0438723c */ /* 0x050fec0000001838 */
[----:B---3--:R-:W-:Y:S01]  /*b3ba0*/  HMMA.16816.F32 R36, R4, R38, R8 ;  /* 0x000000260424723c */ /* 0x008fe20000001808 */
[----:B------:R-:W3:Y:S04]  /*b3bb0*/  LDL.LU.64 R10, [R1+0x7678] ;  /* 0x00767800010a7983 */ /* 0x000ee80000300a00 */
[----:B------:R-:W4:-:S15]  /*b3bc0*/  LDL.LU.64 R8, [R1+0x7670] ;  /* 0x0076700001087983 */ /* 0x000f1e0000300a00 */
[----:B------:R-:W-:-:S03]  /*b3bd0*/  NOP ;  /* 0x0000000000007918 */ /* 0x000fc60000000000 */
        /* <DEDUP_REMOVED lines=16> */
[C---:B----4-:R-:W-:Y:S06]  /*b3ce0*/  HMMA.16816.F32 R20, R4.reuse, R8, R20 ;  /* 0x000000080414723c */ /* 0x050fec0000001814 */
[----:B---3--:R-:W-:-:S15]  /*b3cf0*/  HMMA.16816.F32 R8, R4, R10, R36 ;  /* 0x0000000a0408723c */ /* 0x008fde0000001824 */
[----:B------:R-:W-:-:S02]  /*b3d00*/  NOP ;  /* 0x0000000000007918 */ /* 0x000fc40000000000 */
[----:B------:R-:W-:Y:S01]  /*b3d10*/  STL.64 [R1+0x470], R20 ;  /* 0x0004701401007387 */ /* 0x000fe20000100a00 */
[C---:B------:R-:W-:Y:S03]  /*b3d20*/  HMMA.16816.F32 R56, R4.reuse, R60, R56 ;  /* 0x0000003c0438723c */ /* 0x040fe60000001838 */
[----:B------:R0:W-:Y:S04]  /*b3d30*/  STL.64 [R1+0x478], R22 ;  /* 0x0004781601007387 */ /* 0x0001e80000100a00 */
[----:B0-----:R-:W3:Y:S04]  /*b3d40*/  LDL.LU.64 R22, [R1+0x7628] ;  /* 0x0076280001167983 */ /* 0x001ee80000300a00 */
[----:B------:R-:W3:Y:S04]  /*b3d50*/  LDL.LU.64 R20, [R1+0x7620] ;  /* 0x0076200001147983 */ /* 0x000ee80000300a00 */
        /* <DEDUP_REMOVED lines=39> */
[----:B------:R-:W-:Y:S04]  /*b3fd0*/  STL.64 [R1+0x7510], R54 ;  /* 0x0075103601007387 */ /* 0x000fe80000100a00 */
[----:B------:R0:W-:Y:S04]  /*b3fe0*/  STL.64 [R1+0x7508], R52 ;  /* 0x0075083401007387 */ /* 0x0001e80000100a00 */
[----:B0-----:R-:W4:Y:S04]  /*b3ff0*/  LDL.LU R52, [R1+0x1490] ;  /* 0x0014900001347983 */ /* 0x001f280000300800 */
[----:B------:R-:W4:Y:S04]  /*b4000*/  LDL.LU R53, [R1+0x1494] ;  /* 0x0014940001357983 */ /* 0x000f280000300800 */
[----:B------:R-:W4:Y:S04]  /*b4010*/  LDL.LU R54, [R1+0x1498] ;  /* 0x0014980001367983 */ /* 0x000f280000300800 */
[----:B------:R-:W4:Y:S01]  /*b4020*/  LDL.LU R55, [R1+0x149c] ;  /* 0x00149c0001377983 */ /* 0x000f220000300800 */
[C---:B------:R-:W-:Y:S06]  /*b4030*/  HMMA.16816.F32 R24, R4.reuse, R42, R24 ;  /* 0x0000002a0418723c */ /* 0x040fec0000001818 */
[C---:B---3--:R-:W-:Y:S06]  /*b4040*/  HMMA.16816.F32 R20, R4.reuse, R40, R20 ;  /* 0x000000280414723c */ /* 0x048fec0000001814 */
[C---:B------:R-:W-:Y:S06]  /*b4050*/  HMMA.16816.F32 R16, R4.reuse, R38, R16 ;  /* 0x000000260410723c */ /* 0x040fec0000001810 */
[C---:B------:R-:W-:Y:S06]  /*b4060*/  HMMA.16816.F32 R12, R4.reuse, R2, R12 ;  /* 0x00000002040c723c */ /* 0x040fec000000180c */
[C---:B--2---:R-:W-:Y:S06]  /*b4070*/  HMMA.16816.F32 R32, R4.reuse, R46, R32 ;  /* 0x0000002e0420723c */ /* 0x044fec0000001820 */
        /* <DEDUP_REMOVED lines=141> */
[----:B-1----:R-:W-:Y:S06]  /*b4950*/  HMMA.16816.F32 R8, R4, R28, R52 ;  /* 0x0000001c0408723c */ /* 0x002fec0000001834 */
[----:B------:R-:W-:Y:S04]  /*b4960*/  STL [R1+0x7444], R28 ;  /* 0x0074441c01007387 */ /* 0x000fe80000100800 */
[----:B------:R-:W-:-:S13]  /*b4970*/  STL [R1+0x7440], R29 ;  /* 0x0074401d01007387 */ /* 0x000fda0000100800 */
[----:B------:R0:W-:Y:S04]  /*b4980*/  STL.64 [R1+0x1330], R8 ;  /* 0x0013300801007387 */ /* 0x0001e80000100a00 */
[----:B------:R1:W-:Y:S04]  /*b4990*/  STL.64 [R1+0x1338], R10 ;  /* 0x0013380a01007387 */ /* 0x0003e80000100a00 */
[----:B0-----:R-:W2:Y:S04]  /*b49a0*/  LDL.LU R8, [R1+0x1270] ;  /* 0x0012700001087983 */ /* 0x001ea80000300800 */
        /* <DEDUP_REMOVED lines=33> */
[----:B------:R-:W4:Y:S04]  /*b4bc0*/  LDL.64 R28, [R1+0x28] ;  /* 0x00002800011c7983 */ /* 0x000f280000100a00 */
[----:B------:R-:W4:Y:S01]  /*b4bd0*/  LDL.64 R24, [R1+0x18] ;  /* 0x0000180001187983 */ /* 0x000f220000100a00 */
[----:B------:R-:W-:-:S03]  /*b4be0*/  IMAD R35, R35, 0x100, R61 ;  /* 0x0000010023237824 */ /* 0x000fc600078e023d */
[----:B------:R-:W4:Y:S01]  /*b4bf0*/  LDL.LU R52, [R1+0x12e0] ;  /* 0x0012e00001347983 */ /* 0x000f220000300800 */
[----:B------:R-:W-:-:S03]  /*b4c00*/  IMAD.MOV.U32 R61, RZ, RZ, R0 ;  /* 0x000000ffff3d7224 */ /* 0x000fc600078e0000 */
[----:B------:R-:W4:Y:S04]  /*b4c10*/  LDL.LU R53, [R1+0x12e4] ;  /* 0x0012e40001357983 */ /* 0x000f280000300800 */
[----:B------:R-:W4:Y:S04]  /*b4c20*/  LDL.LU R54, [R1+0x12e8] ;  /* 0x0012e80001367983 */ /* 0x000f280000300800 */
[----:B------:R-:W4:Y:S04]  /*b4c30*/  LDL.LU R55, [R1+0x12ec] ;  /* 0x0012ec0001377983 */ /* 0x000f280000300800 */
[----:B------:R-:W4:Y:S04]  /*b4c40*/  LDL.64 R26, [R1+0x10] ;  /* 0x00001000011a7983 */ /* 0x000f280000100a00 */
[----:B------:R-:W4:Y:S04]  /*b4c50*/  LDL.64 R20, [R1+0x8] ;  /* 0x0000080001147983 */ /* 0x000f280000100a00 */
        /* <DEDUP_REMOVED lines=13> */
[----:B------:R-:W-:Y:S01]  /*b4d30*/  STL [R1+0x7428], R31 ;  /* 0x0074281f01007387 */ /* 0x000fe20000100800 */
[C---:B---3--:R-:W-:Y:S06]  /*b4d40*/  HMMA.16816.F32 R16, R4.reuse, R36, R16 ;  /* 0x000000240410723c */ /* 0x048fec0000001810 */
        /* <DEDUP_REMOVED lines=8> */
[----:B0-----:R-:W3:Y:S04]  /*b4dd0*/  LDL.LU R36, [R1+0x12b0] ;  /* 0x0012b00001247983 */ /* 0x001ee80000300800 */
[----:B------:R-:W3:Y:S04]  /*b4de0*/  LDL.LU R37, [R1+0x12b4] ;  /* 0x0012b40001257983 */ /* 0x000ee80000300800 */
[----:B------:R-:W3:Y:S04]  /*b4df0*/  LDL.LU R38, [R1+0x12b8] ;  /* 0x0012b80001267983 */ /* 0x000ee80000300800 */
[----:B------:R-:W3:Y:S04]  /*b4e00*/  LDL.LU R39, [R1+0x12bc] ;  /* 0x0012bc0001277983 */ /* 0x000ee80000300800 */
[----:B------:R-:W2:Y:S04]  /*b4e10*/  LDL.LU.64 R10, [R1+0x7538] ;  /* 0x00753800010a7983 */ /* 0x000ea80000300a00 */
        /* <DEDUP_REMOVED lines=8> */
[----:B------:R-:W-:-:S02]  /*b4ea0*/  F2FP.F16.E4M3.UNPACK_B R32, R32 ;  /* 0x00000020ff20723e */ /* 0x000fc400020006ff */
[----:B------:R-:W-:Y:S02]  /*b4eb0*/  F2FP.F16.E4M3.UNPACK_B R33, R33 ;  /* 0x00000021ff21723e */ /* 0x000fe400020006ff */
[----:B------:R-:W-:Y:S02]  /*b4ec0*/  F2FP.F16.E4M3.UNPACK_B R34, R34 ;  /* 0x00000022ff22723e */ /* 0x000fe400020006ff */
[----:B------:R-:W-:-:S07]  /*b4ed0*/  F2FP.F16.E4M3.UNPACK_B R35, R35 ;  /* 0x00000023ff23723e */ /* 0x000fce00020006ff */
[C---:B----4-:R-:W-:Y:S06]  /*b4ee0*/  HMMA.16816.F32 R48, R32.reuse, R24, R48 ;  /* 0x000000182030723c */ /* 0x050fec0000001830 */
[C---:B------:R-:W-:Y:S06]  /*b4ef0*/  HMMA.16816.F32 R52, R32.reuse, R26, R52 ;  /* 0x0000001a2034723c */ /* 0x040fec0000001834 */
[C---:B------:R-:W-:Y:S06]  /*b4f00*/  HMMA.16816.F32 R56, R32.reuse, R20, R56 ;  /* 0x000000142038723c */ /* 0x040fec0000001838 */
[----:B---3--:R-:W-:-:S15]  /*b4f10*/  HMMA.16816.F32 R4, R32, R28, R4 ;  /* 0x0000001c2004723c */ /* 0x008fde0000001804 */
[----:B------:R-:W-:-:S08]  /*b4f20*/  NOP ;  /* 0x0000000000007918 */ /* 0x000fd00000000000 */
[----:B------:R-:W-:Y:S04]  /*b4f30*/  STL.64 [R1+0x1300], R4 ;  /* 0x0013000401007387 */ /* 0x000fe80000100a00 */
[----:B------:R-:W-:Y:S04]  /*b4f40*/  STL.64 [R1+0x1308], R6 ;  /* 0x0013080601007387 */ /* 0x000fe80000100a00 */
        /* <DEDUP_REMOVED lines=11> */
[----:B------:R-:W4:Y:S01]  /*b5000*/  LDL.LU.64 R56, [R1+0x74f8] ;  /* 0x0074f80001387983 */ /* 0x000f220000300a00 */
[C---:B------:R-:W-:Y:S06]  /*b5010*/  HMMA.16816.F32 R36, R32.reuse, R22, R36 ;  /* 0x000000162024723c */ /* 0x040fec0000001824 */
[----:B--2---:R-:W-:-:S15]  /*b5020*/  HMMA.16816.F32 R16, R32, R60, R16 ;  /* 0x0000003c2010723c */ /* 0x004fde0000001810 */
[----:B------:R-:W-:-:S02]  /*b5030*/  NOP ;  /* 0x0000000000007918 */ /* 0x000fc40000000000 */
[----:B------:R-:W-:Y:S04]  /*b5040*/  STL.64 [R1+0x12b0], R36 ;  /* 0x0012b02401007387 */ /* 0x000fe80000100a00 */
[----:B------:R-:W-:Y:S04]  /*b5050*/  STL.64 [R1+0x12b8], R38 ;  /* 0x0012b82601007387 */ /* 0x000fe80000100a00 */
[----:B------:R-:W-:Y:S04]  /*b5060*/  STL.64 [R1+0x1290], R16 ;  /* 0x0012901001007387 */ /* 0x000fe80000100a00 */
[----:B------:R0:W-:Y:S01]  /*b5070*/  STL.64 [R1+0x1298], R18 ;  /* 0x0012981201007387 */ /* 0x0001e20000100a00 */
[C---:B---3--:R-:W-:Y:S06]  /*b5080*/  HMMA.16816.F32 R12, R32.reuse, R58, R12 ;  /* 0x0000003a200c723c */ /* 0x048fec000000180c */
[C---:B----4-:R-:W-:Y:S01]  /*b5090*/  HMMA.16816.F32 R8, R32.reuse, R56, R8 ;  /* 0x000000382008723c */ /* 0x050fe20000001808 */
[----:B------:R-:W-:Y:S05]  /*b50a0*/  STL.64 [R1+0x7410], R58 ;  /* 0x0074103a01007387 */ /* 0x000fea0000100a00 */
[C---:B0-----:R-:W-:Y:S11]  /*b50b0*/  HMMA.16816.F32 R16, R32.reuse, R54, R40 ;  /* 0x000000362010723c */ /* 0x041ff60000001828 */
[----:B------:R-:W-:Y:S04]  /*b50c0*/  STL.64 [R1+0x1280], R12 ;  /* 0x0012800c01007387 */ /* 0x000fe80000100a00 */
[----:B------:R0:W-:Y:S02]  /*b50d0*/  STL.64 [R1+0x1288], R14 ;  /* 0x0012880e01007387 */ /* 0x0001e40000100a00 */
[----:B0-----:R-:W-:Y:S02]  /*b50e0*/  HMMA.16816.F32 R12, R32, R52, R44 ;  /* 0x00000034200c723c */ /* 0x001fe4000000182c */
[----:B------:R0:W-:Y:S04]  /*b50f0*/  STL.64 [R1+0x7408], R56 ;  /* 0x0074083801007387 */ /* 0x0001e80000100a00 */
[----:B------:R1:W-:Y:S04]  /*b5100*/  STL.64 [R1+0x1260], R8 ;  /* 0x0012600801007387 */ /* 0x0003e80000100a00 */
[----:B------:R2:W-:Y:S04]  /*b5110*/  STL.64 [R1+0x1268], R10 ;  /* 0x0012680a01007387 */ /* 0x0005e80000100a00 */
[----:B0-----:R-:W3:Y:S04]  /*b5120*/  LDL.LU R56, [R1+0x10e0] ;  /* 0x0010e00001387983 */ /* 0x001ee80000300800 */
[----:B------:R-:W3:Y:S04]  /*b5130*/  LDL.LU R57, [R1+0x10e4] ;  /* 0x0010e40001397983 */ /* 0x000ee80000300800 */
[----:B------:R-:W3:Y:S04]  /*b5140*/  LDL.LU R58, [R1+0x10e8] ;  /* 0x0010e800013a7983 */ /* 0x000ee80000300800 */
[----:B------:R-:W3:Y:S04]  /*b5150*/  LDL.LU R59, [R1+0x10ec] ;  /* 0x0010ec00013b7983 */ /* 0x000ee80000300800 */
[----:B-1----:R-:W4:Y:S04]  /*b5160*/  LDL.LU R8, [R1+0x1220] ;  /* 0x0012200001087983 */ /* 0x002f280000300800 */
[----:B------:R0:W-:Y:S04]  /*b5170*/  STL.64 [R1+0x1240], R16 ;  /* 0x0012401001007387 */ /* 0x0001e80000100a00 */
[----:B------:R1:W-:Y:S04]  /*b5180*/  STL.64 [R1+0x1248], R18 ;  /* 0x0012481201007387 */ /* 0x0003e80000100a00 */
[----:B------:R1:W-:Y:S04]  /*b5190*/  STL.64 [R1+0x1230], R12 ;  /* 0x0012300c01007387 */ /* 0x0003e80000100a00 */
[----:B------:R1:W-:Y:S04]  /*b51a0*/  STL.64 [R1+0x1238], R14 ;  /* 0x0012380e01007387 */ /* 0x0003e80000100a00 */
[----:B------:R-:W4:Y:S04]  /*b51b0*/  LDL.LU R9, [R1+0x1224] ;  /* 0x0012240001097983 */ /* 0x000f280000300800 */
[----:B--2---:R-:W4:Y:S04]  /*b51c0*/  LDL.LU R10, [R1+0x1228] ;  /* 0x00122800010a7983 */ /* 0x004f280000300800 */
        /* <DEDUP_REMOVED lines=13> */
[----:B0-----:R-:W3:Y:S01]  /*b52a0*/  LDL.LU R16, [R1+0x11a0] ;  /* 0x0011a00001107983 */ /* 0x001ee20000300800 */
[----:B------:R-:W-:-:S03]  /*b52b0*/  IMAD.MOV.U32 R6, RZ, RZ, R24 ;  /* 0x000000ffff067224 */ /* 0x000fc600078e0018 */
[----:B------:R-:W3:Y:S01]  /*b52c0*/  LDL.LU R17, [R1+0x11a4] ;  /* 0x0011a40001117983 */ /* 0x000ee20000300800 */
[----:B------:R-:W-:-:S03]  /*b52d0*/  IMAD.MOV.U32 R24, RZ, RZ, R26 ;  /* 0x000000ffff187224 */ /* 0x000fc600078e001a */
[----:B-1----:R-:W3:Y:S01]  /*b52e0*/  LDL.LU R18, [R1+0x11a8] ;  /* 0x0011a80001127983 */ /* 0x002ee20000300800 */
[----:B------:R-:W-:Y:S02]  /*b52f0*/  IMAD.MOV.U32 R5, RZ, RZ, R25 ;  /* 0x000000ffff057224 */ /* 0x000fe400078e0019 */
[----:B------:R-:W-:Y:S01]  /*b5300*/  IMAD.MOV.U32 R26, RZ, RZ, R20 ;  /* 0x000000ffff1a7224 */ /* 0x000fe200078e0014 */
[----:B------:R-:W3:Y:S01]  /*b5310*/  LDL.LU R19, [R1+0x11ac] ;  /* 0x0011ac0001137983 */ /* 0x000ee20000300800 */
[----:B------:R-:W-:Y:S02]  /*b5320*/  IMAD.MOV.U32 R4, RZ, RZ, R28 ;  /* 0x000000ffff047224 */ /* 0x000fe400078e001c */
[----:B------:R-:W-:Y:S01]  /*b5330*/  IMAD.MOV.U32 R25, RZ, RZ, R21 ;  /* 0x000000ffff197224 */ /* 0x000fe200078e0015 */
[----:B------:R-:W3:Y:S01]  /*b5340*/  LDL.LU R20, [R1+0x11c0] ;  /* 0x0011c00001147983 */ /* 0x000ee20000300800 */
[----:B------:R-:W-:Y:S02]  /*b5350*/  IMAD.MOV.U32 R7, RZ, RZ, R27 ;  /* 0x000000ffff077224 */ /* 0x000fe400078e001b */
[----:B------:R-:W-:Y:S01]  /*b5360*/  IMAD.MOV.U32 R28, RZ, RZ, R22 ;  /* 0x000000ffff1c7224 */ /* 0x000fe200078e0016 */
        /* <DEDUP_REMOVED lines=42> */
[----:B0-----:R-:W4:Y:S04]  /*b5610*/  LDL.LU.64 R42, [R1+0x74d0] ;  /* 0x0074d000012a7983 */ /* 0x001f280000300a00 */
[----:B------:R-:W4:Y:S04]  /*b5620*/  LDL.LU.64 R40, [R1+0x74c8] ;  /* 0x0074c80001287983 */ /* 0x000f280000300a00 */
[----:B------:R-:W-:Y:S04]  /*b5630*/  STL.64 [R1+0x73c0], R46 ;  /* 0x0073c02e01007387 */ /* 0x000fe80000100a00 */
[----:B------:R0:W-:Y:S01]  /*b5640*/  STL.64 [R1+0x73b8], R44 ;  /* 0x0073b82c01007387 */ /* 0x0001e20000100a00 */
[C---:B--2---:R-:W-:Y:S03]  /*b5650*/  HMMA.16816.F32 R8, R32.reuse, R2, R8 ;  /* 0x000000022008723c */ /* 0x044fe60000001808 */
[----:B0-----:R-:W2:Y:S04]  /*b5660*/  LDL.LU R44, [R1+0x1120] ;  /* 0x00112000012c7983 */ /* 0x001ea80000300800 */
[----:B------:R-:W2:Y:S04]  /*b5670*/  LDL.LU R45, [R1+0x1124] ;  /* 0x00112400012d7983 */ /* 0x000ea80000300800 */
[----:B------:R-:W2:Y:S04]  /*b5680*/  LDL.LU R46, [R1+0x1128] ;  /* 0x00112800012e7983 */ /* 0x000ea80000300800 */
[----:B------:R-:W2:Y:S01]  /*b5690*/  LDL.LU R47, [R1+0x112c] ;  /* 0x00112c00012f7983 */ /* 0x000ea20000300800 */
[C---:B---3--:R-:W-:Y:S06]  /*b56a0*/  HMMA.16816.F32 R12, R32.reuse, R38, R12 ;  /* 0x00000026200c723c */ /* 0x048fec000000180c */
[C---:B----4-:R-:W-:Y:S06]  /*b56b0*/  HMMA.16816.F32 R20, R32.reuse, R42, R20 ;  /* 0x0000002a2014723c */ /* 0x050fec0000001814 */
[----:B------:R-:W-:-:S15]  /*b56c0*/  HMMA.16816.F32 R16, R32, R40, R16 ;  /* 0x000000282010723c */ /* 0x000fde0000001810 */
        /* <DEDUP_REMOVED lines=28> */
[----:B------:R-:W2:Y:S02]  /*b5890*/  LDL.LU.64 R8, [R1+0x7488] ;  /* 0x0074880001087983 */ /* 0x000ea40000300a00 */
[----:B--2---:R-:W-:-:S15]  /*b58a0*/  HMMA.16816.F32 R36, R32, R8, R36 ;  /* 0x000000082024723c */ /* 0x004fde0000001824 */
[----:B------:R-:W-:-:S08]  /*b58b0*/  NOP ;  /* 0x0000000000007918 */ /* 0x000fd00000000000 */
[----:B------:R-:W-:Y:S04]  /*b58c0*/  STL.64 [R1+0x1150], R36 ;  /* 0x0011502401007387 */ /* 0x000fe80000100a00 */
[----:B------:R3:W-:Y:S02]  /*b58d0*/  STL.64 [R1+0x1158], R38 ;  /* 0x0011582601007387 */ /* 0x0007e40000100a00 */
[C---:B---3--:R-:W-:Y:S06]  /*b58e0*/  HMMA.16816.F32 R36, R32.reuse, R10, R40 ;  /* 0x0000000a2024723c */ /* 0x048fec0000001828 */
[----:B------:R-:W-:Y:S04]  /*b58f0*/  STL.64 [R1+0x7390], R10 ;  /* 0x0073900a01007387 */ /* 0x000fe80000100a00 */
[----:B------:R0:W-:Y:S02]  /*b5900*/  STL.64 [R1+0x7388], R8 ;  /* 0x0073880801007387 */ /* 0x0001e40000100a00 */
[C---:B0-----:R-:W-:Y:S11]  /*b5910*/  HMMA.16816.F32 R8, R32.reuse, R14, R48 ;  /* 0x0000000e2008723c */ /* 0x041ff60000001830 */
[----:B------:R-:W-:Y:S04]  /*b5920*/  STL.64 [R1+0x1130], R36 ;  /* 0x0011302401007387 */ /* 0x000fe80000100a00 */
[----:B------:R4:W-:Y:S02]  /*b5930*/  STL.64 [R1+0x1138], R38 ;  /* 0x0011382601007387 */ /* 0x0009e40000100a00 */
[----:B----4-:R-:W-:Y:S02]  /*b5940*/  HMMA.16816.F32 R36, R32, R12, R44 ;  /* 0x0000000c2024723c */ /* 0x010fe4000000182c */
[----:B------:R-:W-:-:S15]  /*b5950*/  STL.64 [R1+0x73b0], R14 ;  /* 0x0073b00e01007387 */ /* 0x000fde0000100a00 */
[----:B------:R-:W-:-:S06]  /*b5960*/  NOP ;  /* 0x0000000000007918 */ /* 0x000fcc0000000000 */
        /* <DEDUP_REMOVED lines=21> */
[----:B--2---:R-:W-:Y:S04]  /*b5ac0*/  STL.64 [R1+0x7430], R52 ;  /* 0x0074303401007387 */ /* 0x004fe80000100a00 */
        /* <DEDUP_REMOVED lines=13> */
[----:B------:R2:W-:Y:S04]  /*b5ba0*/  STL.64 [R1+0x7478], R44 ;  /* 0x0074782c01007387 */ /* 0x0005e80000100a00 */
[----:B0-----:R-:W3:Y:S04]  /*b5bb0*/  LDL.LU R8, [R1+0x1010] ;  /* 0x0010100001087983 */ /* 0x001ee80000300800 */
[----:B------:R-:W3:Y:S04]  /*b5bc0*/  LDL.LU R9, [R1+0x1014] ;  /* 0x0010140001097983 */ /* 0x000ee80000300800 */
[----:B-1----:R-:W3:Y:S04]  /*b5bd0*/  LDL.LU R10, [R1+0x1018] ;  /* 0x00101800010a7983 */ /* 0x002ee80000300800 */
[----:B------:R-:W3:Y:S04]  /*b5be0*/  LDL.LU R11, [R1+0x101c] ;  /* 0x00101c00010b7983 */ /* 0x000ee80000300800 */
[----:B------:R-:W4:Y:S04]  /*b5bf0*/  LDL.64 R12, [R1+0x20] ;  /* 0x00002000010c7983 */ /* 0x000f280000100a00 */
        /* <DEDUP_REMOVED lines=8> */
[----:B--2---:R-:W2:Y:S04]  /*b5c80*/  LDL.LU R44, [R1+0x10c0] ;  /* 0x0010c000012c7983 */ /* 0x004ea80000300800 */
        /* <DEDUP_REMOVED lines=71> */
[----:B------:R-:W4:Y:S04]  /*b6100*/  LDL.LU R27, [R1+0x105c] ;  /* 0x00105c00011b7983 */ /* 0x000f280000300800 */
[----:B------:R-:W3:Y:S04]  /*b6110*/  LDL.LU R28, [R1+0x7444] ;  /* 0x00744400011c7983 */ /* 0x000ee80000300800 */
[----:B------:R-:W3:Y:S01]  /*b6120*/  LDL.LU R29, [R1+0x7440] ;  /* 0x00744000011d7983 */ /* 0x000ee20000300800 */
[----:B------:R-:W-:Y:S01]  /*b6130*/  IMAD R6, R6, 0x100, R31 ;  /* 0x0000010006067824 */ /* 0x000fe200078e021f */
[----:B---3--:R-:W-:-:S15]  /*b6140*/  HMMA.16816.F32 R52, R32, R28, R52 ;  /* 0x0000001c2034723c */ /* 0x008fde0000001834 */
[----:B------:R-:W-:-:S08]  /*b6150*/  NOP ;  /* 0x0000000000007918 */ /* 0x000fd00000000000 */
[----:B------:R-:W-:Y:S04]  /*b6160*/  STL.64 [R1+0x1060], R52 ;  /* 0x0010603401007387 */ /* 0x000fe80000100a00 */
[----:B------:R0:W-:Y:S04]  /*b6170*/  STL.64 [R1+0x1068], R54 ;  /* 0x0010683601007387 */ /* 0x0001e80000100a00 */
[----:B0-----:R-:W3:Y:S04]  /*b6180*/  LDL.LU.64 R54, [R1+0x7438] ;  /* 0x0074380001367983 */ /* 0x001ee80000300a00 */
[----:B------:R-:W3:Y:S04]  /*b6190*/  LDL.LU.64 R52, [R1+0x7430] ;  /* 0x0074300001347983 */ /* 0x000ee80000300a00 */
[----:B------:R-:W2:Y:S02]  /*b61a0*/  LDL.LU R31, [R1+0x7428] ;  /* 0x00742800011f7983 */ /* 0x000ea40000300800 */
[----:B--2---:R-:W-:-:S15]  /*b61b0*/  HMMA.16816.F32 R36, R32, R30, R36 ;  /* 0x0000001e2024723c */ /* 0x004fde0000001824 */
[----:B------:R-:W-:-:S08]  /*b61c0*/  NOP ;  /* 0x0000000000007918 */ /* 0x000fd00000000000 */
[----:B------:R-:W-:Y:S04]  /*b61d0*/  STL.64 [R1+0x1070], R36 ;  /* 0x0010702401007387 */ /* 0x000fe80000100a00 */
[----:B------:R0:W-:Y:S04]  /*b61e0*/  STL.64 [R1+0x1078], R38 ;  /* 0x0010782601007387 */ /* 0x0001e80000100a00 */
[----:B0-----:R-:W2:Y:S04]  /*b61f0*/  LDL.LU.64 R38, [R1+0x7420] ;  /* 0x0074200001267983 */ /* 0x001ea80000300a00 */
[----:B------:R-:W4:Y:S01]  /*b6200*/  LDL.LU.64 R36, [R1+0x7418] ;  /* 0x0074180001247983 */ /* 0x000f220000300a00 */
[----:B------:R-:W-:-:S03]  /*b6210*/  IMAD R7, R0, 0x100, R7 ;  /* 0x0000010000077824 */ /* 0x000fc600078e0207 */
[----:B------:R-:W-:Y:S01]  /*b6220*/  STL.64 [R1+0x7340], R30 ;  /* 0x0073401e01007387 */ /* 0x000fe20000100a00 */
[----:B------:R-:W-:Y:S02]  /*b6230*/  F2FP.F16.E4M3.UNPACK_B R4, R4 ;  /* 0x00000004ff04723e */ /* 0x000fe400020006ff */
[----:B------:R-:W-:Y:S02]  /*b6240*/  F2FP.F16.E4M3.UNPACK_B R5, R5 ;  /* 0x00000005ff05723e */ /* 0x000fe400020006ff */
[----:B------:R-:W-:Y:S01]  /*b6250*/  F2FP.F16.E4M3.UNPACK_B R6, R6 ;  /* 0x00000006ff06723e */ /* 0x000fe200020006ff */
[----:B------:R-:W-:Y:S01]  /*b6260*/  STL.64 [R1+0x7338], R28 ;  /* 0x0073381c01007387 */ /* 0x000fe20000100a00 */
[----:B------:R-:W-:Y:S01]  /*b6270*/  F2FP.F16.E4M3.UNPACK_B R7, R7 ;  /* 0x00000007ff07723e */ /* 0x000fe200020006ff */
[----:B------:R-:W-:-:S06]  /*b6280*/  IMAD.MOV.U32 R0, RZ, RZ, R13 ;  /* 0x000000ffff007224 */ /* 0x000fcc00078e000d */
[----:B------:R-:W-:Y:S06]  /*b6290*/  HMMA.16816.F32 R8, R4, R44, R8 ;  /* 0x0000002c0408723c */ /* 0x000fec0000001808 */
[----:B----4-:R-:W-:Y:S01]  /*b62a0*/  HMMA.16816.F32 R24, R32, R36, R24 ;  /* 0x000000242018723c */ /* 0x010fe20000001818 */
[----:B--2---:R-:W-:Y:S05]  /*b62b0*/  STL.64 [R1+0x73f0], R38 ;  /* 0x0073f02601007387 */ /* 0x004fea0000100a00 */
[----:B------:R-:W-:-:S15]  /*b62c0*/  STL.64 [R1+0x73e8], R36 ;  /* 0x0073e82401007387 */ /* 0x000fde0000100a00 */
[----:B------:R-:W-:-:S02]  /*b62d0*/  NOP ;  /* 0x0000000000007918 */ /* 0x000fc40000000000 */
[----:B------:R-:W-:Y:S04]  /*b62e0*/  STL.64 [R1+0x1050], R24 ;  /* 0x0010501801007387 */ /* 0x000fe80000100a00 */
[----:B------:R0:W-:Y:S02]  /*b62f0*/  STL.64 [R1+0x1058], R26 ;  /* 0x0010581a01007387 */ /* 0x0001e40000100a00 */
[----:B0-----:R-:W-:Y:S07]  /*b6300*/  HMMA.16816.F32 R24, R32, R12, R20 ;  /* 0x0000000c2018723c */ /* 0x001fee0000001814 */
[----:B------:R-:W-:-:S02]  /*b6310*/  IMAD.MOV.U32 R20, RZ, RZ, R12 ;  /* 0x000000ffff147224 */ /* 0x000fc400078e000c */
[C---:B------:R-:W-:Y:S06]  /*b6320*/  HMMA.16816.F32 R12, R4.reuse, R14, R16 ;  /* 0x0000000e040c723c */ /* 0x040fec0000001810 */
[C---:B------:R-:W-:Y:S08]  /*b6330*/  HMMA.16816.F32 R16, R4.reuse, R46, R40 ;  /* 0x0000002e0410723c */ /* 0x040ff00000001828 */
[----:B------:R-:W-:Y:S04]  /*b6340*/  STL.64 [R1+0x1040], R24 ;  /* 0x0010401801007387 */ /* 0x000fe80000100a00 */
[----:B------:R-:W-:Y:S05]  /*b6350*/  STL.64 [R1+0x1048], R26 ;  /* 0x0010481a01007387 */ /* 0x000fea0000100a00 */
[----:B------:R-:W-:Y:S04]  /*b6360*/  STL.64 [R1+0x1020], R12 ;  /* 0x0010200c01007387 */ /* 0x000fe80000100a00 */
[----:B------:R0:W-:Y:S04]  /*b6370*/  STL.64 [R1+0x1028], R14 ;  /* 0x0010280e01007387 */ /* 0x0001e80000100a00 */
[----:B------:R-:W-:Y:S04]  /*b6380*/  STL.64 [R1+0x1010], R8 ;  /* 0x0010100801007387 */ /* 0x000fe80000100a00 */
[----:B------:R3:W-:Y:S01]  /*b6390*/  STL.64 [R1+0x1018], R10 ;  /* 0x0010180a01007387 */ /* 0x0007e20000100a00 */
[C---:B0-----:R-:W-:Y:S06]  /*b63a0*/  HMMA.16816.F32 R12, R4.reuse, R56, R48 ;  /* 0x00000038040c723c */ /* 0x041fec0000001830 */
[C---:B---3--:R-:W-:Y:S01]  /*b63b0*/  HMMA.16816.F32 R8, R4.reuse, R58, R52 ;  /* 0x0000003a0408723c */ /* 0x048fe20000001834 */
[----:B------:R-:W-:Y:S04]  /*b63c0*/  STL.64 [R1+0x1000], R16 ;  /* 0x0010001001007387 */ /* 0x000fe80000100a00 */
[----:B------:R-:W-:Y:S04]  /*b63d0*/  STL.64 [R1+0x1008], R18 ;  /* 0x0010081201007387 */ /* 0x000fe80000100a00 */
[----:B------:R-:W2:Y:S08]  /*b63e0*/  LDL.LU R28, [R1+0xd80] ;  /* 0x000d8000011c7983 */ /* 0x000eb00000300800 */
[----:B------:R-:W-:Y:S04]  /*b63f0*/  STL.64 [R1+0xff0], R12 ;  /* 0x000ff00c01007387 */ /* 0x000fe80000100a00 */
[----:B------:R-:W-:Y:S04]  /*b6400*/  STL.64 [R1+0xff8], R14 ;  /* 0x000ff80e01007387 */ /* 0x000fe80000100a00 */
        /* <DEDUP_REMOVED lines=53> */
[----:B0-----:R-:W4:Y:S04]  /*b6760*/  LDL.LU.64 R58, [R1+0x7410] ;  /* 0x00741000013a7983 */ /* 0x001f280000300a00 */
[----:B------:R-:W3:Y:S01]  /*b6770*/  LDL.LU.64 R56, [R1+0x7408] ;  /* 0x0074080001387983 */ /* 0x000ee20000300a00 */
        /* <DEDUP_REMOVED lines=92> */
[C---:B---3--:R-:W-:Y:S06]  /*b6d40*/  HMMA.16816.F32 R36, R4.reuse, R8, R56 ;  /* 0x000000080424723c */ /* 0x048fec0000001838 */
[C---:B------:R-:W-:Y:S06]  /*b6d50*/  HMMA.16816.F32 R32, R4.reuse, R10, R32 ;  /* 0x0000000a0420723c */ /* 0x040fec0000001820 */
[----:B------:R-:W-:Y:S11]  /*b6d60*/  STL.64 [R1+0x72b0], R10 ;  /* 0x0072b00a01007387 */ /* 0x000ff60000100a00 */
[----:B------:R-:W-:Y:S04]  /*b6d70*/  STL.64 [R1+0xeb0], R36 ;  /* 0x000eb02401007387 */ /* 0x000fe80000100a00 */
[----:B------:R-:W-:Y:S04]  /*b6d80*/  STL.64 [R1+0xeb8], R38 ;  /* 0x000eb82601007387 */ /* 0x000fe80000100a00 */
[----:B------:R0:W-:Y:S02]  /*b6d90*/  STL.64 [R1+0x72a8], R8 ;  /* 0x0072a80801007387 */ /* 0x0001e40000100a00 */
[----:B0-----:R-:W-:Y:S02]  /*b6da0*/  HMMA.16816.F32 R8, R4, R14, R24 ;  /* 0x0000000e0408723c */ /* 0x001fe40000001818 */
[----:B------:R0:W-:Y:S04]  /*b6db0*/  STL.64 [R1+0xea0], R32 ;  /* 0x000ea02001007387 */ /* 0x0001e80000100a00 */
[----:B------:R1:W-:Y:S04]  /*b6dc0*/  STL.64 [R1+0xea8], R34 ;  /* 0x000ea82201007387 */ /* 0x0003e80000100a00 */
[----:B------:R-:W2:Y:S04]  /*b6dd0*/  LDL.LU R52, [R1+0xc10] ;  /* 0x000c100001347983 */ /* 0x000ea80000300800 */
[----:B------:R-:W-:Y:S04]  /*b6de0*/  STL.64 [R1+0xe90], R28 ;  /* 0x000e901c01007387 */ /* 0x000fe80000100a00 */
[----:B------:R-:W-:Y:S01]  /*b6df0*/  STL.64 [R1+0xe98], R30 ;  /* 0x000e981e01007387 */ /* 0x000fe20000100a00 */
[----:B------:R-:W-:-:S04]  /*b6e00*/  IMAD.MOV.U32 R56, RZ, RZ, R20 ;  /* 0x000000ffff387224 */ /* 0x000fc800078e0014 */
        /* <DEDUP_REMOVED lines=23> */
[----:B-1----:R-:W2:Y:S01]  /*b6f80*/  LDL.LU R34, [R1+0x23fc] ;  /* 0x0023fc0001227983 */ /* 0x002ea20000300800 */
[----:B------:R-:W-:-:S03]  /*b6f90*/  IMAD.MOV.U32 R57, RZ, RZ, R0 ;  /* 0x000000ffff397224 */ /* 0x000fc600078e0000 */
        /* <DEDUP_REMOVED lines=19> */
[----:B------:R0:W-:Y:S04]  /*b70d0*/  STL.64 [R1+0x7290], R14 ;  /* 0x0072900e01007387 */ /* 0x0001e80000100a00 */
[----:B0-----:R-:W3:Y:S04]  /*b70e0*/  LDL.LU R14, [R1+0x23f8] ;  /* 0x0023f800010e7983 */ /* 0x001ee80000300800 */
[----:B------:R-:W3:Y:S04]  /*b70f0*/  LDL.LU R15, [R1+0x2400] ;  /* 0x00240000010f7983 */ /* 0x000ee80000300800 */
[----:B------:R0:W-:Y:S04]  /*b7100*/  STL.64 [R1+0x7288], R12 ;  /* 0x0072880c01007387 */ /* 0x0001e80000100a00 */
[----:B0-----:R-:W3:Y:S01]  /*b7110*/  LDL.LU R13, [R1+0x23f0] ;  /* 0x0023f000010d7983 */ /* 0x001ee20000300800 */
        /* <DEDUP_REMOVED lines=40> */
[----:B--2---:R-:W-:Y:S03]  /*b73a0*/  HMMA.16816.F32 R20, R4, R26, R20 ;  /* 0x0000001a0414723c */ /* 0x004fe60000001814 */
[----:B------:R-:W-:Y:S04]  /*b73b0*/  STL [R1+0x7280], R24 ;  /* 0x0072801801007387 */ /* 0x000fe80000100800 */
[----:B------:R-:W-:-:S15]  /*b73c0*/  STL [R1+0x727c], R25 ;  /* 0x00727c1901007387 */ /* 0x000fde0000100800 */
[----:B------:R-:W-:-:S01]  /*b73d0*/  NOP ;  /* 0x0000000000007918 */ /* 0x000fc20000000000 */
[----:B------:R-:W-:Y:S04]  /*b73e0*/  STL.64 [R1+0xe20], R20 ;  /* 0x000e201401007387 */ /* 0x000fe80000100a00 */
[----:B------:R-:W-:Y:S01]  /*b73f0*/  STL.64 [R1+0xe28], R22 ;  /* 0x000e281601007387 */ /* 0x000fe20000100a00 */
[----:B------:R-:W-:Y:S02]  /*b7400*/  IMAD R32, R32, 0x100, R13 ;  /* 0x0000010020207824 */ /* 0x000fe400078e020d */
[----:B------:R-:W-:Y:S02]  /*b7410*/  IMAD R33, R33, 0x100, R14 ;  /* 0x0000010021217824 */ /* 0x000fe400078e020e */
[----:B------:R-:W-:Y:S02]  /*b7420*/  IMAD R34, R34, 0x100, R15 ;  /* 0x0000010022227824 */ /* 0x000fe400078e020f */
[----:B------:R-:W-:Y:S01]  /*b7430*/  IMAD R35, R0, 0x100, R35 ;  /* 0x0000010000237824 */ /* 0x000fe200078e0223 */
[----:B------:R-:W-:-:S02]  /*b7440*/  F2FP.F16.E4M3.UNPACK_B R32, R32 ;  /* 0x00000020ff20723e */ /* 0x000fc400020006ff */
[----:B------:R-:W-:Y:S02]  /*b7450*/  F2FP.F16.E4M3.UNPACK_B R33, R33 ;  /* 0x00000021ff21723e */ /* 0x000fe400020006ff */
[----:B------:R-:W-:Y:S02]  /*b7460*/  F2FP.F16.E4M3.UNPACK_B R34, R34 ;  /* 0x00000022ff22723e */ /* 0x000fe400020006ff */
[----:B------:R-:W-:Y:S01]  /*b7470*/  F2FP.F16.E4M3.UNPACK_B R35, R35 ;  /* 0x00000023ff23723e */ /* 0x000fe200020006ff */
[C---:B----4-:R-:W-:Y:S06]  /*b7480*/  HMMA.16816.F32 R16, R4.reuse, R28, R16 ;  /* 0x0000001c0410723c */ /* 0x050fec0000001810 */
[----:B---3--:R-:W-:Y:S01]  /*b7490*/  HMMA.16816.F32 R8, R4, R30, R8 ;  /* 0x0000001e0408723c */ /* 0x008fe20000001808 */
[----:B------:R-:W-:Y:S04]  /*b74a0*/  STL [R1+0x7278], R28 ;  /* 0x0072781c01007387 */ /* 0x000fe80000100800 */
[----:B------:R-:W-:-:S12]  /*b74b0*/  STL [R1+0x7248], R29 ;  /* 0x0072481d01007387 */ /* 0x000fd80000100800 */
        /* <DEDUP_REMOVED lines=36> */
[----:B--2---:R-:W2:Y:S04]  /*b7700*/  LDL.64 R4, [R1+0x10] ;  /* 0x0000100001047983 */ /* 0x004ea80000100a00 */
[----:B------:R-:W2:Y:S01]  /*b7710*/  LDL.LU R56, [R1+0xbc0] ;  /* 0x000bc00001387983 */ /* 0x000ea20000300800 */
[----:B------:R-:W-:-:S03]  /*b7720*/  IMAD.MOV.U32 R30, RZ, RZ, R58 ;  /* 0x000000ffff1e7224 */ /* 0x000fc600078e003a */
        /* <DEDUP_REMOVED lines=8> */
[----:B---3--:R-:W3:Y:S04]  /*b77b0*/  LDL.64 R6, [R1+0x8] ;  /* 0x0000080001067983 */ /* 0x008ee80000100a00 */
        /* <DEDUP_REMOVED lines=10> */
[----:B------:R-:W-:Y:S01]  /*b7860*/  IMAD.MOV.U32 R28, RZ, RZ, R43 ;  /* 0x000000ffff1c7224 */ /* 0x000fe200078e002b */
[----:B--2---:R-:W-:-:S15]  /*b7870*/  HMMA.16816.F32 R48, R32, R4, R48 ;  /* 0x000000042030723c */ /* 0x004fde0000001830 */
[----:B------:R-:W-:-:S01]  /*b7880*/  NOP ;  /* 0x0000000000007918 */ /* 0x000fc20000000000 */
[----:B------:R0:W-:Y:S04]  /*b7890*/  STL.64 [R1+0xdc0], R8 ;  /* 0x000dc00801007387 */ /* 0x0001e80000100a00 */
[----:B------:R1:W-:Y:S04]  /*b78a0*/  STL.64 [R1+0xdc8], R10 ;  /* 0x000dc80a01007387 */ /* 0x0003e80000100a00 */
[----:B------:R-:W2:Y:S04]  /*b78b0*/  LDL.LU R41, [R1+0xb44] ;  /* 0x000b440001297983 */ /* 0x000ea80000300800 */
[----:B------:R-:W2:Y:S04]  /*b78c0*/  LDL.LU R42, [R1+0xb48] ;  /* 0x000b4800012a7983 */ /* 0x000ea80000300800 */
[----:B------:R-:W2:Y:S04]  /*b78d0*/  LDL.LU R43, [R1+0xb4c] ;  /* 0x000b4c00012b7983 */ /* 0x000ea80000300800 */
[----:B0-----:R-:W4:Y:S04]  /*b78e0*/  LDL.LU R8, [R1+0xb50] ;  /* 0x000b500001087983 */ /* 0x001f280000300800 */
[----:B------:R-:W4:Y:S04]  /*b78f0*/  LDL.LU R9, [R1+0xb54] ;  /* 0x000b540001097983 */ /* 0x000f280000300800 */
[----:B-1----:R-:W4:Y:S04]  /*b7900*/  LDL.LU R10, [R1+0xb58] ;  /* 0x000b5800010a7983 */ /* 0x002f280000300800 */
[----:B------:R-:W4:Y:S04]  /*b7910*/  LDL.LU R11, [R1+0xb5c] ;  /* 0x000b5c00010b7983 */ /* 0x000f280000300800 */
        /* <DEDUP_REMOVED lines=10> */
[----:B------:R0:W-:Y:S04]  /*b79c0*/  STL.64 [R1+0x7300], R26 ;  /* 0x0073001a01007387 */ /* 0x0001e80000100a00 */
[----:B0-----:R-:W2:Y:S01]  /*b79d0*/  LDL.64 R26, [R1] ;  /* 0x00000000011a7983 */ /* 0x001ea20000100a00 */
[----:B---3--:R-:W-:Y:S01]  /*b79e0*/  HMMA.16816.F32 R52, R32, R6, R52 ;  /* 0x000000062034723c */ /* 0x008fe20000001834 */
[----:B------:R-:W-:-:S02]  /*b79f0*/  IMAD.MOV.U32 R24, RZ, RZ, R4 ;  /* 0x000000ffff187224 */ /* 0x000fc400078e0004 */
[----:B------:R-:W-:-:S05]  /*b7a00*/  IMAD.MOV.U32 R25, RZ, RZ, R5 ;  /* 0x000000ffff197224 */ /* 0x000fca00078e0005 */
[----:B------:R-:W-:-:S15]  /*b7a10*/  STL.64 [R1+0x72f8], R24 ;  /* 0x0072f81801007387 */ /* 0x000fde0000100a00 */
[----:B------:R-:W-:Y:S04]  /*b7a20*/  STL.64 [R1+0xda0], R52 ;  /* 0x000da03401007387 */ /* 0x000fe80000100a00 */
[----:B------:R0:W-:Y:S04]  /*b7a30*/  STL.64 [R1+0xda8], R54 ;  /* 0x000da83601007387 */ /* 0x0001e80000100a00 */
[----:B0-----:R-:W3:Y:S04]  /*b7a40*/  LDL.LU.64 R54, [R1+0x7320] ;  /* 0x0073200001367983 */ /* 0x001ee80000300a00 */
[----:B------:R-:W4:Y:S01]  /*b7a50*/  LDL.LU.64 R52, [R1+0x7318] ;  /* 0x0073180001347983 */ /* 0x000f220000300a00 */
[----:B--2---:R-:W-:-:S15]  /*b7a60*/  HMMA.16816.F32 R56, R32, R26, R56 ;  /* 0x0000001a2038723c */ /* 0x004fde0000001838 */
[----:B------:R-:W-:-:S08]  /*b7a70*/  NOP ;  /* 0x0000000000007918 */ /* 0x000fd00000000000 */
[----:B------:R-:W-:Y:S04]  /*b7a80*/  STL.64 [R1+0xd90], R56 ;  /* 0x000d903801007387 */ /* 0x000fe80000100a00 */
[----:B------:R0:W-:Y:S04]  /*b7a90*/  STL.64 [R1+0xd98], R58 ;  /* 0x000d983a01007387 */ /* 0x0001e80000100a00 */
[----:B0-----:R-:W2:Y:S04]  /*b7aa0*/  LDL.LU.64 R58, [R1+0x7310] ;  /* 0x00731000013a7983 */ /* 0x001ea80000300a00 */
[----:B------:R-:W2:Y:S01]  /*b7ab0*/  LDL.LU.64 R56, [R1+0x7308] ;  /* 0x0073080001387983 */ /* 0x000ea20000300a00 */
[----:B------:R-:W-:Y:S01]  /*b7ac0*/  HMMA.16816.F32 R28, R32, R60, R28 ;  /* 0x0000003c201c723c */ /* 0x000fe2000000181c */
[----:B------:R-:W-:-:S02]  /*b7ad0*/  IMAD.MOV.U32 R4, RZ, RZ, R6 ;  /* 0x000000ffff047224 */ /* 0x000fc400078e0006 */
[----:B------:R-:W-:Y:S02]  /*b7ae0*/  IMAD.MOV.U32 R6, RZ, RZ, R26 ;  /* 0x000000ffff067224 */ /* 0x000fe400078e001a */
[----:B------:R-:W-:Y:S01]  /*b7af0*/  IMAD.MOV.U32 R5, RZ, RZ, R27 ;  /* 0x000000ffff057224 */ /* 0x000fe200078e001b */
[C---:B---3--:R-:W-:Y:S06]  /*b7b00*/  HMMA.16816.F32 R16, R32.reuse, R54, R16 ;  /* 0x000000362010723c */ /* 0x048fec0000001810 */
[C---:B----4-:R-:W-:Y:S01]  /*b7b10*/  HMMA.16816.F32 R12, R32.reuse, R52, R12 ;  /* 0x00000034200c723c */ /* 0x050fe2000000180c */
[----:B------:R-:W-:Y:S10]  /*b7b20*/  STL.64 [R1+0x7200], R60 ;  /* 0x0072003c01007387 */ /* 0x000ff40000100a00 */
[----:B------:R-:W-:Y:S04]  /*b7b30*/  STL.64 [R1+0xd80], R28 ;  /* 0x000d801c01007387 */ /* 0x000fe80000100a00 */
[----:B------:R-:W-:Y:S01]  /*b7b40*/  STL.64 [R1+0xd88], R30 ;  /* 0x000d881e01007387 */ /* 0x000fe20000100a00 */
[C---:B--2---:R-:W-:Y:S06]  /*b7b50*/  HMMA.16816.F32 R24, R32.reuse, R58, R36 ;  /* 0x0000003a2018723c */ /* 0x044fec0000001824 */
[----:B------:R-:W-:Y:S01]  /*b7b60*/  HMMA.16816.F32 R20, R32, R56, R20 ;  /* 0x000000382014723c */ /* 0x000fe20000001814 */
[----:B------:R-:W-:-:S15]  /*b7b70*/  STL.64 [R1+0x7210], R58 ;  /* 0x0072103a01007387 */ /* 0x000fde0000100a00 */
[----:B------:R-:W-:-:S01]  /*b7b80*/  NOP ;  /* 0x0000000000007918 */ /* 0x000fc20000000000 */
[----:B------:R-:W-:Y:S04]  /*b7b90*/  STL.64 [R1+0xd70], R24 ;  /* 0x000d701801007387 */ /* 0x000fe80000100a00 */
[----:B------:R-:W-:Y:S04]  /*b7ba0*/  STL.64 [R1+0xd78], R26 ;  /* 0x000d781a01007387 */ /* 0x000fe80000100a00 */
[----:B------:R0:W-:Y:S04]  /*b7bb0*/  STL.64 [R1+0x7208], R56 ;  /* 0x0072083801007387 */ /* 0x0001e80000100a00 */
[----:B------:R-:W-:Y:S04]  /*b7bc0*/  STL.64 [R1+0xd60], R20 ;  /* 0x000d601401007387 */ /* 0x000fe80000100a00 */
[----:B------:R-:W-:Y:S04]  /*b7bd0*/  STL.64 [R1+0xd68], R22 ;  /* 0x000d681601007387 */ /* 0x000fe80000100a00 */
[----:B0-----:R-:W2:Y:S04]  /*b7be0*/  LDL.LU R56, [R1+0xa60] ;  /* 0x000a600001387983 */ /* 0x001ea80000300800 */
[----:B------:R-:W-:Y:S04]  /*b7bf0*/  STL.64 [R1+0xd50], R16 ;  /* 0x000d501001007387 */ /* 0x000fe80000100a00 */
[----:B------:R-:W-:Y:S04]  /*b7c00*/  STL.64 [R1+0xd58], R18 ;  /* 0x000d581201007387 */ /* 0x000fe80000100a00 */
[----:B------:R-:W-:Y:S04]  /*b7c10*/  STL.64 [R1+0xd40], R12 ;  /* 0x000d400c01007387 */ /* 0x000fe80000100a00 */
[----:B------:R0:W-:Y:S04]  /*b7c20*/  STL.64 [R1+0xd48], R14 ;  /* 0x000d480e01007387 */ /* 0x0001e80000100a00 */
[----:B------:R-:W2:Y:S04]  /*b7c30*/  LDL.LU R57, [R1+0xa64] ;  /* 0x000a640001397983 */ /* 0x000ea80000300800 */
[----:B------:R-:W2:Y:S04]  /*b7c40*/  LDL.LU R58, [R1+0xa68] ;  /* 0x000a6800013a7983 */ /* 0x000ea80000300800 */
[----:B------:R-:W2:Y:S01]  /*b7c50*/  LDL.LU R59, [R1+0xa6c] ;  /* 0x000a6c00013b7983 */ /* 0x000ea20000300800 */
[C---:B0-----:R-:W-:Y:S06]  /*b7c60*/  HMMA.16816.F32 R12, R32.reuse, R50, R8 ;  /* 0x00000032200c723c */ /* 0x041fec0000001808 */
[C---:B------:R-:W-:Y:S01]  /*b7c70*/  HMMA.16816.F32 R8, R32.reuse, R48, R40 ;  /* 0x000000302008723c */ /* 0x040fe20000001828 */
[----:B------:R-:W-:Y:S04]  /*b7c80*/  STL.64 [R1+0x7220], R54 ;  /* 0x0072203601007387 */ /* 0x000fe80000100a00 */
[----:B------:R0:W-:Y:S04]  /*b7c90*/  STL.64 [R1+0x7218], R52 ;  /* 0x0072183401007387 */ /* 0x0001e80000100a00 */
[----:B0-----:R-:W3:Y:S04]  /*b7ca0*/  LDL.LU R52, [R1+0xa70] ;  /* 0x000a700001347983 */ /* 0x001ee80000300800 */
[----:B------:R-:W3:Y:S04]  /*b7cb0*/  LDL.LU R53, [R1+0xa74] ;  /* 0x000a740001357983 */ /* 0x000ee80000300800 */
[----:B------:R-:W3:Y:S04]  /*b7cc0*/  LDL.LU R54, [R1+0xa78] ;  /* 0x000a780001367983 */ /* 0x000ee80000300800 */
[----:B------:R-:W3:Y:S04]  /*b7cd0*/  LDL.LU R55, [R1+0xa7c] ;  /* 0x000a7c0001377983 */ /* 0x000ee80000300800 */
[----:B------:R-:W4:Y:S04]  /*b7ce0*/  LDL.LU R40, [R1+0xb20] ;  /* 0x000b200001287983 */ /* 0x000f280000300800 */
[----:B------:R0:W-:Y:S04]  /*b7cf0*/  STL.64 [R1+0xd30], R12 ;  /* 0x000d300c01007387 */ /* 0x0001e80000100a00 */
[----:B------:R1:W-:Y:S04]  /*b7d00*/  STL.64 [R1+0xd38], R14 ;  /* 0x000d380e01007387 */ /* 0x0003e80000100a00 */
        /* <DEDUP_REMOVED lines=62> */
[----:B------:R-:W3:Y:S04]  /*b80f0*/  LDL.LU R28, [R1+0x72d8] ;  /* 0x0072d800011c7983 */ /* 0x000ee80000300800 */
        /* <DEDUP_REMOVED lines=26> */
[----:B------:R-:W4:Y:S02]  /*b82a0*/  LDL.LU.64 R8, [R1+0x72a8] ;  /* 0x0072a80001087983 */ /* 0x000f240000300a00 */
        /* <DEDUP_REMOVED lines=12> */
[----:B------:R3:W-:Y:S01]  /*b8370*/  STL.64 [R1+0x7180], R8 ;  /* 0x0071800801007387 */ /* 0x0007e20000100a00 */
        /* <DEDUP_REMOVED lines=8> */
[C---:B----4-:R-:W-:Y:S06]  /*b8400*/  HMMA.16816.F32 R12, R32.reuse, R16, R44 ;  /* 0x00000010200c723c */ /* 0x050fec000000182c */
[C---:B0-----:R-:W-:Y:S06]  /*b8410*/  HMMA.16816.F32 R8, R32.reuse, R18, R48 ;  /* 0x000000122008723c */ /* 0x041fec0000001830 */
[----:B------:R-:W-:Y:S11]  /*b8420*/  STL.64 [R1+0x71a8], R18 ;  /* 0x0071a81201007387 */ /* 0x000ff60000100a00 */
[----:B------:R-:W-:Y:S04]  /*b8430*/  STL.64 [R1+0xc70], R12 ;  /* 0x000c700c01007387 */ /* 0x000fe80000100a00 */
[----:B------:R0:W-:Y:S04]  /*b8440*/  STL.64 [R1+0xc78], R14 ;  /* 0x000c780e01007387 */ /* 0x0001e80000100a00 */
[----:B------:R-:W-:Y:S04]  /*b8450*/  STL.64 [R1+0x71a0], R16 ;  /* 0x0071a01001007387 */ /* 0x000fe80000100a00 */
        /* <DEDUP_REMOVED lines=20> */
[----:B---3--:R-:W-:Y:S04]  /*b85a0*/  STL.64 [R1+0x7258], R40 ;  /* 0x0072582801007387 */ /* 0x008fe80000100a00 */
[----:B0-----:R-:W3:Y:S04]  /*b85b0*/  LDL.LU R12, [R1+0x970] ;  /* 0x00097000010c7983 */ /* 0x001ee80000300800 */
[----:B------:R-:W3:Y:S04]  /*b85c0*/  LDL.LU R13, [R1+0x974] ;  /* 0x00097400010d7983 */ /* 0x000ee80000300800 */
[----:B-1----:R-:W4:Y:S04]  /*b85d0*/  LDL.LU R14, [R1+0x978] ;  /* 0x00097800010e7983 */ /* 0x002f280000300800 */
[----:B------:R-:W4:Y:S01]  /*b85e0*/  LDL.LU R15, [R1+0x97c] ;  /* 0x00097c00010f7983 */ /* 0x000f220000300800 */
[----:B------:R-:W-:-:S02]  /*b85f0*/  IMAD.MOV.U32 R0, RZ, RZ, R7 ;  /* 0x000000ffff007224 */ /* 0x000fc400078e0007 */
[----:B------:R-:W-:Y:S02]  /*b8600*/  IMAD.MOV.U32 R8, RZ, RZ, R4 ;  /* 0x000000ffff087224 */ /* 0x000fe400078e0004 */
[----:B------:R-:W-:Y:S02]  /*b8610*/  IMAD.MOV.U32 R11, RZ, RZ, R5 ;  /* 0x000000ffff0b7224 */ /* 0x000fe400078e0005 */
[----:B------:R-:W-:Y:S02]  /*b8620*/  IMAD.MOV.U32 R10, RZ, RZ, R6 ;  /* 0x000000ffff0a7224 */ /* 0x000fe400078e0006 */
[----:B------:R-:W-:Y:S01]  /*b8630*/  IMAD.MOV.U32 R9, RZ, RZ, R0 ;  /* 0x000000ffff097224 */ /* 0x000fe200078e0000 */
[----:B----4-:R-:W-:Y:S04]  /*b8640*/  STL.64 [R1+0x7270], R14 ;  /* 0x0072700e01007387 */ /* 0x010fe80000100a00 */
[----:B---3--:R0:W-:Y:S04]  /*b8650*/  STL.64 [R1+0x7268], R12 ;  /* 0x0072680c01007387 */ /* 0x0081e80000100a00 */
        /* <DEDUP_REMOVED lines=8> */
[----:B0-----:R-:W4:Y:S04]  /*b86e0*/  LDL.LU R12, [R1+0xa50] ;  /* 0x000a5000010c7983 */ /* 0x001f280000300800 */
        /* <DEDUP_REMOVED lines=21> */
[----:B------:R0:W-:Y:S02]  /*b8840*/  STL.64 [R1+0x71c8], R22 ;  /* 0x0071c81601007387 */ /* 0x0001e40000100a00 */
[----:B0-----:R-:W-:-:S02]  /*b8850*/  IMAD.MOV.U32 R22, RZ, RZ, R24 ;  /* 0x000000ffff167224 */ /* 0x001fc400078e0018 */
[----:B------:R-:W-:Y:S01]  /*b8860*/  IMAD.MOV.U32 R23, RZ, RZ, R25 ;  /* 0x000000ffff177224 */ /* 0x000fe200078e0019 */
        /* <DEDUP_REMOVED lines=10> */
[----:B------:R-:W2:Y:S04]  /*b8910*/  LDL.64 R60, [R1+0x20] ;  /* 0x00002000013c7983 */ /* 0x000ea80000100a00 */
[----:B------:R0:W-:Y:S04]  /*b8920*/  STL.64 [R1+0x71c0], R20 ;  /* 0x0071c01401007387 */ /* 0x0001e80000100a00 */
[----:B0-----:R-:W2:Y:S01]  /*b8930*/  LDL R20, [R1+0x18] ;  /* 0x0000180001147983 */ /* 0x001ea20000100800 */
[----:B------:R-:W-:-:S03]  /*b8940*/  IMAD.MOV.U32 R21, RZ, RZ, R28 ;  /* 0x000000ffff157224 */ /* 0x000fc600078e001c */
[----:B------:R-:W2:Y:S01]  /*b8950*/  LDL.LU R28, [R1+0x7278] ;  /* 0x00727800011c7983 */ /* 0x000ea20000300800 */
[C---:B---3--:R-:W-:Y:S06]  /*b8960*/  HMMA.16816.F32 R40, R32.reuse, R26, R40 ;  /* 0x0000001a2028723c */ /* 0x048fec0000001828 */
[----:B----4-:R-:W-:Y:S01]  /*b8970*/  HMMA.16816.F32 R12, R32, R24, R12 ;  /* 0x00000018200c723c */ /* 0x010fe2000000180c */
[----:B--2---:R-:W-:-:S15]  /*b8980*/  IMAD R4, R4, 0x100, R29 ;  /* 0x0000010004047824 */ /* 0x004fde00078e021d */
[----:B------:R-:W-:-:S07]  /*b8990*/  NOP ;  /* 0x0000000000007918 */ /* 0x000fce0000000000 */
[----:B------:R-:W-:Y:S04]  /*b89a0*/  STL.64 [R1+0xc30], R12 ;  /* 0x000c300c01007387 */ /* 0x000fe80000100a00 */
[----:B------:R0:W-:Y:S04]  /*b89b0*/  STL.64 [R1+0xc38], R14 ;  /* 0x000c380e01007387 */ /* 0x0001e80000100a00 */
[----:B0-----:R-:W2:Y:S04]  /*b89c0*/  LDL.LU.64 R14, [R1+0x7270] ;  /* 0x00727000010e7983 */ /* 0x001ea80000300a00 */
[----:B------:R-:W2:Y:S04]  /*b89d0*/  LDL.LU.64 R12, [R1+0x7268] ;  /* 0x00726800010c7983 */ /* 0x000ea80000300a00 */
[----:B------:R-:W-:Y:S04]  /*b89e0*/  STL.64 [R1+0xc20], R40 ;  /* 0x000c202801007387 */ /* 0x000fe80000100a00 */
[----:B------:R0:W-:Y:S04]  /*b89f0*/  STL.64 [R1+0xc28], R42 ;  /* 0x000c282a01007387 */ /* 0x0001e80000100a00 */
[----:B0-----:R-:W3:Y:S04]  /*b8a00*/  LDL.LU.64 R42, [R1+0x7260] ;  /* 0x00726000012a7983 */ /* 0x001ee80000300a00 */
[----:B------:R-:W3:Y:S04]  /*b8a10*/  LDL.LU.64 R40, [R1+0x7258] ;  /* 0x0072580001287983 */ /* 0x000ee80000300a00 */
[----:B------:R0:W-:Y:S02]  /*b8a20*/  STL.64 [R1+0x7168], R26 ;  /* 0x0071681a01007387 */ /* 0x0001e40000100a00 */
[----:B0-----:R-:W-:-:S02]  /*b8a30*/  IMAD.MOV.U32 R26, RZ, RZ, R30 ;  /* 0x000000ffff1a7224 */ /* 0x001fc400078e001e */
[----:B------:R-:W-:Y:S01]  /*b8a40*/  IMAD.MOV.U32 R27, RZ, RZ, R31 ;  /* 0x000000ffff1b7224 */ /* 0x000fe200078e001f */
[----:B------:R-:W4:Y:S04]  /*b8a50*/  LDL.LU R30, [R1+0x7250] ;  /* 0x00725000011e7983 */ /* 0x000f280000300800 */
[----:B------:R-:W4:Y:S04]  /*b8a60*/  LDL.LU R31, [R1+0x724c] ;  /* 0x00724c00011f7983 */ /* 0x000f280000300800 */
[----:B------:R0:W-:Y:S04]  /*b8a70*/  STL.64 [R1+0x7160], R24 ;  /* 0x0071601801007387 */ /* 0x0001e80000100a00 */
[----:B0-----:R-:W2:Y:S04]  /*b8a80*/  LDL.LU R24, [R1+0x2418] ;  /* 0x0024180001187983 */ /* 0x001ea80000300800 */
[----:B------:R-:W3:Y:S04]  /*b8a90*/  LDL.LU R25, [R1+0x2420] ;  /* 0x0024200001197983 */ /* 0x000ee80000300800 */
[----:B------:R-:W2:Y:S01]  /*b8aa0*/  LDL.LU R29, [R1+0x7248] ;  /* 0x00724800011d7983 */ /* 0x000ea20000300800 */
[C---:B----4-:R-:W-:Y:S06]  /*b8ab0*/  HMMA.16816.F32 R36, R32.reuse, R30, R36 ;  /* 0x0000001e2024723c */ /* 0x050fec0000001824 */
        /* <DEDUP_REMOVED lines=18> */
[----:B------:R-:W-:Y:S02]  /*b8be0*/  IMAD.MOV.U32 R24, RZ, RZ, R60 ;  /* 0x000000ffff187224 */ /* 0x000fe400078e003c */
[----:B------:R-:W-:Y:S01]  /*b8bf0*/  IMAD.MOV.U32 R0, RZ, RZ, R61 ;  /* 0x000000ffff007224 */ /* 0x000fe200078e003d */
[C---:B---3--:R-:W-:Y:S06]  /*b8c00*/  HMMA.16816.F32 R52, R32.reuse, R36, R52 ;  /* 0x000000242034723c */ /* 0x048fec0000001834 */
[----:B------:R-:W-:-:S15]  /*b8c10*/  HMMA.16816.F32 R32, R32, R60, R56 ;  /* 0x0000003c2020723c */ /* 0x000fde0000001838 */
[----:B------:R-:W-:-:S02]  /*b8c20*/  NOP ;  /* 0x0000000000007918 */ /* 0x000fc40000000000 */
[----:B------:R-:W-:Y:S04]  /*b8c30*/  STL.64 [R1+0xbf0], R52 ;  /* 0x000bf03401007387 */ /* 0x000fe80000100a00 */
[----:B------:R0:W-:Y:S04]  /*b8c40*/  STL.64 [R1+0xbf8], R54 ;  /* 0x000bf83601007387 */ /* 0x0001e80000100a00 */
[----:B0-----:R-:W3:Y:S04]  /*b8c50*/  LDL.LU.64 R54, [R1+0x7220] ;  /* 0x0072200001367983 */ /* 0x001ee80000300a00 */
[----:B------:R-:W3:Y:S04]  /*b8c60*/  LDL.LU.64 R52, [R1+0x7218] ;  /* 0x0072180001347983 */ /* 0x000ee80000300a00 */
[----:B----4-:R-:W-:Y:S04]  /*b8c70*/  STL.64 [R1+0x71e8], R38 ;  /* 0x0071e82601007387 */ /* 0x010fe80000100a00 */
[----:B------:R0:W-:Y:S04]  /*b8c80*/  STL.64 [R1+0x71e0], R36 ;  /* 0x0071e02401007387 */ /* 0x0001e80000100a00 */
[----:B0-----:R-:W4:Y:S04]  /*b8c90*/  LDL.LU R36, [R1+0x9b0] ;  /* 0x0009b00001247983 */ /* 0x001f280000300800 */
[----:B------:R-:W4:Y:S04]  /*b8ca0*/  LDL.LU R37, [R1+0x9b4] ;  /* 0x0009b40001257983 */ /* 0x000f280000300800 */
[----:B------:R-:W4:Y:S04]  /*b8cb0*/  LDL.LU R38, [R1+0x9b8] ;  /* 0x0009b80001267983 */ /* 0x000f280000300800 */
[----:B------:R-:W4:Y:S04]  /*b8cc0*/  LDL.LU R39, [R1+0x9bc] ;  /* 0x0009bc0001277983 */ /* 0x000f280000300800 */
[----:B------:R-:W3:Y:S04]  /*b8cd0*/  LDL.LU.64 R58, [R1+0x7210] ;  /* 0x00721000013a7983 */ /* 0x000ee80000300a00 */
[----:B------:R-:W3:Y:S04]  /*b8ce0*/  LDL.LU.64 R56, [R1+0x7208] ;  /* 0x0072080001387983 */ /* 0x000ee80000300a00 */
[----:B------:R0:W-:Y:S04]  /*b8cf0*/  STL.64 [R1+0xbd0], R32 ;  /* 0x000bd02001007387 */ /* 0x0001e80000100a00 */
[----:B------:R1:W-:Y:S04]  /*b8d00*/  STL.64 [R1+0xbd8], R34 ;  /* 0x000bd82201007387 */ /* 0x0003e80000100a00 */
[----:B------:R-:W2:Y:S04]  /*b8d10*/  LDL.LU.64 R60, [R1+0x7200] ;  /* 0x00720000013c7983 */ /* 0x000ea80000300a00 */
[----:B0-----:R-:W4:Y:S04]  /*b8d20*/  LDL.LU R32, [R1+0x9d0] ;  /* 0x0009d00001207983 */ /* 0x001f280000300800 */
[----:B------:R-:W4:Y:S04]  /*b8d30*/  LDL.LU R33, [R1+0x9d4] ;  /* 0x0009d40001217983 */ /* 0x000f280000300800 */
[----:B-1----:R-:W4:Y:S04]  /*b8d40*/  LDL.LU R34, [R1+0x9d8] ;  /* 0x0009d80001227983 */ /* 0x002f280000300800 */
[----:B------:R-:W4:Y:S01]  /*b8d50*/  LDL.LU R35, [R1+0x9dc] ;  /* 0x0009dc0001237983 */ /* 0x000f220000300800 */
[----:B------:R-:W-:Y:S01]  /*b8d60*/  IMAD R6, R6, 0x100, R25 ;  /* 0x0000010006067824 */ /* 0x000fe200078e0219 */
[----:B------:R-:W-:-:S02]  /*b8d70*/  F2FP.F16.E4M3.UNPACK_B R4, R4 ;  /* 0x00000004ff04723e */ /* 0x000fc400020006ff */
[----:B------:R-:W-:Y:S02]  /*b8d80*/  F2FP.F16.E4M3.UNPACK_B R5, R5 ;  /* 0x00000005ff05723e */ /* 0x000fe400020006ff */
[----:B------:R-:W-:Y:S02]  /*b8d90*/  F2FP.F16.E4M3.UNPACK_B R7, R7 ;  /* 0x00000007ff07723e */ /* 0x000fe400020006ff */
[----:B------:R-:W-:-:S07]  /*b8da0*/  F2FP.F16.E4M3.UNPACK_B R6, R6 ;  /* 0x00000006ff06723e */ /* 0x000fce00020006ff */
[C---:B------:R-:W-:Y:S06]  /*b8db0*/  HMMA.16816.F32 R16, R4.reuse, R8, R16 ;  /* 0x000000080410723c */ /* 0x040fec0000001810 */
[C---:B------:R-:W-:Y:S06]  /*b8dc0*/  HMMA.16816.F32 R12, R4.reuse, R10, R12 ;  /* 0x0000000a040c723c */ /* 0x040fec000000180c */
[C---:B----4-:R-:W-:Y:S06]  /*b8dd0*/  HMMA.16816.F32 R32, R4.reuse, R26, R32 ;  /* 0x0000001a0420723c */ /* 0x050fec0000001820 */
[----:B--2---:R-:W-:-:S15]  /*b8de0*/  HMMA.16816.F32 R8, R4, R60, R40 ;  /* 0x0000003c0408723c */ /* 0x004fde0000001828 */
[----:B------:R-:W-:-:S02]  /*b8df0*/  NOP ;  /* 0x0000000000007918 */ /* 0x000fc40000000000 */
[----:B------:R-:W-:Y:S04]  /*b8e00*/  STL.64 [R1+0xbc0], R32 ;  /* 0x000bc02001007387 */ /* 0x000fe80000100a00 */
[----:B------:R0:W-:Y:S02]  /*b8e10*/  STL.64 [R1+0xbc8], R34 ;  /* 0x000bc82201007387 */ /* 0x0001e40000100a00 */
        /* <DEDUP_REMOVED lines=14> */
[----:B------:R-:W2:Y:S01]  /*b8f00*/  LDL.LU R28, [R1+0x7c0] ;  /* 0x0007c000011c7983 */ /* 0x000ea20000300800 */
[C---:B---3--:R-:W-:Y:S06]  /*b8f10*/  HMMA.16816.F32 R12, R4.reuse, R58, R44 ;  /* 0x0000003a040c723c */ /* 0x048fec000000182c */
[----:B0-----:R-:W-:-:S15]  /*b8f20*/  HMMA.16816.F32 R8, R4, R56, R48 ;  /* 0x000000380408723c */ /* 0x001fde0000001830 */
[----:B------:R-:W-:-:S02]  /*b8f30*/  NOP ;  /* 0x0000000000007918 */ /* 0x000fc40000000000 */
        /* <DEDUP_REMOVED lines=53> */
[----:B0-----:R-:W3:Y:S04]  /*b9290*/  LDL.LU.64 R50, [R1+0x71f8] ;  /* 0x0071f80001327983 */ /* 0x001ee80000300a00 */
[----:B------:R-:W2:Y:S01]  /*b92a0*/  LDL.LU.64 R48, [R1+0x71f0] ;  /* 0x0071f00001307983 */ /* 0x000ea20000300a00 */
        /* <DEDUP_REMOVED lines=71> */
[----:B------:R4:W-:Y:S02]  /*b9720*/  STL.64 [R1+0x7170], R36 ;  /* 0x0071702401007387 */ /* 0x0009e40000100a00 */
[C---:B----4-:R-:W-:Y:S06]  /*b9730*/  HMMA.16816.F32 R36, R4.reuse, R2, R40 ;  /* 0x000000020424723c */ /* 0x050fec0000001828 */
[----:B---3--:R-:W-:-:S15]  /*b9740*/  HMMA.16816.F32 R40, R4, R8, R44 ;  /* 0x000000080428723c */ /* 0x008fde000000182c */
[----:B------:R-:W-:-:S02]  /*b9750*/  NOP ;  /* 0x0000000000007918 */ /* 0x000fc40000000000 */
[----:B------:R-:W-:Y:S04]  /*b9760*/  STL.64 [R1+0xab0], R36 ;  /* 0x000ab02401007387 */ /* 0x000fe80000100a00 */
[----:B------:R2:W-:Y:S02]  /*b9770*/  STL.64 [R1+0xab8], R38 ;  /* 0x000ab82601007387 */ /* 0x0005e40000100a00 */
[C---:B--2---:R-:W-:Y:S06]  /*b9780*/  HMMA.16816.F32 R36, R4.reuse, R10, R48 ;  /* 0x0000000a0424723c */ /* 0x044fec0000001830 */
[----:B------:R-:W-:Y:S04]  /*b9790*/  STL.64 [R1+0x70d0], R10 ;  /* 0x0070d00a01007387 */ /* 0x000fe80000100a00 */
[----:B------:R-:W-:Y:S04]  /*b97a0*/  STL.64 [R1+0xaa0], R40 ;  /* 0x000aa02801007387 */ /* 0x000fe80000100a00 */
[----:B------:R-:W-:Y:S04]  /*b97b0*/  STL.64 [R1+0xaa8], R42 ;  /* 0x000aa82a01007387 */ /* 0x000fe80000100a00 */
[----:B------:R0:W-:Y:S02]  /*b97c0*/  STL.64 [R1+0x70c8], R8 ;  /* 0x0070c80801007387 */ /* 0x0001e40000100a00 */
[C---:B0-----:R-:W-:Y:S03]  /*b97d0*/  HMMA.16816.F32 R8, R4.reuse, R14, R56 ;  /* 0x0000000e0408723c */ /* 0x041fe60000001838 */
[----:B------:R-:W-:Y:S04]  /*b97e0*/  STL.64 [R1+0xa90], R36 ;  /* 0x000a902401007387 */ /* 0x000fe80000100a00 */
[----:B------:R0:W-:Y:S02]  /*b97f0*/  STL.64 [R1+0xa98], R38 ;  /* 0x000a982601007387 */ /* 0x0001e40000100a00 */
[----:B0-----:R-:W-:Y:S02]  /*b9800*/  HMMA.16816.F32 R36, R4, R12, R52 ;  /* 0x0000000c0424723c */ /* 0x001fe40000001834 */
[----:B------:R-:W-:-:S15]  /*b9810*/  STL.64 [R1+0x70b0], R14 ;  /* 0x0070b00e01007387 */ /* 0x000fde0000100a00 */
[----:B------:R-:W-:-:S06]  /*b9820*/  NOP ;  /* 0x0000000000007918 */ /* 0x000fcc0000000000 */
[----:B------:R-:W-:Y:S04]  /*b9830*/  STL.64 [R1+0xa80], R36 ;  /* 0x000a802401007387 */ /* 0x000fe80000100a00 */
[----:B------:R-:W-:Y:S04]  /*b9840*/  STL.64 [R1+0xa88], R38 ;  /* 0x000a882601007387 */ /* 0x000fe80000100a00 */
[----:B------:R0:W-:Y:S04]  /*b9850*/  STL.64 [R1+0x70a8], R12 ;  /* 0x0070a80c01007387 */ /* 0x0001e80000100a00 */
[----:B------:R-:W-:Y:S04]  /*b9860*/  STL.64 [R1+0xa70], R8 ;  /* 0x000a700801007387 */ /* 0x000fe80000100a00 */
[----:B------:R1:W-:Y:S04]  /*b9870*/  STL.64 [R1+0xa78], R10 ;  /* 0x000a780a01007387 */ /* 0x0003e80000100a00 */
[----:B------:R-:W2:Y:S01]  /*b9880*/  LDL.LU R48, [R1+0x710] ;  /* 0x0007100001307983 */ /* 0x000ea20000300800 */
[C---:B0-----:R-:W-:Y:S06]  /*b9890*/  HMMA.16816.F32 R12, R4.reuse, R16, R32 ;  /* 0x00000010040c723c */ /* 0x041fec0000001820 */
[----:B-1----:R-:W-:Y:S01]  /*b98a0*/  HMMA.16816.F32 R8, R4, R18, R28 ;  /* 0x000000120408723c */ /* 0x002fe2000000181c */
[----:B------:R-:W-:-:S15]  /*b98b0*/  IMAD.MOV.U32 R52, RZ, RZ, R24 ;  /* 0x000000ffff347224 */ /* 0x000fde00078e0018 */
[----:B------:R-:W-:-:S01]  /*b98c0*/  NOP ;  /* 0x0000000000007918 */ /* 0x000fc20000000000 */
        /* <DEDUP_REMOVED lines=24> */
[----:B------:R-:W2:Y:S01]  /*b9a50*/  LDL.LU R34, [R1+0x243c] ;  /* 0x00243c0001227983 */ /* 0x000ea20000300800 */
        /* <DEDUP_REMOVED lines=15> */
[----:B------:R-:W3:Y:S04]  /*b9b50*/  LDL.LU.64 R54, [R1+0x28] ;  /* 0x0000280001367983 */ /* 0x000ee80000300a00 */
        /* <DEDUP_REMOVED lines=33> */
[----:B------:R-:W2:Y:S01]  /*b9d70*/  LDL.LU.64 R28, [R1+0x7150] ;  /* 0x00715000011c7983 */ /* 0x000ea20000300a00 */
[----:B---3--:R-:W-:Y:S06]  /*b9d80*/  HMMA.16816.F32 R20, R4, R26, R20 ;  /* 0x0000001a0414723c */ /* 0x008fec0000001814 */
[----:B------:R-:W-:Y:S04]  /*b9d90*/  STL.64 [R1+0x70a0], R26 ;  /* 0x0070a01a01007387 */ /* 0x000fe80000100a00 */
[----:B------:R-:W-:-:S13]  /*b9da0*/  STL.64 [R1+0x7098], R24 ;  /* 0x0070981801007387 */ /* 0x000fda0000100a00 */
        /* <DEDUP_REMOVED lines=10> */
[----:B------:R-:W-:Y:S01]  /*b9e50*/  IMAD.MOV.U32 R0, RZ, RZ, R55 ;  /* 0x000000ffff007224 */ /* 0x000fe200078e0037 */
[C---:B--2---:R-:W-:Y:S06]  /*b9e60*/  HMMA.16816.F32 R16, R4.reuse, R28, R16 ;  /* 0x0000001c0410723c */ /* 0x044fec0000001810 */
[----:B----4-:R-:W-:-:S15]  /*b9e70*/  HMMA.16816.F32 R8, R4, R30, R8 ;  /* 0x0000001e0408723c */ /* 0x010fde0000001808 */
[----:B------:R-:W-:-:S02]  /*b9e80*/  NOP ;  /* 0x0000000000007918 */ /* 0x000fc40000000000 */
        /* <DEDUP_REMOVED lines=11> */
[----:B0-----:R-:W-:Y:S06]  /*b9f40*/  HMMA.16816.F32 R8, R4, R52, R44 ;  /* 0x000000340408723c */ /* 0x001fec000000182c */
[----:B------:R-:W-:Y:S06]  /*b9f50*/  HMMA.16816.F32 R4, R32, R54, R48 ;  /* 0x000000362004723c */ /* 0x000fec0000001830 */
[----:B------:R-:W-:-:S11]  /*b9f60*/  IMAD.MOV.U32 R37, RZ, RZ, R54 ;  /* 0x000000ffff257224 */ /* 0x000fd600078e0036 */
[----:B------:R-:W-:Y:S04]  /*b9f70*/  STL.64 [R1+0x9d0], R8 ;  /* 0x0009d00801007387 */ /* 0x000fe80000100a00 */
[----:B------:R-:W-:Y:S04]  /*b9f80*/  STL.64 [R1+0x9d8], R10 ;  /* 0x0009d80a01007387 */ /* 0x000fe80000100a00 */
[----:B------:R-:W-:Y:S04]  /*b9f90*/  STL.64 [R1+0x9c0], R4 ;  /* 0x0009c00401007387 */ /* 0x000fe80000100a00 */
[----:B------:R0:W-:Y:S02]  /*b9fa0*/  STL.64 [R1+0x9c8], R6 ;  /* 0x0009c80601007387 */ /* 0x0001e40000100a00 */
[----:B0-----:R-:W-:Y:S02]  /*b9fb0*/  HMMA.16816.F32 R4, R32, R60, R56 ;  /* 0x0000003c2004723c */ /* 0x001fe40000001838 */
[----:B------:R-:W-:Y:S04]  /*b9fc0*/  STL [R1+0x7068], R0 ;  /* 0x0070680001007387 */ /* 0x000fe80000100800 */
[----:B------:R-:W-:Y:S04]  /*b9fd0*/  STL [R1+0x7064], R37 ;  /* 0x0070642501007387 */ /* 0x000fe80000100800 */
[----:B------:R-:W2:-:S13]  /*b9fe0*/  LDL.LU R8, [R1+0x580] ;  /* 0x0005800001087983 */ /* 0x000e9a0000300800 */
        /* <DEDUP_REMOVED lines=38> */
[----:B------:R-:W4:Y:S04]  /*ba250*/  LDL.LU.64 R60, [R1] ;  /* 0x00000000013c7983 */ /* 0x000f280000300a00 */
        /* <DEDUP_REMOVED lines=24> */
[----:B------:R0:W-:Y:S04]  /*ba3e0*/  STL [R1+0x706c], R36 ;  /* 0x00706c2401007387 */ /* 0x0001e80000100800 */
[----:B0-----:R-:W2:Y:S02]  /*ba3f0*/  LDL.LU.64 R36, [R1+0x10] ;  /* 0x0000100001247983 */ /* 0x001ea40000300a00 */
[----:B--2---:R-:W-:Y:S06]  /*ba400*/  HMMA.16816.F32 R16, R32, R36, R16 ;  /* 0x000000242010723c */ /* 0x004fec0000001810 */
[----:B------:R-:W-:-:S15]  /*ba410*/  IMAD.MOV.U32 R0, RZ, RZ, R36 ;  /* 0x000000ffff007224 */ /* 0x000fde00078e0024 */
[----:B------:R-:W-:-:S02]  /*ba420*/  NOP ;  /* 0x0000000000007918 */ /* 0x000fc40000000000 */
[----:B------:R-:W-:Y:S04]  /*ba430*/  STL.64 [R1+0x9a0], R16 ;  /* 0x0009a01001007387 */ /* 0x000fe80000100a00 */
[----:B------:R0:W-:Y:S04]  /*ba440*/  STL.64 [R1+0x9a8], R18 ;  /* 0x0009a81201007387 */ /* 0x0001e80000100a00 */
[----:B0-----:R-:W2:Y:S04]  /*ba450*/  LDL.LU.64 R18, [R1+0x7148] ;  /* 0x0071480001127983 */ /* 0x001ea80000300a00 */
[----:B------:R-:W2:Y:S04]  /*ba460*/  LDL.LU.64 R16, [R1+0x7140] ;  /* 0x0071400001107983 */ /* 0x000ea80000300a00 */
[----:B------:R0:W-:Y:S04]  /*ba470*/  STL [R1+0x7074], R37 ;  /* 0x0070742501007387 */ /* 0x0001e80000100800 */
[----:B0-----:R-:W3:Y:S01]  /*ba480*/  LDL.64 R36, [R1+0x8] ;  /* 0x0000080001247983 */ /* 0x001ee20000100a00 */
[C---:B----4-:R-:W-:Y:S03]  /*ba490*/  HMMA.16816.F32 R40, R32.reuse, R60, R40 ;  /* 0x0000003c2028723c */ /* 0x050fe60000001828 */
[----:B------:R0:W-:Y:S03]  /*ba4a0*/  STL [R1+0x7070], R0 ;  /* 0x0070700001007387 */ /* 0x0001e60000100800 */
[----:B0-----:R-:W-:Y:S01]  /*ba4b0*/  IMAD.MOV.U32 R0, RZ, RZ, R61 ;  /* 0x000000ffff007224 */ /* 0x001fe200078e003d */
[----:B---3--:R-:W-:Y:S07]  /*ba4c0*/  HMMA.16816.F32 R8, R32, R36, R8 ;  /* 0x000000242008723c */ /* 0x008fee0000001808 */
[----:B------:R-:W-:-:S02]  /*ba4d0*/  IMAD.MOV.U32 R36, RZ, RZ, R37 ;  /* 0x000000ffff247224 */ /* 0x000fc400078e0025 */
[----:B------:R-:W-:-:S14]  /*ba4e0*/  IMAD.MOV.U32 R37, RZ, RZ, R60 ;  /* 0x000000ffff257224 */ /* 0x000fdc00078e003c */
[----:B------:R-:W-:Y:S04]  /*ba4f0*/  STL.64 [R1+0x990], R8 ;  /* 0x0009900801007387 */ /* 0x000fe80000100a00 */
[----:B------:R0:W-:Y:S04]  /*ba500*/  STL.64 [R1+0x998], R10 ;  /* 0x0009980a01007387 */ /* 0x0001e80000100a00 */
[----:B0-----:R-:W3:Y:S04]  /*ba510*/  LDL.LU.64 R10, [R1+0x7138] ;  /* 0x00713800010a7983 */ /* 0x001ee80000300a00 */
[----:B------:R-:W3:Y:S04]  /*ba520*/  LDL.LU.64 R8, [R1+0x7130] ;  /* 0x0071300001087983 */ /* 0x000ee80000300a00 */
[----:B------:R-:W-:Y:S04]  /*ba530*/  STL.64 [R1+0x980], R40 ;  /* 0x0009802801007387 */ /* 0x000fe80000100a00 */
[----:B------:R0:W-:Y:S04]  /*ba540*/  STL.64 [R1+0x988], R42 ;  /* 0x0009882a01007387 */ /* 0x0001e80000100a00 */
[----:B0-----:R-:W2:Y:S04]  /*ba550*/  LDL.LU.64 R42, [R1+0x7128] ;  /* 0x00712800012a7983 */ /* 0x001ea80000300a00 */
[----:B------:R-:W4:Y:S04]  /*ba560*/  LDL.LU.64 R40, [R1+0x7120] ;  /* 0x0071200001287983 */ /* 0x000f280000300a00 */
[----:B------:R-:W3:Y:S02]  /*ba570*/  LDL.LU.64 R60, [R1+0x7118] ;  /* 0x00711800013c7983 */ /* 0x000ee40000300a00 */
[----:B---3--:R-:W-:-:S15]  /*ba580*/  HMMA.16816.F32 R56, R32, R60, R56 ;  /* 0x0000003c2038723c */ /* 0x008fde0000001838 */
[----:B------:R-:W-:-:S08]  /*ba590*/  NOP ;  /* 0x0000000000007918 */ /* 0x000fd00000000000 */
[----:B------:R-:W-:Y:S04]  /*ba5a0*/  STL.64 [R1+0x970], R56 ;  /* 0x0009703801007387 */ /* 0x000fe80000100a00 */
[----:B------:R0:W-:Y:S04]  /*ba5b0*/  STL.64 [R1+0x978], R58 ;  /* 0x0009783a01007387 */ /* 0x0001e80000100a00 */
[----:B0-----:R-:W3:Y:S04]  /*ba5c0*/  LDL.LU.64 R58, [R1+0x7110] ;  /* 0x00711000013a7983 */ /* 0x001ee80000300a00 */
[----:B------:R-:W2:Y:S04]  /*ba5d0*/  LDL.LU.64 R56, [R1+0x7108] ;  /* 0x0071080001387983 */ /* 0x000ea80000300a00 */
[----:B------:R-:W-:Y:S01]  /*ba5e0*/  STL.64 [R1+0x7038], R60 ;  /* 0x0070383c01007387 */ /* 0x000fe20000100a00 */
        /* <DEDUP_REMOVED lines=25> */
[----:B------:R4:W-:Y:S01]  /*ba780*/  STL.64 [R1+0x6f98], R52 ;  /* 0x006f983401007387 */ /* 0x0009e20000100a00 */
[----:B------:R-:W-:-:S15]  /*ba790*/  HMMA.16816.F32 R24, R32, R46, R24 ;  /* 0x0000002e2018723c */ /* 0x000fde0000001818 */
[----:B------:R-:W-:Y:S04]  /*ba7a0*/  STL.64 [R1+0x930], R56 ;  /* 0x0009303801007387 */ /* 0x000fe80000100a00 */
[----:B------:R-:W-:Y:S01]  /*ba7b0*/  STL.64 [R1+0x938], R58 ;  /* 0x0009383a01007387 */ /* 0x000fe20000100a00 */
[C---:B------:R-:W-:Y:S06]  /*ba7c0*/  HMMA.16816.F32 R16, R32.reuse, R42, R16 ;  /* 0x0000002a2010723c */ /* 0x040fec0000001810 */
[C---:B----4-:R-:W-:Y:S06]  /*ba7d0*/  HMMA.16816.F32 R52, R32.reuse, R50, R4 ;  /* 0x000000322034723c */ /* 0x050fec0000001804 */
[----:B---3--:R-:W-:Y:S01]  /*ba7e0*/  HMMA.16816.F32 R4, R32, R48, R28 ;  /* 0x000000302004723c */ /* 0x008fe2000000181c */
        /* <DEDUP_REMOVED lines=68> */
[----:B------:R-:W3:Y:S04]  /*bac30*/  LDL.LU R5, [R1+0x5434] ;  /* 0x0054340001057983 */ /* 0x000ee80000300800 */
[----:B------:R-:W3:Y:S04]  /*bac40*/  LDL.LU R60, [R1+0x5440] ;  /* 0x00544000013c7983 */ /* 0x000ee80000300800 */
[----:B-1----:R-:W3:Y:S01]  /*bac50*/  LDL.LU R6, [R1+0x543c] ;  /* 0x00543c0001067983 */ /* 0x002ee20000300800 */
[----:B--2---:R-:W-:-:S15]  /*bac60*/  HMMA.16816.F32 R8, R32, R2, R8 ;  /* 0x000000022008723c */ /* 0x004fde0000001808 */
[----:B------:R-:W-:-:S08]  /*bac70*/  NOP ;  /* 0x0000000000007918 */ /* 0x000fd00000000000 */
        /* <DEDUP_REMOVED lines=47> */
[----:B------:R-:W-:Y:S04]  /*baf70*/  STL.64 [R1+0x850], R12 ;  /* 0x0008500c01007387 */ /* 0x000fe80000100a00 */
[----:B------:R4:W-:Y:S04]  /*baf80*/  STL.64 [R1+0x858], R14 ;  /* 0x0008580e01007387 */ /* 0x0009e80000100a00 */
[----:B------:R-:W3:Y:S01]  /*baf90*/  LDL.LU R61, [R1+0x5448] ;  /* 0x00544800013d7983 */ /* 0x000ee20000300800 */
[C---:B----4-:R-:W-:Y:S06]  /*bafa0*/  HMMA.16816.F32 R12, R32.reuse, R20, R8 ;  /* 0x00000014200c723c */ /* 0x050fec0000001808 */
[----:B--2---:R-:W-:-:S15]  /*bafb0*/  HMMA.16816.F32 R8, R32, R22, R56 ;  /* 0x000000162008723c */ /* 0x004fde0000001838 */
[----:B------:R-:W-:-:S02]  /*bafc0*/  NOP ;  /* 0x0000000000007918 */ /* 0x000fc40000000000 */
[----:B------:R-:W-:Y:S04]  /*bafd0*/  STL.64 [R1+0x840], R12 ;  /* 0x0008400c01007387 */ /* 0x000fe80000100a00 */
[----:B------:R0:W-:Y:S04]  /*bafe0*/  STL.64 [R1+0x848], R14 ;  /* 0x0008480e01007387 */ /* 0x0001e80000100a00 */
[----:B------:R-:W3:Y:S04]  /*baff0*/  LDL.LU R7, [R1+0x5444] ;  /* 0x0054440001077983 */ /* 0x000ee80000300800 */
[----:B------:R-:W-:Y:S04]  /*bb000*/  STL.64 [R1+0x830], R8 ;  /* 0x0008300801007387 */ /* 0x000fe80000100a00 */
[----:B------:R1:W-:Y:S04]  /*bb010*/  STL.64 [R1+0x838], R10 ;  /* 0x0008380a01007387 */ /* 0x0003e80000100a00 */
[----:B------:R-:W2:Y:S04]  /*bb020*/  LDL.LU R56, [R1+0x490] ;  /* 0x0004900001387983 */ /* 0x000ea80000300800 */
[----:B------:R-:W2:Y:S04]  /*bb030*/  LDL.LU R57, [R1+0x494] ;  /* 0x0004940001397983 */ /* 0x000ea80000300800 */
[----:B------:R-:W2:Y:S04]  /*bb040*/  LDL.LU R58, [R1+0x498] ;  /* 0x00049800013a7983 */ /* 0x000ea80000300800 */
[----:B------:R-:W2:Y:S01]  /*bb050*/  LDL.LU R59, [R1+0x49c] ;  /* 0x00049c00013b7983 */ /* 0x000ea20000300800 */
[C---:B0-----:R-:W-:Y:S06]  /*bb060*/  HMMA.16816.F32 R12, R32.reuse, R24, R40 ;  /* 0x00000018200c723c */ /* 0x041fec0000001828 */
[C---:B-1----:R-:W-:Y:S01]  /*bb070*/  HMMA.16816.F32 R8, R32.reuse, R26, R44 ;  /* 0x0000001a2008723c */ /* 0x042fe2000000182c */
[----:B------:R-:W-:Y:S04]  /*bb080*/  STL.64 [R1+0x6f08], R22 ;  /* 0x006f081601007387 */ /* 0x000fe80000100a00 */
[----:B------:R0:W-:Y:S04]  /*bb090*/  STL.64 [R1+0x6f00], R20 ;  /* 0x006f001401007387 */ /* 0x0001e80000100a00 */
[----:B------:R-:W-:Y:S08]  /*bb0a0*/  STL.64 [R1+0x6ee8], R26 ;  /* 0x006ee81a01007387 */ /* 0x000ff00000100a00 */
[----:B------:R-:W-:Y:S04]  /*bb0b0*/  STL.64 [R1+0x820], R12 ;  /* 0x0008200c01007387 */ /* 0x000fe80000100a00 */
[----:B------:R-:W-:Y:S04]  /*bb0c0*/  STL.64 [R1+0x828], R14 ;  /* 0x0008280e01007387 */ /* 0x000fe80000100a00 */
[----:B------:R-:W-:Y:S04]  /*bb0d0*/  STL.64 [R1+0x6ee0], R24 ;  /* 0x006ee01801007387 */ /* 0x000fe80000100a00 */
[----:B------:R-:W-:Y:S04]  /*bb0e0*/  STL.64 [R1+0x810], R8 ;  /* 0x0008100801007387 */ /* 0x000fe80000100a00 */
[----:B------:R1:W-:Y:S04]  /*bb0f0*/  STL.64 [R1+0x818], R10 ;  /* 0x0008180a01007387 */ /* 0x0003e80000100a00 */
[----:B0-----:R-:W4:Y:S01]  /*bb100*/  LDL.LU R20, [R1+0x220] ;  /* 0x0002200001147983 */ /* 0x001f220000300800 */
[----:B-1----:R-:W-:-:S15]  /*bb110*/  HMMA.16816.F32 R8, R32, R28, R52 ;  /* 0x0000001c2008723c */ /* 0x002fde0000001834 */
[----:B------:R-:W-:-:S08]  /*bb120*/  NOP ;  /* 0x0000000000007918 */ /* 0x000fd00000000000 */
[----:B------:R-:W-:Y:S04]  /*bb130*/  STL.64 [R1+0x800], R8 ;  /* 0x0008000801007387 */ /* 0x000fe80000100a00 */
[----:B------:R2:W-:Y:S04]  /*bb140*/  STL.64 [R1+0x808], R10 ;  /* 0x0008080a01007387 */ /* 0x0005e80000100a00 */
        /* <DEDUP_REMOVED lines=8> */
[----:B------:R-:W4:Y:S01]  /*bb1d0*/  LDL.LU R27, [R1+0x24c] ;  /* 0x00024c00011b7983 */ /* 0x000f220000300800 */
[----:B--2---:R-:W-:Y:S03]  /*bb1e0*/  HMMA.16816.F32 R8, R32, R30, R56 ;  /* 0x0000001e2008723c */ /* 0x004fe60000001838 */
[----:B----4-:R-:W-:Y:S04]  /*bb1f0*/  STL.64 [R1+0x6fe0], R26 ;  /* 0x006fe01a01007387 */ /* 0x010fe80000100a00 */
[----:B---3--:R-:W-:Y:S04]  /*bb200*/  STL.64 [R1+0x6fd8], R24 ;  /* 0x006fd81801007387 */ /* 0x008fe80000100a00 */
        /* <DEDUP_REMOVED lines=9> */
[----:B------:R0:W-:Y:S04]  /*bb2a0*/  STL.64 [R1+0x7f0], R8 ;  /* 0x0007f00801007387 */ /* 0x0001e80000100a00 */
[----:B------:R1:W-:Y:S04]  /*bb2b0*/  STL.64 [R1+0x7f8], R10 ;  /* 0x0007f80a01007387 */ /* 0x0003e80000100a00 */
[----:B------:R-:W2:Y:S04]  /*bb2c0*/  LDL.LU R49, [R1+0x304] ;  /* 0x0003040001317983 */ /* 0x000ea80000300800 */
[----:B------:R-:W3:Y:S04]  /*bb2d0*/  LDL.LU R50, [R1+0x308] ;  /* 0x0003080001327983 */ /* 0x000ee80000300800 */
[----:B------:R-:W3:Y:S04]  /*bb2e0*/  LDL.LU R51, [R1+0x30c] ;  /* 0x00030c0001337983 */ /* 0x000ee80000300800 */
[----:B---3--:R-:W-:Y:S04]  /*bb2f0*/  STL.64 [R1+0x7000], R50 ;  /* 0x0070003201007387 */ /* 0x008fe80000100a00 */
[----:B--2---:R2:W-:Y:S04]  /*bb300*/  STL.64 [R1+0x6ff8], R48 ;  /* 0x006ff83001007387 */ /* 0x0045e80000100a00 */
[----:B0-----:R-:W3:Y:S04]  /*bb310*/  LDL.LU R8, [R1+0x360] ;  /* 0x0003600001087983 */ /* 0x001ee80000300800 */
[----:B------:R-:W3:Y:S04]  /*bb320*/  LDL.LU R9, [R1+0x364] ;  /* 0x0003640001097983 */ /* 0x000ee80000300800 */
[----:B-1----:R-:W4:Y:S04]  /*bb330*/  LDL.LU R10, [R1+0x368] ;  /* 0x00036800010a7983 */ /* 0x002f280000300800 */
[----:B------:R-:W4:Y:S04]  /*bb340*/  LDL.LU R11, [R1+0x36c] ;  /* 0x00036c00010b7983 */ /* 0x000f280000300800 */
[----:B----4-:R0:W-:Y:S04]  /*bb350*/  STL.64 [R1+0x7010], R10 ;  /* 0x0070100a01007387 */ /* 0x0101e80000100a00 */
[----:B---3--:R-:W-:Y:S04]  /*bb360*/  STL.64 [R1+0x7008], R8 ;  /* 0x0070080801007387 */ /* 0x008fe80000100a00 */
[----:B------:R-:W3:Y:S04]  /*bb370*/  LDL.LU R56, [R1+0x380] ;  /* 0x0003800001387983 */ /* 0x000ee80000300800 */
[----:B------:R-:W3:Y:S04]  /*bb380*/  LDL.LU R57, [R1+0x384] ;  /* 0x0003840001397983 */ /* 0x000ee80000300800 */
[----:B------:R-:W4:Y:S04]  /*bb390*/  LDL.LU R58, [R1+0x388] ;  /* 0x00038800013a7983 */ /* 0x000f280000300800 */
[----:B------:R-:W4:Y:S01]  /*bb3a0*/  LDL.LU R59, [R1+0x38c] ;  /* 0x00038c00013b7983 */ /* 0x000f220000300800 */
[----:B------:R-:W-:-:S02]  /*bb3b0*/  IMAD.MOV.U32 R14, RZ, RZ, R37 ;  /* 0x000000ffff0e7224 */ /* 0x000fc400078e0025 */
[----:B------:R-:W-:Y:S01]  /*bb3c0*/  IMAD.MOV.U32 R15, RZ, RZ, R0 ;  /* 0x000000ffff0f7224 */ /* 0x000fe200078e0000 */
[----:B----4-:R-:W-:Y:S04]  /*bb3d0*/  STL.64 [R1+0x7020], R58 ;  /* 0x0070203a01007387 */ /* 0x010fe80000100a00 */
[----:B---3--:R1:W-:Y:S04]  /*bb3e0*/  STL.64 [R1+0x7018], R56 ;  /* 0x0070183801007387 */ /* 0x0083e80000100a00 */
[----:B------:R-:W3:Y:S04]  /*bb3f0*/  LDL.LU R37, [R1+0x7074] ;  /* 0x0070740001257983 */ /* 0x000ee80000300800 */
[----:B------:R-:W4:Y:S04]  /*bb400*/  LDL.LU R0, [R1+0x7070] ;  /* 0x0070700001007983 */ /* 0x000f280000300800 */
[----:B------:R1:W-:Y:S04]  /*bb410*/  STL.64 [R1+0x7040], R14 ;  /* 0x0070400e01007387 */ /* 0x0003e80000100a00 */
[----:B------:R-:W2:Y:S04]  /*bb420*/  LDL.LU R20, [R1+0x3a0] ;  /* 0x0003a00001147983 */ /* 0x000ea80000300800 */
[----:B------:R-:W2:Y:S04]  /*bb430*/  LDL.LU R21, [R1+0x3a4] ;  /* 0x0003a40001157983 */ /* 0x000ea80000300800 */
[----:B------:R-:W3:Y:S04]  /*bb440*/  LDL.LU R22, [R1+0x3a8] ;  /* 0x0003a80001167983 */ /* 0x000ee80000300800 */
[----:B------:R-:W3:Y:S01]  /*bb450*/  LDL.LU R23, [R1+0x3ac] ;  /* 0x0003ac0001177983 */ /* 0x000ee20000300800 */
[----:B------:R-:W-:-:S03]  /*bb460*/  IMAD.MOV.U32 R27, RZ, RZ, R36 ;  /* 0x000000ffff1b7224 */ /* 0x000fc600078e0024 */
[----:B---3--:R-:W-:Y:S04]  /*bb470*/  STL.64 [R1+0x7030], R22 ;  /* 0x0070301601007387 */ /* 0x008fe80000100a00 */
[----:B--2---:R-:W-:Y:S04]  /*bb480*/  STL.64 [R1+0x7028], R20 ;  /* 0x0070281401007387 */ /* 0x004fe80000100a00 */
[----:B------:R-:W2:Y:S04]  /*bb490*/  LDL.LU R26, [R1+0x8] ;  /* 0x00000800011a7983 */ /* 0x000ea80000300800 */
[----:B------:R-:W3:Y:S01]  /*bb4a0*/  LDL.LU R36, [R1+0x706c] ;  /* 0x00706c0001247983 */ /* 0x000ee20000300800 */
[----:B----4-:R-:W-:-:S02]  /*bb4b0*/  IMAD.MOV.U32 R24, RZ, RZ, R0 ;  /* 0x000000ffff187224 */ /* 0x010fc400078e0000 */
[----:B------:R-:W-:Y:S01]  /*bb4c0*/  IMAD.MOV.U32 R25, RZ, RZ, R37 ;  /* 0x000000ffff197224 */ /* 0x000fe200078e0025 */
[----:B------:R-:W4:Y:S04]  /*bb4d0*/  LDL.LU R0, [R1+0x7068] ;  /* 0x0070680001007983 */ /* 0x000f280000300800 */
[----:B------:R-:W4:Y:S01]  /*bb4e0*/  LDL.LU R37, [R1+0x7064] ;  /* 0x0070640001257983 */ /* 0x000f220000300800 */
[----:B------:R-:W-:Y:S02]  /*bb4f0*/  IMAD R6, R6, 0x100, R60 ;  /* 0x0000010006067824 */ /* 0x000fe400078e023c */
[----:B------:R-:W-:Y:S01]  /*bb500*/  IMAD R7, R7, 0x100, R61 ;  /* 0x0000010007077824 */ /* 0x000fe200078e023d */
[----:B--2---:R-:W-:Y:S04]  /*bb510*/  STL.64 [R1+0x7050], R26 ;  /* 0x0070501a01007387 */ /* 0x004fe80000100a00 */
[----:B------:R2:W-:Y:S04]  /*bb520*/  STL.64 [R1+0x7048], R24 ;  /* 0x0070481801007387 */ /* 0x0005e80000100a00 */
[----:B------:R-:W4:Y:S04]  /*bb530*/  LDL.LU R48, [R1+0x3e0] ;  /* 0x0003e00001307983 */ /* 0x000f280000300800 */
[----:B------:R-:W4:Y:S04]  /*bb540*/  LDL.LU R49, [R1+0x3e4] ;  /* 0x0003e40001317983 */ /* 0x000f280000300800 */
[----:B------:R-:W4:Y:S04]  /*bb550*/  LDL.LU R50, [R1+0x3e8] ;  /* 0x0003e80001327983 */ /* 0x000f280000300800 */
[----:B------:R-:W4:Y:S04]  /*bb560*/  LDL.LU R51, [R1+0x3ec] ;  /* 0x0003ec0001337983 */ /* 0x000f280000300800 */
[----:B0-----:R-:W4:Y:S01]  /*bb570*/  LDL.LU R10, [R1+0x18] ;  /* 0x00001800010a7983 */ /* 0x001f220000300800 */
[----:B---3--:R-:W-:-:S03]  /*bb580*/  IMAD.MOV.U32 R11, RZ, RZ, R36 ;  /* 0x000000ffff0b7224 */ /* 0x008fc600078e0024 */
        /* <DEDUP_REMOVED lines=9> */
[----:B--2---:R-:W3:Y:S04]  /*bb620*/  LDL.LU R24, [R1+0x480] ;  /* 0x0004800001187983 */ /* 0x004ee80000300800 */
[----:B------:R-:W3:Y:S04]  /*bb630*/  LDL.LU R25, [R1+0x484] ;  /* 0x0004840001197983 */ /* 0x000ee80000300800 */
[----:B------:R-:W3:Y:S04]  /*bb640*/  LDL.LU R26, [R1+0x488] ;  /* 0x00048800011a7983 */ /* 0x000ee80000300800 */
[----:B------:R-:W3:Y:S04]  /*bb650*/  LDL.LU R27, [R1+0x48c] ;  /* 0x00048c00011b7983 */ /* 0x000ee80000300800 */
[----:B------:R-:W2:Y:S01]  /*bb660*/  LDL.LU.64 R60, [R1+0x20] ;  /* 0x00002000013c7983 */ /* 0x000ea20000300a00 */
[----:B----4-:R-:W-:-:S03]  /*bb670*/  IMAD.MOV.U32 R8, RZ, RZ, R37 ;  /* 0x000000ffff087224 */ /* 0x010fc600078e0025 */
[----:B------:R-:W3:Y:S01]  /*bb680*/  LDL.LU R37, [R1+0x705c] ;  /* 0x00705c0001257983 */ /* 0x000ee20000300800 */
        /* <DEDUP_REMOVED lines=11> */
[----:B------:R-:W-:Y:S02]  /*bb740*/  F2FP.F16.E4M3.UNPACK_B R5, R5 ;  /* 0x00000005ff05723e */ /* 0x000fe400020006ff */
[----:B------:R-:W-:Y:S01]  /*bb750*/  F2FP.F16.E4M3.UNPACK_B R6, R6 ;  /* 0x00000006ff06723e */ /* 0x000fe200020006ff */
[----:B------:R-:W4:Y:S01]  /*bb760*/  LDL.LU R52, [R1+0x340] ;  /* 0x0003400001347983 */ /* 0x000f220000300800 */
[----:B------:R-:W-:-:S03]  /*bb770*/  F2FP.F16.E4M3.UNPACK_B R7, R7 ;  /* 0x00000007ff07723e */ /* 0x000fc600020006ff */
        /* <DEDUP_REMOVED lines=18> */
[----:B--2---:R-:W-:Y:S06]  /*bb8a0*/  HMMA.16816.F32 R32, R32, R60, R12 ;  /* 0x0000003c2020723c */ /* 0x004fec000000180c */
[----:B----4-:R-:W-:Y:S01]  /*bb8b0*/  HMMA.16816.F32 R20, R4, R8, R20 ;  /* 0x000000080414723c */ /* 0x010fe20000001814 */
[----:B------:R-:W-:-:S02]  /*bb8c0*/  IMAD.MOV.U32 R13, RZ, RZ, R60 ;  /* 0x000000ffff0d7224 */ /* 0x000fc400078e003c */
[----:B------:R-:W-:-:S08]  /*bb8d0*/  IMAD.MOV.U32 R12, RZ, RZ, R61 ;  /* 0x000000ffff0c7224 */ /* 0x000fd000078e003d */
[----:B------:R-:W-:Y:S04]  /*bb8e0*/  STL.64 [R1+0x7e0], R24 ;  /* 0x0007e01801007387 */ /* 0x000fe80000100a00 */
[----:B------:R0:W-:Y:S04]  /*bb8f0*/  STL.64 [R1+0x7e8], R26 ;  /* 0x0007e81a01007387 */ /* 0x0001e80000100a00 */
[----:B0-----:R-:W2:Y:S04]  /*bb900*/  LDL.LU.64 R26, [R1+0x7050] ;  /* 0x00705000011a7983 */ /* 0x001ea80000300a00 */
[----:B------:R-:W3:Y:S04]  /*bb910*/  LDL.LU.64 R24, [R1+0x7048] ;  /* 0x0070480001187983 */ /* 0x000ee80000300a00 */
[----:B------:R-:W4:Y:S04]  /*bb920*/  LDL.LU.64 R14, [R1+0x7040] ;  /* 0x00704000010e7983 */ /* 0x000f280000300a00 */
[----:B------:R0:W-:Y:S04]  /*bb930*/  STL.64 [R1+0x7d0], R32 ;  /* 0x0007d02001007387 */ /* 0x0001e80000100a00 */
[----:B------:R1:W-:Y:S04]  /*bb940*/  STL.64 [R1+0x7d8], R34 ;  /* 0x0007d82201007387 */ /* 0x0003e80000100a00 */
[----:B------:R-:W4:Y:S01]  /*bb950*/  LDL.LU.64 R60, [R1+0x7038] ;  /* 0x00703800013c7983 */ /* 0x000f220000300a00 */
[C---:B------:R-:W-:Y:S03]  /*bb960*/  HMMA.16816.F32 R8, R4.reuse, R10, R56 ;  /* 0x0000000a0408723c */ /* 0x040fe60000001838 */
[----:B0-----:R-:W4:Y:S04]  /*bb970*/  LDL.LU R32, [R1+0x280] ;  /* 0x0002800001207983 */ /* 0x001f280000300800 */
[----:B------:R-:W4:Y:S04]  /*bb980*/  LDL.LU R33, [R1+0x284] ;  /* 0x0002840001217983 */ /* 0x000f280000300800 */
[----:B-1----:R-:W4:Y:S04]  /*bb990*/  LDL.LU R34, [R1+0x288] ;  /* 0x0002880001227983 */ /* 0x002f280000300800 */
[----:B------:R-:W4:Y:S04]  /*bb9a0*/  LDL.LU R35, [R1+0x28c] ;  /* 0x00028c0001237983 */ /* 0x000f280000300800 */
        /* <DEDUP_REMOVED lines=9> */
[----:B------:R-:W4:Y:S01]  /*bba40*/  LDL.LU.64 R8, [R1+0x7008] ;  /* 0x0070080001087983 */ /* 0x000f220000300a00 */
[C---:B---3--:R-:W-:Y:S06]  /*bba50*/  HMMA.16816.F32 R48, R4.reuse, R24, R48 ;  /* 0x000000180430723c */ /* 0x048fec0000001830 */
[C---:B--2---:R-:W-:Y:S06]  /*bba60*/  HMMA.16816.F32 R24, R4.reuse, R26, R16 ;  /* 0x0000001a0418723c */ /* 0x044fec0000001810 */
[C---:B----4-:R-:W-:Y:S06]  /*bba70*/  HMMA.16816.F32 R20, R4.reuse, R14, R20 ;  /* 0x0000000e0414723c */ /* 0x050fec0000001814 */
[C---:B------:R-:W-:Y:S05]  /*bba80*/  HMMA.16816.F32 R56, R4.reuse, R60, R56 ;  /* 0x0000003c0438723c */ /* 0x040fea0000001838 */
        /* <DEDUP_REMOVED lines=12> */
[----:B0-----:R-:W3:Y:S04]  /*bbb50*/  LDL.LU.64 R22, [R1+0x6fd0] ;  /* 0x006fd00001167983 */ /* 0x001ee80000300a00 */
[----:B------:R-:W3:Y:S04]  /*bbb60*/  LDL.LU.64 R20, [R1+0x6fc8] ;  /* 0x006fc80001147983 */ /* 0x000ee80000300a00 */
[----:B------:R-:W-:Y:S04]  /*bbb70*/  STL.64 [R1+0x770], R56 ;  /* 0x0007703801007387 */ /* 0x000fe80000100a00 */
[----:B------:R0:W-:Y:S04]  /*bbb80*/  STL.64 [R1+0x778], R58 ;  /* 0x0007783a01007387 */ /* 0x0001e80000100a00 */
[----:B0-----:R-:W2:Y:S04]  /*bbb90*/  LDL.LU.64 R58, [R1+0x6fc0] ;  /* 0x006fc000013a7983 */ /* 0x001ea80000300a00 */
[----:B------:R-:W4:Y:S01]  /*bbba0*/  LDL.LU.64 R56, [R1+0x6fb8] ;  /* 0x006fb80001387983 */ /* 0x000f220000300a00 */
        /* <DEDUP_REMOVED lines=11> */
[----:B0-----:R-:W4:Y:S04]  /*bbc60*/  LDL.LU R56, [R1+0x2a0] ;  /* 0x0002a00001387983 */ /* 0x001f280000300800 */
[----:B------:R-:W4:Y:S04]  /*bbc70*/  LDL.LU R57, [R1+0x2a4] ;  /* 0x0002a40001397983 */ /* 0x000f280000300800 */
[----:B-1----:R-:W4:Y:S04]  /*bbc80*/  LDL.LU R58, [R1+0x2a8] ;  /* 0x0002a800013a7983 */ /* 0x002f280000300800 */
        /* <DEDUP_REMOVED lines=12> */
[----:B0-----:R-:W2:Y:S04]  /*bbd50*/  LDL.LU R52, [R1+0x2c0] ;  /* 0x0002c00001347983 */ /* 0x001ea80000300800 */
[----:B------:R-:W2:Y:S04]  /*bbd60*/  LDL.LU R53, [R1+0x2c4] ;  /* 0x0002c40001357983 */ /* 0x000ea80000300800 */
[----:B-1----:R-:W2:Y:S04]  /*bbd70*/  LDL.LU R54, [R1+0x2c8] ;  /* 0x0002c80001367983 */ /* 0x002ea80000300800 */
[----:B------:R-:W2:Y:S01]  /*bbd80*/  LDL.LU R55, [R1+0x2cc] ;  /* 0x0002cc0001377983 */ /* 0x000ea20000300800 */
[----:B----4-:R-:W-:-:S15]  /*bbd90*/  HMMA.16816.F32 R44, R4, R50, R44 ;  /* 0x00000032042c723c */ /* 0x010fde000000182c */
[----:B------:R-:W-:-:S08]  /*bbda0*/  NOP ;  /* 0x0000000000007918 */ /* 0x000fd00000000000 */
[----:B------:R-:W-:Y:S04]  /*bbdb0*/  STL.64 [R1+0x720], R44 ;  /* 0x0007202c01007387 */ /* 0x000fe80000100a00 */
[----:B------:R0:W-:Y:S04]  /*bbdc0*/  STL.64 [R1+0x728], R46 ;  /* 0x0007282e01007387 */ /* 0x0001e80000100a00 */
[----:B0-----:R-:W4:Y:S04]  /*bbdd0*/  LDL.LU.64 R46, [R1+0x6f70] ;  /* 0x006f7000012e7983 */ /* 0x001f280000300a00 */
[----:B------:R-:W4:Y:S01]  /*bbde0*/  LDL.LU.64 R44, [R1+0x6f68] ;  /* 0x006f6800012c7983 */ /* 0x000f220000300a00 */
[C---:B--2---:R-:W-:Y:S06]  /*bbdf0*/  HMMA.16816.F32 R52, R4.reuse, R48, R52 ;  /* 0x000000300434723c */ /* 0x044fec0000001834 */
[C---:B------:R-:W-:Y:S06]  /*bbe00*/  HMMA.16816.F32 R28, R4.reuse, R42, R28 ;  /* 0x0000002a041c723c */ /* 0x040fec000000181c */
[C---:B---3--:R-:W-:Y:S06]  /*bbe10*/  HMMA.16816.F32 R24, R4.reuse, R40, R24 ;  /* 0x000000280418723c */ /* 0x048fec0000001818 */
[C---:B------:R-:W-:Y:S06]  /*bbe20*/  HMMA.16816.F32 R20, R4.reuse, R38, R20 ;  /* 0x000000260414723c */ /* 0x040fec0000001814 */
[C---:B------:R-:W-:Y:S01]  /*bbe30*/  HMMA.16816.F32 R16, R4.reuse, R2, R16 ;  /* 0x000000020410723c */ /* 0x040fe20000001810 */
[----:B------:R-:W-:Y:S04]  /*bbe40*/  STL.64 [R1+0x710], R52 ;  /* 0x0007103401007387 */ /* 0x000fe80000100a00 */
[----:B------:R-:W-:Y:S01]  /*bbe50*/  STL.64 [R1+0x718], R54 ;  /* 0x0007183601007387 */ /* 0x000fe20000100a00 */
[C---:B----4-:R-:W-:Y:S06]  /*bbe60*/  HMMA.16816.F32 R48, R4.reuse, R46, R56 ;  /* 0x0000002e0430723c */ /* 0x050fec0000001838 */
[----:B------:R-:W-:-:S15]  /*bbe70*/  HMMA.16816.F32 R32, R4, R44, R32 ;  /* 0x0000002c0420723c */ /* 0x000fde0000001820 */
[----:B------:R-:W-:-:S02]  /*bbe80*/  NOP ;  /* 0x0000000000007918 */ /* 0x000fc40000000000 */
        /* <DEDUP_REMOVED lines=8> */
[----:B------:R-:W-:Y:S04]  /*bbf10*/  STL.64 [R1+0x6d8], R26 ;  /* 0x0006d81a01007387 */ /* 0x000fe80000100a00 */
[----:B------:R2:W-:Y:S04]  /*bbf20*/  STL.64 [R1+0x6c0], R20 ;  /* 0x0006c01401007387 */ /* 0x0005e80000100a00 */
[----:B------:R3:W-:Y:S04]  /*bbf30*/  STL.64 [R1+0x6c8], R22 ;  /* 0x0006c81601007387 */ /* 0x0007e80000100a00 */
[----:B------:R-:W-:Y:S04]  /*bbf40*/  STL.64 [R1+0x6b0], R16 ;  /* 0x0006b01001007387 */ /* 0x000fe80000100a00 */
[----:B------:R-:W-:Y:S04]  /*bbf50*/  STL.64 [R1+0x6b8], R18 ;  /* 0x0006b81201007387 */ /* 0x000fe80000100a00 */
[----:B------:R-:W4:Y:S04]  /*bbf60*/  LDL.LU R40, [R1+0x5450] ;  /* 0x0054500001287983 */ /* 0x000f280000300800 */
[----:B0-----:R-:W2:Y:S04]  /*bbf70*/  LDL.LU R32, [R1+0x544c] ;  /* 0x00544c0001207983 */ /* 0x001ea80000300800 */
[----:B------:R-:W4:Y:S04]  /*bbf80*/  LDL.LU R41, [R1+0x5458] ;  /* 0x0054580001297983 */ /* 0x000f280000300800 */
[----:B------:R-:W2:Y:S04]  /*bbf90*/  LDL.LU R33, [R1+0x5454] ;  /* 0x0054540001217983 */ /* 0x000ea80000300800 */
[----:B------:R-:W3:Y:S04]  /*bbfa0*/  LDL.LU R42, [R1+0x5460] ;  /* 0x00546000012a7983 */ /* 0x000ee80000300800 */
[----:B-1----:R-:W2:Y:S04]  /*bbfb0*/  LDL.LU R34, [R1+0x545c] ;  /* 0x00545c0001227983 */ /* 0x002ea80000300800 */
[----:B------:R-:W3:Y:S04]  /*bbfc0*/  LDL.LU R43, [R1+0x5468] ;  /* 0x00546800012b7983 */ /* 0x000ee80000300800 */
[----:B---3--:R-:W-:Y:S04]  /*bbfd0*/  STL.64 [R1+0x6f38], R42 ;  /* 0x006f382a01007387 */ /* 0x008fe80000100a00 */
[----:B----4-:R-:W-:Y:S04]  /*bbfe0*/  STL.64 [R1+0x6f30], R40 ;  /* 0x006f302801007387 */ /* 0x010fe80000100a00 */
[----:B------:R-:W2:Y:S01]  /*bbff0*/  LDL.LU R35, [R1+0x5464] ;  /* 0x0054640001237983 */ /* 0x000ea20000300800 */
[----:B------:R-:W-:-:S02]  /*bc000*/  IMAD.MOV.U32 R55, RZ, RZ, R12 ;  /* 0x000000ffff377224 */ /* 0x000fc400078e000c */
[----:B------:R-:W-:Y:S01]  /*bc010*/  IMAD.MOV.U32 R54, RZ, RZ, R13 ;  /* 0x000000ffff367224 */ /* 0x000fe200078e000d */
[----:B--2---:R-:W-:Y:S04]  /*bc020*/  STL.64 [R1+0x6f58], R34 ;  /* 0x006f582201007387 */ /* 0x004fe80000100a00 */
        /* <DEDUP_REMOVED lines=78> */
[----:B-1----:R-:W4:Y:S01]  /*bc510*/  LDL.LU R14, [R1+0xa8] ;  /* 0x0000a800010e7983 */ /* 0x002f220000300800 */
[----:B------:R-:W-:-:S03]  /*bc520*/  IMAD.MOV.U32 R15, RZ, RZ, R0 ;  /* 0x000000ffff0f7224 */ /* 0x000fc600078e0000 */
[----:B------:R-:W4:Y:S01]  /*bc530*/  LDL.LU R0, [R1+0x6f18] ;  /* 0x006f180001007983 */ /* 0x000f220000300800 */
[C---:B--2---:R-:W-:Y:S06]  /*bc540*/  HMMA.16816.F32 R36, R4.reuse, R16, R36 ;  /* 0x000000100424723c */ /* 0x044fec0000001824 */
[----:B---3--:R-:W-:-:S15]  /*bc550*/  HMMA.16816.F32 R16, R4, R18, R20 ;  /* 0x000000120410723c */ /* 0x008fde0000001814 */
[----:B------:R-:W-:-:S02]  /*bc560*/  NOP ;  /* 0x0000000000007918 */ /* 0x000fc40000000000 */
[----:B------:R0:W-:Y:S04]  /*bc570*/  STL.64 [R1+0x660], R36 ;  /* 0x0006602401007387 */ /* 0x0001e80000100a00 */
[----:B------:R-:W-:Y:S04]  /*bc580*/  STL.64 [R1+0x668], R38 ;  /* 0x0006682601007387 */ /* 0x000fe80000100a00 */
[----:B0-----:R-:W2:Y:S04]  /*bc590*/  LDL.LU.64 R36, [R1+0x6f10] ;  /* 0x006f100001247983 */ /* 0x001ea80000300a00 */
        /* <DEDUP_REMOVED lines=19> */
[----:B0-----:R-:W3:Y:S04]  /*bc6d0*/  LDL.LU R20, [R1+0xe0] ;  /* 0x0000e00001147983 */ /* 0x001ee80000300800 */
[----:B------:R-:W3:Y:S04]  /*bc6e0*/  LDL.LU R21, [R1+0xe4] ;  /* 0x0000e40001157983 */ /* 0x000ee80000300800 */
[----:B-1----:R-:W3:Y:S01]  /*bc6f0*/  LDL.LU R22, [R1+0xe8] ;  /* 0x0000e80001167983 */ /* 0x002ee20000300800 */
[----:B------:R-:W-:-:S02]  /*bc700*/  IMAD.MOV.U32 R23, RZ, RZ, R0 ;  /* 0x000000ffff177224 */ /* 0x000fc400078e0000 */
[----:B------:R-:W-:Y:S02]  /*bc710*/  IMAD R32, R32, 0x100, R40 ;  /* 0x0000010020207824 */ /* 0x000fe400078e0228 */
[----:B------:R-:W-:Y:S02]  /*bc720*/  IMAD R33, R33, 0x100, R41 ;  /* 0x0000010021217824 */ /* 0x000fe400078e0229 */
[----:B------:R-:W-:Y:S02]  /*bc730*/  IMAD R34, R34, 0x100, R42 ;  /* 0x0000010022227824 */ /* 0x000fe400078e022a */
[----:B------:R-:W-:Y:S01]  /*bc740*/  IMAD R35, R35, 0x100, R43 ;  /* 0x0000010023237824 */ /* 0x000fe200078e022b */
[----:B------:R-:W-:Y:S02]  /*bc750*/  F2FP.F16.E4M3.UNPACK_B R2, R52.H1 ;  /* 0x00000034ff02723e */ /* 0x000fe400030006ff */
[----:B------:R-:W-:Y:S02]  /*bc760*/  F2FP.F16.E4M3.UNPACK_B R32, R32 ;  /* 0x00000020ff20723e */ /* 0x000fe400020006ff */
[----:B------:R-:W-:-:S02]  /*bc770*/  F2FP.F16.E4M3.UNPACK_B R33, R33 ;  /* 0x00000021ff21723e */ /* 0x000fc400020006ff */
[----:B------:R-:W-:Y:S02]  /*bc780*/  F2FP.F16.E4M3.UNPACK_B R34, R34 ;  /* 0x00000022ff22723e */ /* 0x000fe400020006ff */
[----:B------:R-:W-:Y:S02]  /*bc790*/  F2FP.F16.E4M3.UNPACK_B R35, R35 ;  /* 0x00000023ff23723e */ /* 0x000fe400020006ff */
[----:B------:R-:W-:Y:S01]  /*bc7a0*/  F2FP.F16.E4M3.UNPACK_B R3, R53.H1 ;  /* 0x00000035ff03723e */ /* 0x000fe200030006ff */
[C---:B--2---:R-:W-:Y:S06]  /*bc7b0*/  HMMA.16816.F32 R16, R4.reuse, R26, R16 ;  /* 0x0000001a0410723c */ /* 0x044fec0000001810 */
[C---:B----4-:R-:W-:Y:S06]  /*bc7c0*/  HMMA.16816.F32 R12, R4.reuse, R28, R12 ;  /* 0x0000001c040c723c */ /* 0x050fec000000180c */
[C---:B---3--:R-:W-:Y:S06]  /*bc7d0*/  HMMA.16816.F32 R8, R4.reuse, R30, R8 ;  /* 0x0000001e0408723c */ /* 0x048fec0000001808 */
[----:B------:R-:W-:Y:S05]  /*bc7e0*/  HMMA.16816.F32 R20, R4, R24, R20 ;  /* 0x000000180414723c */ /* 0x000fea0000001814 */
[----:B------:R-:W-:Y:S01]  /*bc7f0*/  STL.64 [R1+0x610], R16 ;  /* 0x0006101001007387 */ /* 0x000fe20000100a00 */
[----:B------:R-:W-:-:S15]  /*bc800*/  IMAD.MOV.U32 R0, RZ, RZ, R19 ;  /* 0x000000ffff007224 */ /* 0x000fde00078e0013 */
[----:B------:R-:W-:-:S02]  /*bc810*/  NOP ;  /* 0x0000000000007918 */ /* 0x000fc40000000000 */
[----:B------:R-:W-:Y:S04]  /*bc820*/  STL.64 [R1+0x620], R20 ;  /* 0x0006201401007387 */ /* 0x000fe80000100a00 */
[----:B------:R-:W-:Y:S04]  /*bc830*/  STL.64 [R1+0x628], R22 ;  /* 0x0006281601007387 */ /* 0x000fe80000100a00 */
[----:B------:R-:W-:Y:S04]  /*bc840*/  STL [R1+0x618], R18 ;  /* 0x0006181201007387 */ /* 0x000fe80000100800 */
[----:B------:R-:W-:Y:S04]  /*bc850*/  STL [R1+0x6780], R0 ;  /* 0x0067800001007387 */ /* 0x000fe80000100800 */
[----:B------:R-:W-:Y:S04]  /*bc860*/  STL.64 [R1+0x600], R12 ;  /* 0x0006000c01007387 */ /* 0x000fe80000100a00 */
[----:B------:R-:W-:Y:S04]  /*bc870*/  STL.64 [R1+0x608], R14 ;  /* 0x0006080e01007387 */ /* 0x000fe80000100a00 */
[----:B------:R-:W-:Y:S04]  /*bc880*/  STL.64 [R1+0x5f0], R8 ;  /* 0x0005f00801007387 */ /* 0x000fe80000100a00 */
[----:B------:R0:W-:Y:S02]  /*bc890*/  STL.64 [R1+0x5f8], R10 ;  /* 0x0005f80a01007387 */ /* 0x0001e40000100a00 */
[C---:B0-----:R-:W-:Y:S06]  /*bc8a0*/  HMMA.16816.F32 R8, R4.reuse, R36, R44 ;  /* 0x000000240408723c */ /* 0x041fec000000182c */
[----:B------:R-:W-:-:S15]  /*bc8b0*/  HMMA.16816.F32 R4, R4, R54, R48 ;  /* 0x000000360404723c */ /* 0x000fde0000001830 */
[----:B------:R-:W-:-:S02]  /*bc8c0*/  NOP ;  /* 0x0000000000007918 */ /* 0x000fc40000000000 */
[----:B------:R-:W-:Y:S04]  /*bc8d0*/  STL.64 [R1+0x60], R8 ;  /* 0x0000600801007387 */ /* 0x000fe80000100a00 */
[----:B------:R-:W-:Y:S04]  /*bc8e0*/  STL.64 [R1+0x68], R10 ;  /* 0x0000680a01007387 */ /* 0x000fe80000100a00 */
[----:B------:R-:W-:Y:S04]  /*bc8f0*/  STL [R1+0x28], R2 ;  /* 0x0000280201007387 */ /* 0x000fe80000100800 */
[----:B------:R-:W-:Y:S04]  /*bc900*/  STL.64 [R1+0x40], R4 ;  /* 0x0000400401007387 */ /* 0x000fe80000100a00 */
[----:B------:R0:W-:Y:S02]  /*bc910*/  STL.64 [R1+0x48], R6 ;  /* 0x0000480601007387 */ /* 0x0001e40000100a00 */
[----:B0-----:R-:W-:Y:S01]  /*bc920*/  HMMA.16816.F32 R4, R32, R2, R56 ;  /* 0x000000022004723c */ /* 0x001fe20000001838 */
[----:B------:R-:W-:-:S02]  /*bc930*/  F2FP.F16.E4M3.UNPACK_B R26, R60.H1 ;  /* 0x0000003cff1a723e */ /* 0x000fc400030006ff */
[----:B------:R-:W-:-:S03]  /*bc940*/  F2FP.F16.E4M3.UNPACK_B R27, R61.H1 ;  /* 0x0000003dff1b723e */ /* 0x000fc600030006ff */
[----:B------:R0:W-:-:S15]  /*bc950*/  STL [R1+0x2c], R3 ;  /* 0x00002c0301007387 */ /* 0x0001de0000100800 */
[----:B------:R-:W-:-:S02]  /*bc960*/  NOP ;  /* 0x0000000000007918 */ /* 0x000fc40000000000 */
[----:B------:R-:W-:Y:S04]  /*bc970*/  STL.64 [R1+0x50], R4 ;  /* 0x0000500401007387 */ /* 0x000fe80000100a00 */
[----:B------:R-:W-:Y:S04]  /*bc980*/  STL [R1+0x58], R6 ;  /* 0x0000580601007387 */ /* 0x000fe80000100800 */
[----:B------:R-:W-:Y:S04]  /*bc990*/  STL [R1+0x18], R26 ;  /* 0x0000181a01007387 */ /* 0x000fe80000100800 */
[----:B------:R-:W2:Y:S04]  /*bc9a0*/  LDL.LU R44, [R1+0x150] ;  /* 0x00015000012c7983 */ /* 0x000ea80000300800 */
[----:B------:R-:W-:Y:S04]  /*bc9b0*/  STL [R1+0x1c], R27 ;  /* 0x00001c1b01007387 */ /* 0x000fe80000100800 */
        /* <DEDUP_REMOVED lines=47> */
[----:B------:R-:W-:-:S05]  /*bccb0*/  IMAD.MOV.U32 R0, RZ, RZ, R7 ;  /* 0x000000ffff007224 */ /* 0x000fca00078e0007 */
[----:B------:R0:W-:Y:S02]  /*bccc0*/  STL [R1+0x6890], R0 ;  /* 0x0068900001007387 */ /* 0x0001e40000100800 */
[----:B0-----:R-:W-:Y:S01]  /*bccd0*/  IMAD.MOV.U32 R0, RZ, RZ, R27 ;  /* 0x000000ffff007224 */ /* 0x001fe200078e001b */
[----:B--2---:R-:W-:Y:S01]  /*bcce0*/  HMMA.16816.F32 R4, R32, R26, R28 ;  /* 0x0000001a2004723c */ /* 0x004fe2000000181c */
[----:B---3--:R-:W-:Y:S02]  /*bccf0*/  F2FP.F16.E4M3.UNPACK_B R2, R2.H1 ;  /* 0x00000002ff02723e */ /* 0x008fe400030006ff */
[----:B----4-:R-:W-:-:S07]  /*bcd00*/  F2FP.F16.E4M3.UNPACK_B R3, R3.H1 ;  /* 0x00000003ff03723e */ /* 0x010fce00030006ff */
[----:B------:R-:W-:Y:S06]  /*bcd10*/  HMMA.16816.F32 R20, R32, R2, R20 ;  /* 0x000000022014723c */ /* 0x000fec0000001814 */
[----:B------:R0:W-:Y:S07]  /*bcd20*/  STL [R1+0x10], R2 ;  /* 0x0000100201007387 */ /* 0x0001ee0000100800 */
[----:B------:R1:W-:Y:S04]  /*bcd30*/  STL.64 [R1+0x70], R4 ;  /* 0x0000700401007387 */ /* 0x0003e80000100a00 */
[----:B------:R-:W-:Y:S04]  /*bcd40*/  STL.64 [R1+0x78], R6 ;  /* 0x0000780601007387 */ /* 0x000fe80000100a00 */
[----:B------:R-:W-:Y:S04]  /*bcd50*/  STL [R1+0x6ed8], R0 ;  /* 0x006ed80001007387 */ /* 0x000fe80000100800 */
[----:B------:R2:W-:Y:S01]  /*bcd60*/  STL [R1+0x14], R3 ;  /* 0x0000140301007387 */ /* 0x0005e20000100800 */
[----:B0-----:R-:W-:-:S02]  /*bcd70*/  F2FP.F16.E4M3.UNPACK_B R2, R38.H1 ;  /* 0x00000026ff02723e */ /* 0x001fc400030006ff */
[----:B-1----:R-:W-:Y:S02]  /*bcd80*/  F2FP.F16.E4M3.UNPACK_B R4, R24.H1 ;  /* 0x00000018ff04723e */ /* 0x002fe400030006ff */
[----:B------:R-:W-:Y:S02]  /*bcd90*/  F2FP.F16.E4M3.UNPACK_B R5, R25.H1 ;  /* 0x00000019ff05723e */ /* 0x000fe400030006ff */
[----:B--2---:R-:W-:Y:S01]  /*bcda0*/  F2FP.F16.E4M3.UNPACK_B R3, R39.H1 ;  /* 0x00000027ff03723e */ /* 0x004fe200030006ff */
[----:B------:R-:W-:Y:S04]  /*bcdb0*/  STL [R1+0x8], R4 ;  /* 0x0000080401007387 */ /* 0x000fe80000100800 */
[----:B------:R-:W-:Y:S04]  /*bcdc0*/  STL.64 [R1+0x80], R20 ;  /* 0x0000801401007387 */ /* 0x000fe80000100a00 */
[----:B------:R-:W-:Y:S01]  /*bcdd0*/  STL.64 [R1+0x88], R22 ;  /* 0x0000881601007387 */ /* 0x000fe20000100a00 */
[----:B------:R-:W-:Y:S06]  /*bcde0*/  HMMA.16816.F32 R16, R32, R4, R16 ;  /* 0x000000042010723c */ /* 0x000fec0000001810 */
[----:B------:R0:W-:Y:S01]  /*bcdf0*/  STL [R1+0xc], R5 ;  /* 0x00000c0501007387 */ /* 0x0001e20000100800 */
[----:B------:R-:W-:-:S02]  /*bce00*/  IMAD.MOV.U32 R0, RZ, RZ, R5 ;  /* 0x000000ffff007224 */ /* 0x000fc400078e0005 */
[----:B0-----:R-:W-:Y:S01]  /*bce10*/  HMMA.16816.F32 R4, R32, R2, R12 ;  /* 0x000000022004723c */ /* 0x001fe2000000180c */
[----:B------:R-:W-:Y:S02]  /*bce20*/  F2FP.F16.E4M3.UNPACK_B R60, R60.H1 ;  /* 0x0000003cff3c723e */ /* 0x000fe400030006ff */
[----:B------:R-:W-:-:S03]  /*bce30*/  F2FP.F16.E4M3.UNPACK_B R61, R61.H1 ;  /* 0x0000003dff3d723e */ /* 0x000fc600030006ff */
[----:B------:R-:W-:Y:S08]  /*bce40*/  STL [R1], R2 ;  /* 0x0000000201007387 */ /* 0x000ff00000100800 */
        /* <DEDUP_REMOVED lines=8> */
[----:B------:R-:W-:-:S15]  /*bced0*/  STL.64 [R1+0x6e50], R60 ;  /* 0x006e503c01007387 */ /* 0x000fde0000100a00 */
[----:B------:R-:W-:-:S02]  /*bcee0*/  NOP ;  /* 0x0000000000007918 */ /* 0x000fc40000000000 */
[----:B------:R-:W-:Y:S04]  /*bcef0*/  STL.64 [R1+0xb0], R4 ;  /* 0x0000b00401007387 */ /* 0x000fe80000100a00 */
[----:B------:R0:W-:Y:S02]  /*bcf00*/  STL.64 [R1+0xb8], R6 ;  /* 0x0000b80601007387 */ /* 0x0001e40000100a00 */
[----:B0-----:R-:W-:Y:S01]  /*bcf10*/  HMMA.16816.F32 R4, R32, R58, R40 ;  /* 0x0000003a2004723c */ /* 0x001fe20000001828 */
[----:B------:R-:W-:Y:S02]  /*bcf20*/  F2FP.F16.E4M3.UNPACK_B R56, R56.H1 ;  /* 0x00000038ff38723e */ /* 0x000fe400030006ff */
[----:B------:R-:W-:Y:S02]  /*bcf30*/  F2FP.F16.E4M3.UNPACK_B R57, R57.H1 ;  /* 0x00000039ff39723e */ /* 0x000fe400030006ff */
[----:B------:R-:W-:-:S15]  /*bcf40*/  F2FP.F16.E4M3.UNPACK_B R54, R54.H1 ;  /* 0x00000036ff36723e */ /* 0x000fde00030006ff */
[----:B------:R-:W-:-:S03]  /*bcf50*/  NOP ;  /* 0x0000000000007918 */ /* 0x000fc60000000000 */
[----:B------:R-:W-:Y:S04]  /*bcf60*/  STL.64 [R1+0xc0], R4 ;  /* 0x0000c00401007387 */ /* 0x000fe80000100a00 */
[----:B------:R0:W-:Y:S02]  /*bcf70*/  STL.64 [R1+0xc8], R6 ;  /* 0x0000c80601007387 */ /* 0x0001e40000100a00 */
[----:B0-----:R-:W-:Y:S01]  /*bcf80*/  HMMA.16816.F32 R4, R32, R56, R44 ;  /* 0x000000382004723c */ /* 0x001fe2000000182c */
[----:B------:R-:W-:Y:S01]  /*bcf90*/  F2FP.F16.E4M3.UNPACK_B R55, R55.H1 ;  /* 0x00000037ff37723e */ /* 0x000fe200030006ff */
[----:B------:R-:W-:Y:S04]  /*bcfa0*/  STL.64 [R1+0x6e48], R58 ;  /* 0x006e483a01007387 */ /* 0x000fe80000100a00 */
[----:B------:R-:W-:-:S15]  /*bcfb0*/  STL.64 [R1+0x6e40], R56 ;  /* 0x006e403801007387 */ /* 0x000fde0000100a00 */
[----:B------:R-:W-:-:S02]  /*bcfc0*/  NOP ;  /* 0x0000000000007918 */ /* 0x000fc40000000000 */
        /* <DEDUP_REMOVED lines=23> */
[----:B------:R-:W4:Y:S04]  /*bd140*/  LDL.LU R51, [R1+0x1b04] ;  /* 0x001b040001337983 */ /* 0x000f280000300800 */
        /* <DEDUP_REMOVED lines=28> */
[----:B------:R-:W-:-:S02]  /*bd310*/  F2FP.F16.E4M3.UNPACK_B R52, R52.H1 ;  /* 0x00000034ff34723e */ /* 0x000fc400030006ff */
[----:B------:R-:W-:Y:S01]  /*bd320*/  F2FP.F16.E4M3.UNPACK_B R53, R53.H1 ;  /* 0x00000035ff35723e */ /* 0x000fe200030006ff */
[----:B------:R-:W2:Y:S04]  /*bd330*/  LDL.LU R2, [R1+0x1b70] ;  /* 0x001b700001027983 */ /* 0x000ea80000300800 */
[----:B------:R-:W2:Y:S04]  /*bd340*/  LDL.LU R3, [R1+0x1b74] ;  /* 0x001b740001037983 */ /* 0x000ea80000300800 */
[----:B------:R-:W-:Y:S04]  /*bd350*/  STL.64 [R1+0x6e60], R54 ;  /* 0x006e603601007387 */ /* 0x000fe80000100a00 */
[----:B------:R-:W-:Y:S01]  /*bd360*/  STL.64 [R1+0x6e58], R52 ;  /* 0x006e583401007387 */ /* 0x000fe20000100a00 */
[----:B---3--:R-:W-:-:S02]  /*bd370*/  F2FP.F16.E4M3.UNPACK_B R50, R50.H1 ;  /* 0x00000032ff32723e */ /* 0x008fc400030006ff */
[----:B----4-:R-:W-:Y:S01]  /*bd380*/  F2FP.F16.E4M3.UNPACK_B R51, R51.H1 ;  /* 0x00000033ff33723e */ /* 0x010fe200030006ff */
[C---:B--2---:R-:W-:Y:S06]  /*bd390*/  HMMA.16816.F32 R56, R32.reuse, R52, R56 ;  /* 0x000000342038723c */ /* 0x044fec0000001838 */
[----:B------:R-:W-:Y:S01]  /*bd3a0*/  HMMA.16816.F32 R4, R32, R50, R4 ;  /* 0x000000322004723c */ /* 0x000fe20000001804 */
[----:B------:R-:W-:Y:S02]  /*bd3b0*/  F2FP.F16.E4M3.UNPACK_B R48, R48.H1 ;  /* 0x00000030ff30723e */ /* 0x000fe400030006ff */
[----:B------:R-:W-:-:S14]  /*bd3c0*/  F2FP.F16.E4M3.UNPACK_B R49, R49.H1 ;  /* 0x00000031ff31723e */ /* 0x000fdc00030006ff */
        /* <DEDUP_REMOVED lines=93> */
[----:B------:R2:W-:Y:S06]  /*bd9a0*/  STL.64 [R1+0x6ec0], R38 ;  /* 0x006ec02601007387 */ /* 0x0005ec0000100a00 */
[----:B--2---:R-:W-:Y:S01]  /*bd9b0*/  HMMA.16816.F32 R36, R32, R2, R40 ;  /* 0x000000022024723c */ /* 0x004fe20000001828 */
[----:B---3--:R-:W-:Y:S02]  /*bd9c0*/  F2FP.F16.E4M3.UNPACK_B R8, R8.H1 ;  /* 0x00000008ff08723e */ /* 0x008fe400030006ff */
[----:B----4-:R-:W-:-:S02]  /*bd9d0*/  F2FP.F16.E4M3.UNPACK_B R9, R9.H1 ;  /* 0x00000009ff09723e */ /* 0x010fc400030006ff */
[----:B------:R-:W-:-:S15]  /*bd9e0*/  F2FP.F16.E4M3.UNPACK_B R10, R10.H1 ;  /* 0x0000000aff0a723e */ /* 0x000fde00030006ff */
[----:B------:R-:W-:-:S03]  /*bd9f0*/  NOP ;  /* 0x0000000000007918 */ /* 0x000fc60000000000 */
        /* <DEDUP_REMOVED lines=8> */
[----:B------:R0:W-:Y:S04]  /*bda80*/  STL.64 [R1+0x188], R38 ;  /* 0x0001882601007387 */ /* 0x0001e80000100a00 */
[----:B------:R-:W-:Y:S04]  /*bda90*/  STL.64 [R1+0x6e08], R10 ;  /* 0x006e080a01007387 */ /* 0x000fe80000100a00 */
[----:B------:R1:W-:Y:S01]  /*bdaa0*/  STL.64 [R1+0x6e00], R8 ;  /* 0x006e000801007387 */ /* 0x0003e20000100a00 */
[C---:B0-----:R-:W-:Y:S06]  /*bdab0*/  HMMA.16816.F32 R36, R32.reuse, R10, R48 ;  /* 0x0000000a2024723c */ /* 0x041fec0000001830 */
[----:B-1----:R-:W-:Y:S01]  /*bdac0*/  HMMA.16816.F32 R8, R32, R12, R52 ;  /* 0x0000000c2008723c */ /* 0x002fe20000001834 */
[----:B------:R-:W-:-:S02]  /*bdad0*/  F2FP.F16.E4M3.UNPACK_B R14, R14.H1 ;  /* 0x0000000eff0e723e */ /* 0x000fc400030006ff */
[----:B------:R-:W-:Y:S02]  /*bdae0*/  F2FP.F16.E4M3.UNPACK_B R15, R15.H1 ;  /* 0x0000000fff0f723e */ /* 0x000fe400030006ff */
[----:B------:R-:W-:Y:S02]  /*bdaf0*/  F2FP.F16.E4M3.UNPACK_B R16, R16.H1 ;  /* 0x00000010ff10723e */ /* 0x000fe400030006ff */
[----:B------:R-:W-:-:S07]  /*bdb00*/  F2FP.F16.E4M3.UNPACK_B R17, R17.H1 ;  /* 0x00000011ff11723e */ /* 0x000fce00030006ff */
[C---:B------:R-:W-:Y:S03]  /*bdb10*/  HMMA.16816.F32 R4, R32.reuse, R16, R4 ;  /* 0x000000102004723c */ /* 0x040fe60000001804 */
[----:B------:R-:W-:Y:S04]  /*bdb20*/  STL.64 [R1+0x190], R36 ;  /* 0x0001902401007387 */ /* 0x000fe80000100a00 */
[----:B------:R-:W-:Y:S04]  /*bdb30*/  STL.64 [R1+0x198], R38 ;  /* 0x0001982601007387 */ /* 0x000fe80000100a00 */
[----:B------:R-:W-:Y:S04]  /*bdb40*/  STL.64 [R1+0x1a0], R8 ;  /* 0x0001a00801007387 */ /* 0x000fe80000100a00 */
[----:B------:R0:W-:Y:S02]  /*bdb50*/  STL.64 [R1+0x1a8], R10 ;  /* 0x0001a80a01007387 */ /* 0x0001e40000100a00 */
[----:B0-----:R-:W-:Y:S01]  /*bdb60*/  HMMA.16816.F32 R8, R32, R14, R56 ;  /* 0x0000000e2008723c */ /* 0x001fe20000001838 */
[----:B------:R-:W-:-:S02]  /*bdb70*/  F2FP.F16.E4M3.UNPACK_B R18, R18.H1 ;  /* 0x00000012ff12723e */ /* 0x000fc400030006ff */
[----:B------:R-:W-:-:S03]  /*bdb80*/  F2FP.F16.E4M3.UNPACK_B R19, R19.H1 ;  /* 0x00000013ff13723e */ /* 0x000fc600030006ff */
[----:B------:R-:W-:Y:S04]  /*bdb90*/  STL.64 [R1+0x6de8], R14 ;  /* 0x006de80e01007387 */ /* 0x000fe80000100a00 */
[----:B------:R-:W-:-:S13]  /*bdba0*/  STL.64 [R1+0x6de0], R12 ;  /* 0x006de00c01007387 */ /* 0x000fda0000100a00 */
        /* <DEDUP_REMOVED lines=57> */
[----:B---3--:R-:W-:Y:S03]  /*bdf40*/  HMMA.16816.F32 R12, R32, R22, R56 ;  /* 0x00000016200c723c */ /* 0x008fe60000001838 */
[----:B------:R-:W3:-:S15]  /*bdf50*/  LDL.LU R56, [R1+0x5b0] ;  /* 0x0005b00001387983 */ /* 0x000ede0000300800 */
[----:B------:R-:W-:-:S05]  /*bdf60*/  NOP ;  /* 0x0000000000007918 */ /* 0x000fca0000000000 */
[----:B------:R-:W-:Y:S04]  /*bdf70*/  STL.64 [R1+0x1f0], R12 ;  /* 0x0001f00c01007387 */ /* 0x000fe80000100a00 */
[----:B------:R-:W-:Y:S04]  /*bdf80*/  STL.64 [R1+0x1f8], R14 ;  /* 0x0001f80e01007387 */ /* 0x000fe80000100a00 */
[----:B------:R-:W3:Y:S04]  /*bdf90*/  LDL.LU R57, [R1+0x5b4] ;  /* 0x0005b40001397983 */ /* 0x000ee80000300800 */
[----:B------:R-:W3:Y:S04]  /*bdfa0*/  LDL.LU R58, [R1+0x5b8] ;  /* 0x0005b800013a7983 */ /* 0x000ee80000300800 */
[----:B------:R-:W3:Y:S01]  /*bdfb0*/  LDL.LU R59, [R1+0x5bc] ;  /* 0x0005bc00013b7983 */ /* 0x000ee20000300800 */
[----:B----4-:R-:W-:-:S02]  /*bdfc0*/  F2FP.F16.E4M3.UNPACK_B R24, R24.H1 ;  /* 0x00000018ff18723e */ /* 0x010fc400030006ff */
[----:B--2---:R-:W-:-:S07]  /*bdfd0*/  F2FP.F16.E4M3.UNPACK_B R25, R25.H1 ;  /* 0x00000019ff19723e */ /* 0x004fce00030006ff */
[----:B------:R-:W-:Y:S01]  /*bdfe0*/  HMMA.16816.F32 R8, R32, R24, R8 ;  /* 0x000000182008723c */ /* 0x000fe20000001808 */
        /* <DEDUP_REMOVED lines=21> */
[----:B------:R-:W-:Y:S02]  /*be140*/  IMAD R6, R6, 0x100, R46 ;  /* 0x0000010006067824 */ /* 0x000fe400078e022e */
[----:B------:R-:W-:Y:S02]  /*be150*/  IMAD R7, R7, 0x100, R47 ;  /* 0x0000010007077824 */ /* 0x000fe400078e022f */
[----:B------:R-:W-:-:S02]  /*be160*/  IMAD R4, R4, 0x100, R44 ;  /* 0x0000010004047824 */ /* 0x000fc400078e022c */
[----:B------:R-:W-:Y:S01]  /*be170*/  IMAD R5, R5, 0x100, R45 ;  /* 0x0000010005057824 */ /* 0x000fe200078e022d */
[----:B------:R-:W-:Y:S01]  /*be180*/  F2FP.F16.E4M3.UNPACK_B R39, R61.H1 ;  /* 0x0000003dff27723e */ /* 0x000fe200030006ff */
[----:B------:R-:W-:Y:S04]  /*be190*/  STL [R1+0x6da4], R30 ;  /* 0x006da41e01007387 */ /* 0x000fe80000100800 */
[----:B------:R-:W-:Y:S01]  /*be1a0*/  STL [R1+0x20], R38 ;  /* 0x0000202601007387 */ /* 0x000fe20000100800 */
[----:B------:R-:W-:Y:S02]  /*be1b0*/  F2FP.F16.E4M3.UNPACK_B R6, R6 ;  /* 0x00000006ff06723e */ /* 0x000fe400020006ff */
[----:B------:R-:W-:Y:S02]  /*be1c0*/  F2FP.F16.E4M3.UNPACK_B R36, R36.H1 ;  /* 0x00000024ff24723e */ /* 0x000fe400030006ff */
[----:B------:R-:W-:-:S02]  /*be1d0*/  F2FP.F16.E4M3.UNPACK_B R37, R37.H1 ;  /* 0x00000025ff25723e */ /* 0x000fc400030006ff */
[----:B------:R-:W-:Y:S02]  /*be1e0*/  F2FP.F16.E4M3.UNPACK_B R7, R7 ;  /* 0x00000007ff07723e */ /* 0x000fe400020006ff */
[----:B------:R-:W-:Y:S02]  /*be1f0*/  F2FP.F16.E4M3.UNPACK_B R4, R4 ;  /* 0x00000004ff04723e */ /* 0x000fe400020006ff */
[----:B------:R-:W-:Y:S01]  /*be200*/  F2FP.F16.E4M3.UNPACK_B R5, R5 ;  /* 0x00000005ff05723e */ /* 0x000fe200020006ff */
[----:B------:R-:W-:Y:S04]  /*be210*/  STL.64 [R1+0x1a50], R8 ;  /* 0x001a500801007387 */ /* 0x000fe80000100a00 */
[----:B------:R-:W-:Y:S04]  /*be220*/  STL.64 [R1+0x1a58], R10 ;  /* 0x001a580a01007387 */ /* 0x000fe80000100a00 */
[----:B------:R-:W-:Y:S04]  /*be230*/  STL [R1+0x6da0], R31 ;  /* 0x006da01f01007387 */ /* 0x000fe80000100800 */
[----:B------:R-:W-:Y:S04]  /*be240*/  STL [R1+0x24], R39 ;  /* 0x0000242701007387 */ /* 0x000fe80000100800 */
[----:B------:R-:W-:Y:S04]  /*be250*/  STL.64 [R1+0x6e98], R28 ;  /* 0x006e981c01007387 */ /* 0x000fe80000100a00 */
[----:B------:R-:W-:Y:S04]  /*be260*/  STL.64 [R1+0x6ed0], R6 ;  /* 0x006ed00601007387 */ /* 0x000fe80000100a00 */
[----:B------:R3:W-:Y:S04]  /*be270*/  STL.64 [R1+0x6ec8], R4 ;  /* 0x006ec80401007387 */ /* 0x0007e80000100a00 */
[----:B------:R-:W2:Y:S01]  /*be280*/  LDL.LU R12, [R1+0x1470] ;  /* 0x00147000010c7983 */ /* 0x000ea20000300800 */
[----:B---3--:R-:W-:-:S15]  /*be290*/  HMMA.16816.F32 R4, R32, R36, R56 ;  /* 0x000000242004723c */ /* 0x008fde0000001838 */
        /* <DEDUP_REMOVED lines=11> */
[----:B------:R-:W3:Y:S01]  /*be350*/  LDL.LU R55, [R1+0x150c] ;  /* 0x00150c0001377983 */ /* 0x000ee20000300800 */
[----:B------:R-:W-:-:S03]  /*be360*/  IMAD.MOV.U32 R51, RZ, RZ, R0 ;  /* 0x000000ffff337224 */ /* 0x000fc600078e0000 */
[----:B---3--:R-:W-:Y:S04]  /*be370*/  STL.64 [R1+0x6eb8], R54 ;  /* 0x006eb83601007387 */ /* 0x008fe80000100a00 */
[----:B--2---:R1:W-:Y:S04]  /*be380*/  STL.64 [R1+0x6eb0], R52 ;  /* 0x006eb03401007387 */ /* 0x0043e80000100a00 */
[----:B------:R-:W2:Y:S04]  /*be390*/  LDL R50, [R1+0x8] ;  /* 0x0000080001327983 */ /* 0x000ea80000100800 */
[----:B------:R-:W3:Y:S04]  /*be3a0*/  LDL.LU R0, [R1+0x6ed8] ;  /* 0x006ed80001007983 */ /* 0x000ee80000300800 */
[----:B------:R-:W4:Y:S04]  /*be3b0*/  LDL.LU R40, [R1+0x460] ;  /* 0x0004600001287983 */ /* 0x000f280000300800 */
[----:B------:R-:W4:Y:S04]  /*be3c0*/  LDL.LU R41, [R1+0x464] ;  /* 0x0004640001297983 */ /* 0x000f280000300800 */
[----:B------:R-:W4:Y:S04]  /*be3d0*/  LDL.LU R42, [R1+0x468] ;  /* 0x00046800012a7983 */ /* 0x000f280000300800 */
[----:B------:R-:W4:Y:S04]  /*be3e0*/  LDL.LU R43, [R1+0x46c] ;  /* 0x00046c00012b7983 */ /* 0x000f280000300800 */
[----:B------:R-:W2:Y:S04]  /*be3f0*/  LDL R30, [R1+0x18] ;  /* 0x00001800011e7983 */ /* 0x000ea80000100800 */
[----:B0-----:R-:W2:Y:S04]  /*be400*/  LDL.LU R12, [R1+0x440] ;  /* 0x00044000010c7983 */ /* 0x001ea80000300800 */
[----:B------:R-:W2:Y:S04]  /*be410*/  LDL.LU R13, [R1+0x444] ;  /* 0x00044400010d7983 */ /* 0x000ea80000300800 */
[----:B------:R-:W2:Y:S04]  /*be420*/  LDL.LU R14, [R1+0x448] ;  /* 0x00044800010e7983 */ /* 0x000ea80000300800 */
[----:B------:R-:W2:Y:S04]  /*be430*/  LDL.LU R15, [R1+0x44c] ;  /* 0x00044c00010f7983 */ /* 0x000ea80000300800 */
[----:B------:R-:W3:Y:S04]  /*be440*/  LDL R28, [R1+0x28] ;  /* 0x00002800011c7983 */ /* 0x000ee80000100800 */
[----:B------:R-:W3:Y:S04]  /*be450*/  LDL R29, [R1+0x2c] ;  /* 0x00002c00011d7983 */ /* 0x000ee80000100800 */
[----:B------:R-:W4:Y:S04]  /*be460*/  LDL.LU R4, [R1+0x410] ;  /* 0x0004100001047983 */ /* 0x000f280000300800 */
[----:B------:R-:W4:Y:S04]  /*be470*/  LDL.LU R5, [R1+0x414] ;  /* 0x0004140001057983 */ /* 0x000f280000300800 */
[----:B------:R-:W4:Y:S04]  /*be480*/  LDL.LU R6, [R1+0x418] ;  /* 0x0004180001067983 */ /* 0x000f280000300800 */
[----:B------:R-:W4:Y:S04]  /*be490*/  LDL.LU R7, [R1+0x41c] ;  /* 0x00041c0001077983 */ /* 0x000f280000300800 */
[----:B-1----:R-:W3:Y:S04]  /*be4a0*/  LDL.LU R52, [R1+0x430] ;  /* 0x0004300001347983 */ /* 0x002ee80000300800 */
[----:B------:R-:W3:Y:S04]  /*be4b0*/  LDL.LU R53, [R1+0x434] ;  /* 0x0004340001357983 */ /* 0x000ee80000300800 */
[----:B------:R-:W3:Y:S04]  /*be4c0*/  LDL.LU R54, [R1+0x438] ;  /* 0x0004380001367983 */ /* 0x000ee80000300800 */
[----:B------:R-:W3:Y:S04]  /*be4d0*/  LDL.LU R55, [R1+0x43c] ;  /* 0x00043c0001377983 */ /* 0x000ee80000300800 */
[----:B------:R-:W2:Y:S04]  /*be4e0*/  LDL.64 R48, [R1+0x10] ;  /* 0x0000100001307983 */ /* 0x000ea80000100a00 */
        /* <DEDUP_REMOVED lines=25> */
[----:B------:R-:W-:Y:S01]  /*be680*/  STL [R1+0x6da8], R37 ;  /* 0x006da82501007387 */ /* 0x000fe20000100800 */
[----:B----4-:R-:W-:Y:S03]  /*be690*/  HMMA.16816.F32 R32, R32, R38, R4 ;  /* 0x000000262020723c */ /* 0x010fe60000001804 */
[----:B------:R-:W3:Y:S04]  /*be6a0*/  LDL.LU.64 R6, [R1+0x6ed0] ;  /* 0x006ed00001067983 */ /* 0x000ee80000300a00 */
[----:B------:R-:W3:Y:S04]  /*be6b0*/  LDL.LU.64 R4, [R1+0x6ec8] ;  /* 0x006ec80001047983 */ /* 0x000ee80000300a00 */
[----:B------:R-:W4:-:S12]  /*be6c0*/  LDL.LU.64 R38, [R1+0x6ec0] ;  /* 0x006ec00001267983 */ /* 0x000f180000300a00 */
[----:B------:R0:W-:Y:S04]  /*be6d0*/  STL.64 [R1+0x5e0], R32 ;  /* 0x0005e02001007387 */ /* 0x0001e80000100a00 */
[----:B------:R1:W-:Y:S04]  /*be6e0*/  STL.64 [R1+0x5e8], R34 ;  /* 0x0005e82201007387 */ /* 0x0003e80000100a00 */
[----:B0-----:R-:W4:Y:S04]  /*be6f0*/  LDL.LU R32, [R1+0x14b0] ;  /* 0x0014b00001207983 */ /* 0x001f280000300800 */
[----:B------:R-:W4:Y:S04]  /*be700*/  LDL.LU R33, [R1+0x14b4] ;  /* 0x0014b40001217983 */ /* 0x000f280000300800 */
[----:B-1----:R-:W4:Y:S04]  /*be710*/  LDL.LU R34, [R1+0x14b8] ;  /* 0x0014b80001227983 */ /* 0x002f280000300800 */
[----:B------:R-:W4:Y:S01]  /*be720*/  LDL.LU R35, [R1+0x14bc] ;  /* 0x0014bc0001237983 */ /* 0x000f220000300800 */
[----:B---3--:R-:W-:-:S15]  /*be730*/  HMMA.16816.F32 R52, R4, R28, R52 ;  /* 0x0000001c0434723c */ /* 0x008fde0000001834 */
[----:B------:R-:W-:-:S08]  /*be740*/  NOP ;  /* 0x0000000000007918 */ /* 0x000fd00000000000 */
[----:B------:R-:W-:Y:S04]  /*be750*/  STL.64 [R1+0x5d0], R52 ;  /* 0x0005d03401007387 */ /* 0x000fe80000100a00 */
[----:B------:R0:W-:Y:S04]  /*be760*/  STL.64 [R1+0x5d8], R54 ;  /* 0x0005d83601007387 */ /* 0x0001e80000100a00 */
[----:B0-----:R-:W3:Y:S04]  /*be770*/  LDL.LU.64 R54, [R1+0x6eb8] ;  /* 0x006eb80001367983 */ /* 0x001ee80000300a00 */
[----:B------:R-:W3:Y:S01]  /*be780*/  LDL.LU.64 R52, [R1+0x6eb0] ;  /* 0x006eb00001347983 */ /* 0x000ee20000300a00 */
[----:B------:R-:W-:-:S07]  /*be790*/  IMAD.MOV.U32 R31, RZ, RZ, R0 ;  /* 0x000000ffff1f7224 */ /* 0x000fce00078e0000 */
[C---:B--2---:R-:W-:Y:S06]  /*be7a0*/  HMMA.16816.F32 R28, R4.reuse, R30, R12 ;  /* 0x0000001e041c723c */ /* 0x044fec000000180c */
[----:B------:R-:W-:Y:S01]  /*be7b0*/  HMMA.16816.F32 R40, R4, R48, R40 ;  /* 0x000000300428723c */ /* 0x000fe20000001828 */
[----:B------:R-:W2:Y:S04]  /*be7c0*/  LDL.LU.64 R14, [R1+0x6ea8] ;  /* 0x006ea800010e7983 */ /* 0x000ea80000300a00 */
[----:B------:R-:W2:Y:S01]  /*be7d0*/  LDL.LU.64 R12, [R1+0x6ea0] ;  /* 0x006ea000010c7983 */ /* 0x000ea20000300a00 */
[----:B------:R-:W-:-:S11]  /*be7e0*/  IMAD.MOV.U32 R0, RZ, RZ, R49 ;  /* 0x000000ffff007224 */ /* 0x000fd600078e0031 */
[----:B------:R0:W-:Y:S04]  /*be7f0*/  STL.64 [R1+0x5c0], R28 ;  /* 0x0005c01c01007387 */ /* 0x0001e80000100a00 */
[----:B------:R1:W-:Y:S04]  /*be800*/  STL.64 [R1+0x5c8], R30 ;  /* 0x0005c81e01007387 */ /* 0x0003e80000100a00 */
[----:B0-----:R-:W2:Y:S01]  /*be810*/  LDL.LU.64 R28, [R1+0x6e98] ;  /* 0x006e9800011c7983 */ /* 0x001ea20000300a00 */
[----:B-1----:R-:W-:Y:S02]  /*be820*/  IMAD.MOV.U32 R31, RZ, RZ, R48 ;  /* 0x000000ffff1f7224 */ /* 0x002fe400078e0030 */
[----:B------:R-:W-:Y:S01]  /*be830*/  HMMA.16816.F32 R48, R4, R50, R44 ;  /* 0x000000320430723c */ /* 0x000fe2000000182c */
[----:B------:R-:W-:Y:S04]  /*be840*/  STL.64 [R1+0x5b0], R40 ;  /* 0x0005b02801007387 */ /* 0x000fe80000100a00 */
[----:B------:R0:W-:Y:S01]  /*be850*/  STL.64 [R1+0x5b8], R42 ;  /* 0x0005b82a01007387 */ /* 0x0001e20000100a00 */
[----:B------:R-:W-:-:S03]  /*be860*/  IMAD.MOV.U32 R37, RZ, RZ, R60 ;  /* 0x000000ffff257224 */ /* 0x000fc600078e003c */
[----:B0-----:R-:W2:Y:S04]  /*be870*/  LDL.LU.64 R42, [R1+0x6e90] ;  /* 0x006e9000012a7983 */ /* 0x001ea80000300a00 */
[----:B------:R-:W2:Y:S04]  /*be880*/  LDL.LU.64 R40, [R1+0x6e88] ;  /* 0x006e880001287983 */ /* 0x000ea80000300a00 */
[----:B------:R-:W2:Y:S04]  /*be890*/  LDL.LU.64 R46, [R1+0x6e80] ;  /* 0x006e8000012e7983 */ /* 0x000ea80000300a00 */
[----:B------:R-:W2:Y:S04]  /*be8a0*/  LDL.LU.64 R44, [R1+0x6e78] ;  /* 0x006e7800012c7983 */ /* 0x000ea80000300a00 */
[----:B------:R-:W-:Y:S04]  /*be8b0*/  STL.64 [R1+0x5a0], R48 ;  /* 0x0005a03001007387 */ /* 0x000fe80000100a00 */
[----:B------:R0:W-:Y:S01]  /*be8c0*/  STL.64 [R1+0x5a8], R50 ;  /* 0x0005a83201007387 */ /* 0x0001e20000100a00 */
[----:B------:R-:W-:-:S03]  /*be8d0*/  IMAD.MOV.U32 R30, RZ, RZ, R61 ;  /* 0x000000ffff1e7224 */ /* 0x000fc600078e003d */
[----:B0-----:R-:W2:Y:S04]  /*be8e0*/  LDL.LU.64 R50, [R1+0x6e70] ;  /* 0x006e700001327983 */ /* 0x001ea80000300a00 */
[----:B------:R-:W2:Y:S01]  /*be8f0*/  LDL.LU.64 R48, [R1+0x6e68] ;  /* 0x006e680001307983 */ /* 0x000ea20000300a00 */
[----:B---3--:R-:W-:-:S15]  /*be900*/  HMMA.16816.F32 R52, R4, R60, R52 ;  /* 0x0000003c0434723c */ /* 0x008fde0000001834 */
[----:B------:R-:W-:-:S08]  /*be910*/  NOP ;  /* 0x0000000000007918 */ /* 0x000fd00000000000 */
[----:B------:R-:W-:Y:S04]  /*be920*/  STL.64 [R1+0x590], R52 ;  /* 0x0005903401007387 */ /* 0x000fe80000100a00 */
[----:B------:R0:W-:Y:S04]  /*be930*/  STL.64 [R1+0x598], R54 ;  /* 0x0005983601007387 */ /* 0x0001e80000100a00 */
[----:B0-----:R-:W3:Y:S04]  /*be940*/  LDL.LU.64 R54, [R1+0x6e60] ;  /* 0x006e600001367983 */ /* 0x001ee80000300a00 */
[----:B------:R-:W3:Y:S04]  /*be950*/  LDL.LU.64 R52, [R1+0x6e58] ;  /* 0x006e580001347983 */ /* 0x000ee80000300a00 */
[----:B------:R-:W3:Y:S04]  /*be960*/  LDL.LU.64 R60, [R1+0x6e50] ;  /* 0x006e5000013c7983 */ /* 0x000ee80000300a00 */
[----:B----4-:R-:W-:Y:S04]  /*be970*/  STL.64 [R1+0x6e28], R38 ;  /* 0x006e282601007387 */ /* 0x010fe80000100a00 */
[----:B------:R0:W-:Y:S04]  /*be980*/  STL.64 [R1+0x6e20], R36 ;  /* 0x006e202401007387 */ /* 0x0001e80000100a00 */
[----:B0-----:R-:W4:Y:S04]  /*be990*/  LDL.LU R36, [R1+0x560] ;  /* 0x0005600001247983 */ /* 0x001f280000300800 */
[----:B------:R-:W4:Y:S04]  /*be9a0*/  LDL.LU R37, [R1+0x564] ;  /* 0x0005640001257983 */ /* 0x000f280000300800 */
[----:B------:R-:W4:Y:S04]  /*be9b0*/  LDL.LU R38, [R1+0x568] ;  /* 0x0005680001267983 */ /* 0x000f280000300800 */
[----:B------:R-:W4:Y:S04]  /*be9c0*/  LDL.LU R39, [R1+0x56c] ;  /* 0x00056c0001277983 */ /* 0x000f280000300800 */
[----:B------:R-:W-:Y:S04]  /*be9d0*/  STL.64 [R1+0x6df8], R30 ;  /* 0x006df81e01007387 */ /* 0x000fe80000100a00 */
[----:B--2---:R0:W-:Y:S04]  /*be9e0*/  STL.64 [R1+0x6df0], R28 ;  /* 0x006df01c01007387 */ /* 0x0041e80000100a00 */
        /* <DEDUP_REMOVED lines=8> */
[----:B0-----:R-:W2:Y:S04]  /*bea70*/  LDL.LU.64 R58, [R1+0x6e48] ;  /* 0x006e4800013a7983 */ /* 0x001ea80000300a00 */
[----:B------:R-:W4:Y:S04]  /*bea80*/  LDL.LU.64 R56, [R1+0x6e40] ;  /* 0x006e400001387983 */ /* 0x000f280000300a00 */
[----:B------:R-:W-:Y:S01]  /*bea90*/  STL.64 [R1+0x6d78], R60 ;  /* 0x006d783c01007387 */ /* 0x000fe20000100a00 */
[C---:B------:R-:W-:Y:S06]  /*beaa0*/  HMMA.16816.F32 R24, R4.reuse, R52, R24 ;  /* 0x000000340418723c */ /* 0x040fec0000001818 */
[C---:B------:R-:W-:Y:S06]  /*beab0*/  HMMA.16816.F32 R20, R4.reuse, R50, R20 ;  /* 0x000000320414723c */ /* 0x040fec0000001814 */
[C---:B------:R-:W-:Y:S06]  /*beac0*/  HMMA.16816.F32 R16, R4.reuse, R48, R16 ;  /* 0x000000300410723c */ /* 0x040fec0000001810 */
[C---:B------:R-:W-:Y:S06]  /*bead0*/  HMMA.16816.F32 R12, R4.reuse, R46, R12 ;  /* 0x0000002e040c723c */ /* 0x040fec000000180c */
[C---:B------:R-:W-:Y:S06]  /*beae0*/  HMMA.16816.F32 R8, R4.reuse, R44, R8 ;  /* 0x0000002c0408723c */ /* 0x040fec0000001808 */
[----:B--2---:R-:W-:-:S15]  /*beaf0*/  HMMA.16816.F32 R28, R4, R58, R28 ;  /* 0x0000003a041c723c */ /* 0x004fde000000181c */
[----:B------:R-:W-:-:S08]  /*beb00*/  NOP ;  /* 0x0000000000007918 */ /* 0x000fd00000000000 */
[----:B------:R-:W-:Y:S04]  /*beb10*/  STL.64 [R1+0x570], R28 ;  /* 0x0005701c01007387 */ /* 0x000fe80000100a00 */
[----:B------:R4:W-:Y:S02]  /*beb20*/  STL.64 [R1+0x578], R30 ;  /* 0x0005781e01007387 */ /* 0x0009e40000100a00 */
[----:B----4-:R-:W-:Y:S02]  /*beb30*/  HMMA.16816.F32 R28, R4, R56, R36 ;  /* 0x00000038041c723c */ /* 0x010fe40000001824 */
        /* <DEDUP_REMOVED lines=22> */
[----:B------:R-:W-:Y:S04]  /*beca0*/  STL.64 [R1+0x500], R8 ;  /* 0x0005000801007387 */ /* 0x000fe80000100a00 */
[----:B------:R-:W-:Y:S04]  /*becb0*/  STL.64 [R1+0x508], R10 ;  /* 0x0005080a01007387 */ /* 0x000fe80000100a00 */
[----:B------:R-:W2:Y:S04]  /*becc0*/  LDL.LU R57, [R1+0x1334] ;  /* 0x0013340001397983 */ /* 0x000ea80000300800 */
[----:B------:R-:W4:Y:S04]  /*becd0*/  LDL.LU R58, [R1+0x1338] ;  /* 0x00133800013a7983 */ /* 0x000f280000300800 */
[----:B------:R-:W4:Y:S04]  /*bece0*/  LDL.LU R59, [R1+0x133c] ;  /* 0x00133c00013b7983 */ /* 0x000f280000300800 */
[----:B----4-:R-:W-:Y:S04]  /*becf0*/  STL.64 [R1+0x6e18], R58 ;  /* 0x006e183a01007387 */ /* 0x010fe80000100a00 */
[----:B--2---:R-:W-:Y:S04]  /*bed00*/  STL.64 [R1+0x6e10], R56 ;  /* 0x006e103801007387 */ /* 0x004fe80000100a00 */
[----:B0-----:R-:W2:Y:S04]  /*bed10*/  LDL.LU R48, [R1+0x1350] ;  /* 0x0013500001307983 */ /* 0x001ea80000300800 */
[----:B------:R-:W2:Y:S04]  /*bed20*/  LDL.LU R49, [R1+0x1354] ;  /* 0x0013540001317983 */ /* 0x000ea80000300800 */
[----:B------:R-:W4:Y:S04]  /*bed30*/  LDL.LU R50, [R1+0x1358] ;  /* 0x0013580001327983 */ /* 0x000f280000300800 */
[----:B------:R-:W4:Y:S04]  /*bed40*/  LDL.LU R51, [R1+0x135c] ;  /* 0x00135c0001337983 */ /* 0x000f280000300800 */
[----:B----4-:R-:W-:Y:S04]  /*bed50*/  STL.64 [R1+0x6e38], R50 ;  /* 0x006e383201007387 */ /* 0x010fe80000100a00 */
[----:B--2---:R0:W-:Y:S04]  /*bed60*/  STL.64 [R1+0x6e30], R48 ;  /* 0x006e303001007387 */ /* 0x0041e80000100a00 */
[----:B------:R-:W2:Y:S04]  /*bed70*/  LDL.LU R20, [R1+0x13b0] ;  /* 0x0013b00001147983 */ /* 0x000ea80000300800 */
[----:B------:R-:W2:Y:S04]  /*bed80*/  LDL.LU R21, [R1+0x13b4] ;  /* 0x0013b40001157983 */ /* 0x000ea80000300800 */
[----:B------:R-:W2:Y:S04]  /*bed90*/  LDL.LU R22, [R1+0x13b8] ;  /* 0x0013b80001167983 */ /* 0x000ea80000300800 */
[----:B------:R-:W2:Y:S04]  /*beda0*/  LDL.LU R23, [R1+0x13bc] ;  /* 0x0013bc0001177983 */ /* 0x000ea80000300800 */
[----:B-1----:R-:W4:Y:S04]  /*bedb0*/  LDL.LU R12, [R1+0x13e0] ;  /* 0x0013e000010c7983 */ /* 0x002f280000300800 */
[----:B------:R-:W4:Y:S04]  /*bedc0*/  LDL.LU R13, [R1+0x13e4] ;  /* 0x0013e400010d7983 */ /* 0x000f280000300800 */
[----:B---3--:R-:W4:Y:S04]  /*bedd0*/  LDL.LU R14, [R1+0x13e8] ;  /* 0x0013e800010e7983 */ /* 0x008f280000300800 */
        /* <DEDUP_REMOVED lines=49> */
[----:B------:R-:W2:Y:S04]  /*bf0f0*/  LDL.LU.64 R48, [R1+0x6e30] ;  /* 0x006e300001307983 */ /* 0x000ea80000300a00 */
[----:B------:R-:W-:Y:S04]  /*bf100*/  STL.64 [R1+0x4e0], R36 ;  /* 0x0004e02401007387 */ /* 0x000fe80000100a00 */
[----:B------:R0:W-:Y:S04]  /*bf110*/  STL.64 [R1+0x4e8], R38 ;  /* 0x0004e82601007387 */ /* 0x0001e80000100a00 */
[----:B0-----:R-:W4:Y:S01]  /*bf120*/  LDL.LU.64 R38, [R1+0x6e28] ;  /* 0x006e280001267983 */ /* 0x001f220000300a00 */
[C---:B---3--:R-:W-:Y:S03]  /*bf130*/  HMMA.16816.F32 R8, R4.reuse, R2, R8 ;  /* 0x000000020408723c */ /* 0x048fe60000001808 */
[----:B------:R-:W3:Y:S04]  /*bf140*/  LDL.LU.64 R36, [R1+0x6e20] ;  /* 0x006e200001247983 */ /* 0x000ee80000300a00 */
        /* <DEDUP_REMOVED lines=60> */
[----:B------:R3:W-:Y:S01]  /*bf510*/  STL.64 [R1+0x468], R14 ;  /* 0x0004680e01007387 */ /* 0x0007e20000100a00 */
[----:B------:R-:W-:Y:S02]  /*bf520*/  IMAD R32, R32, 0x100, R54 ;  /* 0x0000010020207824 */ /* 0x000fe400078e0236 */
[----:B------:R-:W-:Y:S02]  /*bf530*/  IMAD R33, R33, 0x100, R55 ;  /* 0x0000010021217824 */ /* 0x000fe400078e0237 */
        /* <DEDUP_REMOVED lines=18> */
[----:B0-----:R-:W-:Y:S01]  /*bf660*/  HMMA.16816.F32 R8, R4, R28, R56 ;  /* 0x0000001c0408723c */ /* 0x001fe20000001838 */
[----:B------:R-:W-:-:S15]  /*bf670*/  IMAD.MOV.U32 R22, RZ, RZ, R31 ;  /* 0x000000ffff167224 */ /* 0x000fde00078e001f */
[----:B------:R-:W-:-:S07]  /*bf680*/  NOP ;  /* 0x0000000000007918 */ /* 0x000fce0000000000 */
        /* <DEDUP_REMOVED lines=10> */
[----:B0-----:R-:W-:-:S02]  /*bf730*/  IMAD.MOV.U32 R10, RZ, RZ, R37 ;  /* 0x000000ffff0a7224 */ /* 0x001fc400078e0025 */
[----:B------:R-:W-:Y:S01]  /*bf740*/  IMAD.MOV.U32 R11, RZ, RZ, R30 ;  /* 0x000000ffff0b7224 */ /* 0x000fe200078e001e */
[----:B------:R-:W4:Y:S04]  /*bf750*/  LDL.LU R37, [R1+0x6da8] ;  /* 0x006da80001257983 */ /* 0x000f280000300800 */
[----:B------:R-:W2:Y:S04]  /*bf760*/  LDL.LU R30, [R1+0x6da4] ;  /* 0x006da400011e7983 */ /* 0x000ea80000300800 */
[----:B------:R-:W3:Y:S04]  /*bf770*/  LDL.LU R16, [R1+0x12c0] ;  /* 0x0012c00001107983 */ /* 0x000ee80000300800 */
[----:B------:R-:W3:Y:S04]  /*bf780*/  LDL.LU R17, [R1+0x12c4] ;  /* 0x0012c40001117983 */ /* 0x000ee80000300800 */
[----:B------:R-:W3:Y:S04]  /*bf790*/  LDL.LU R18, [R1+0x12c8] ;  /* 0x0012c80001127983 */ /* 0x000ee80000300800 */
[----:B------:R-:W3:Y:S04]  /*bf7a0*/  LDL.LU R19, [R1+0x12cc] ;  /* 0x0012cc0001137983 */ /* 0x000ee80000300800 */
        /* <DEDUP_REMOVED lines=18> */
[----:B------:R-:W3:Y:S01]  /*bf8d0*/  LDL.LU R15, [R1+0x12bc] ;  /* 0x0012bc00010f7983 */ /* 0x000ee20000300800 */
[C---:B--2---:R-:W-:Y:S06]  /*bf8e0*/  HMMA.16816.F32 R44, R4.reuse, R30, R48 ;  /* 0x0000001e042c723c */ /* 0x044fec0000001830 */
[C---:B----4-:R-:W-:Y:S01]  /*bf8f0*/  HMMA.16816.F32 R52, R4.reuse, R36, R52 ;  /* 0x000000240434723c */ /* 0x050fe20000001834 */
[----:B------:R-:W2:Y:S05]  /*bf900*/  LDL.LU R48, [R1+0x1260] ;  /* 0x0012600001307983 */ /* 0x000eaa0000300800 */
[----:B---3--:R-:W-:Y:S11]  /*bf910*/  HMMA.16816.F32 R4, R4, R60, R56 ;  /* 0x0000003c0404723c */ /* 0x008ff60000001838 */
        /* <DEDUP_REMOVED lines=9> */
[----:B------:R0:W-:Y:S04]  /*bf9b0*/  STL.64 [R1+0x6cd8], R30 ;  /* 0x006cd81e01007387 */ /* 0x0001e80000100a00 */
[----:B0-----:R-:W4:Y:S04]  /*bf9c0*/  LDL.64 R30, [R1+0x18] ;  /* 0x00001800011e7983 */ /* 0x001f280000100a00 */
[----:B------:R0:W-:Y:S04]  /*bf9d0*/  STL.64 [R1+0x6cd0], R28 ;  /* 0x006cd01c01007387 */ /* 0x0001e80000100a00 */
[----:B0-----:R-:W2:Y:S04]  /*bf9e0*/  LDL.64 R28, [R1+0x28] ;  /* 0x00002800011c7983 */ /* 0x001ea80000100a00 */
[----:B------:R-:W-:Y:S04]  /*bf9f0*/  STL.64 [R1+0x1a30], R52 ;  /* 0x001a303401007387 */ /* 0x000fe80000100a00 */
[----:B------:R0:W-:Y:S01]  /*bfa00*/  STL.64 [R1+0x1a38], R54 ;  /* 0x001a383601007387 */ /* 0x0001e20000100a00 */
[----:B------:R-:W-:-:S03]  /*bfa10*/  IMAD.MOV.U32 R21, RZ, RZ, R60 ;  /* 0x000000ffff157224 */ /* 0x000fc600078e003c */
[----:B0-----:R-:W3:Y:S04]  /*bfa20*/  LDL.LU.64 R54, [R1+0x6d98] ;  /* 0x006d980001367983 */ /* 0x001ee80000300a00 */
[----:B------:R-:W3:Y:S04]  /*bfa30*/  LDL.LU.64 R52, [R1+0x6d90] ;  /* 0x006d900001347983 */ /* 0x000ee80000300a00 */
[----:B------:R-:W-:Y:S04]  /*bfa40*/  STL.64 [R1+0x6d58], R38 ;  /* 0x006d582601007387 */ /* 0x000fe80000100a00 */
[----:B------:R0:W-:Y:S01]  /*bfa50*/  STL.64 [R1+0x6d50], R36 ;  /* 0x006d502401007387 */ /* 0x0001e20000100a00 */
[----:B------:R-:W-:-:S03]  /*bfa60*/  IMAD.MOV.U32 R20, RZ, RZ, R61 ;  /* 0x000000ffff147224 */ /* 0x000fc600078e003d */
[----:B0-----:R-:W2:Y:S04]  /*bfa70*/  LDL.LU R36, [R1+0x12f0] ;  /* 0x0012f00001247983 */ /* 0x001ea80000300800 */
[----:B------:R-:W2:Y:S04]  /*bfa80*/  LDL.LU R37, [R1+0x12f4] ;  /* 0x0012f40001257983 */ /* 0x000ea80000300800 */
[----:B------:R-:W2:Y:S04]  /*bfa90*/  LDL.LU R38, [R1+0x12f8] ;  /* 0x0012f80001267983 */ /* 0x000ea80000300800 */
[----:B------:R-:W2:Y:S04]  /*bfaa0*/  LDL.LU R39, [R1+0x12fc] ;  /* 0x0012fc0001277983 */ /* 0x000ea80000300800 */
[----:B------:R-:W3:Y:S04]  /*bfab0*/  LDL.LU.64 R58, [R1+0x6d88] ;  /* 0x006d8800013a7983 */ /* 0x000ee80000300a00 */
[----:B------:R-:W3:Y:S04]  /*bfac0*/  LDL.LU.64 R56, [R1+0x6d80] ;  /* 0x006d800001387983 */ /* 0x000ee80000300a00 */
[----:B------:R0:W-:Y:S04]  /*bfad0*/  STL.64 [R1+0x400], R4 ;  /* 0x0004000401007387 */ /* 0x0001e80000100a00 */
[----:B------:R1:W-:Y:S04]  /*bfae0*/  STL.64 [R1+0x408], R6 ;  /* 0x0004080601007387 */ /* 0x0003e80000100a00 */
[----:B------:R-:W3:Y:S04]  /*bfaf0*/  LDL.LU.64 R60, [R1+0x6d78] ;  /* 0x006d7800013c7983 */ /* 0x000ee80000300a00 */
[----:B0-----:R-:W3:Y:S04]  /*bfb00*/  LDL.LU R4, [R1+0x1300] ;  /* 0x0013000001047983 */ /* 0x001ee80000300800 */
[----:B------:R-:W3:Y:S04]  /*bfb10*/  LDL.LU R5, [R1+0x1304] ;  /* 0x0013040001057983 */ /* 0x000ee80000300800 */
[----:B-1----:R-:W3:Y:S04]  /*bfb20*/  LDL.LU R6, [R1+0x1308] ;  /* 0x0013080001067983 */ /* 0x002ee80000300800 */
[----:B------:R-:W3:Y:S01]  /*bfb30*/  LDL.LU R7, [R1+0x130c] ;  /* 0x00130c0001077983 */ /* 0x000ee20000300800 */
[----:B------:R-:W-:-:S02]  /*bfb40*/  F2FP.F16.E4M3.UNPACK_B R32, R32 ;  /* 0x00000020ff20723e */ /* 0x000fc400020006ff */
[----:B------:R-:W-:Y:S02]  /*bfb50*/  F2FP.F16.E4M3.UNPACK_B R33, R33 ;  /* 0x00000021ff21723e */ /* 0x000fe400020006ff */
[----:B------:R-:W-:Y:S02]  /*bfb60*/  F2FP.F16.E4M3.UNPACK_B R34, R34 ;  /* 0x00000022ff22723e */ /* 0x000fe400020006ff */
[----:B------:R-:W-:Y:S01]  /*bfb70*/  F2FP.F16.E4M3.UNPACK_B R35, R35 ;  /* 0x00000023ff23723e */ /* 0x000fe200020006ff */
[----:B------:R-:W-:Y:S01]  /*bfb80*/  IMAD.MOV.U32 R23, RZ, RZ, R0 ;  /* 0x000000ffff177224 */ /* 0x000fe200078e0000 */
[----:B------:R0:W-:Y:S05]  /*bfb90*/  STL.64 [R1+0x6d70], R20 ;  /* 0x006d701401007387 */ /* 0x0001ea0000100a00 */
[C---:B------:R-:W-:Y:S06]  /*bfba0*/  HMMA.16816.F32 R16, R32.reuse, R8, R16 ;  /* 0x000000082010723c */ /* 0x040fec0000001810 */
[C---:B------:R-:W-:Y:S06]  /*bfbb0*/  HMMA.16816.F32 R12, R32.reuse, R10, R12 ;  /* 0x0000000a200c723c */ /* 0x040fec000000180c */
[----:B0-----:R-:W-:Y:S01]  /*bfbc0*/  HMMA.16816.F32 R20, R32, R22, R24 ;  /* 0x000000162014723c */ /* 0x001fe20000001818 */
[----:B----4-:R-:W-:-:S05]  /*bfbd0*/  IMAD.MOV.U32 R0, RZ, RZ, R31 ;  /* 0x000000ffff007224 */ /* 0x010fca00078e001f */
[C---:B--2---:R-:W-:Y:S06]  /*bfbe0*/  HMMA.16816.F32 R36, R32.reuse, R30, R36 ;  /* 0x0000001e2024723c */ /* 0x044fec0000001824 */
[----:B---3--:R-:W-:-:S15]  /*bfbf0*/  HMMA.16816.F32 R4, R32, R28, R4 ;  /* 0x0000001c2004723c */ /* 0x008fde0000001804 */
[----:B------:R-:W-:-:S08]  /*bfc00*/  NOP ;  /* 0x0000000000007918 */ /* 0x000fd00000000000 */
[----:B------:R-:W-:Y:S04]  /*bfc10*/  STL.64 [R1+0x3f0], R4 ;  /* 0x0003f00401007387 */ /* 0x000fe80000100a00 */
[----:B------:R-:W-:Y:S04]  /*bfc20*/  STL.64 [R1+0x3f8], R6 ;  /* 0x0003f80601007387 */ /* 0x000fe80000100a00 */
[----:B------:R0:W-:Y:S02]  /*bfc30*/  STL [R1+0x6cb8], R0 ;  /* 0x006cb80001007387 */ /* 0x0001e40000100800 */
[----:B0-----:R-:W-:-:S02]  /*bfc40*/  IMAD.MOV.U32 R0, RZ, RZ, R9 ;  /* 0x000000ffff007224 */ /* 0x001fc400078e0009 */
[----:B------:R-:W-:Y:S01]  /*bfc50*/  HMMA.16816.F32 R8, R32, R60, R40 ;  /* 0x0000003c2008723c */ /* 0x000fe20000001828 */
[----:B------:R-:W-:Y:S04]  /*bfc60*/  STL.64 [R1+0x3e0], R36 ;  /* 0x0003e02401007387 */ /* 0x000fe80000100a00 */
[----:B------:R-:W-:Y:S04]  /*bfc70*/  STL.64 [R1+0x3e8], R38 ;  /* 0x0003e82601007387 */ /* 0x000fe80000100a00 */
[----:B------:R-:W-:Y:S04]  /*bfc80*/  STL.64 [R1+0x3d0], R20 ;  /* 0x0003d01401007387 */ /* 0x000fe80000100a00 */
[----:B------:R-:W-:Y:S04]  /*bfc90*/  STL.64 [R1+0x3d8], R22 ;  /* 0x0003d81601007387 */ /* 0x000fe80000100a00 */
[----:B------:R-:W-:Y:S01]  /*bfca0*/  STL.64 [R1+0x3c0], R16 ;  /* 0x0003c01001007387 */ /* 0x000fe20000100a00 */
[----:B------:R-:W-:-:S03]  /*bfcb0*/  IMAD.MOV.U32 R5, RZ, RZ, R28 ;  /* 0x000000ffff057224 */ /* 0x000fc600078e001c */
[----:B------:R-:W-:Y:S04]  /*bfcc0*/  STL.64 [R1+0x3c8], R18 ;  /* 0x0003c81201007387 */ /* 0x000fe80000100a00 */
[----:B------:R-:W2:Y:S04]  /*bfcd0*/  LDL.LU R28, [R1+0x1120] ;  /* 0x00112000011c7983 */ /* 0x000ea80000300800 */
[----:B------:R-:W-:Y:S04]  /*bfce0*/  STL.64 [R1+0x3b0], R12 ;  /* 0x0003b00c01007387 */ /* 0x000fe80000100a00 */
[----:B------:R0:W-:Y:S02]  /*bfcf0*/  STL.64 [R1+0x3b8], R14 ;  /* 0x0003b80e01007387 */ /* 0x0001e40000100a00 */
[----:B0-----:R-:W-:Y:S02]  /*bfd00*/  HMMA.16816.F32 R12, R32, R58, R44 ;  /* 0x0000003a200c723c */ /* 0x001fe4000000182c */
[----:B------:R-:W-:Y:S04]  /*bfd10*/  STL.64 [R1+0x3a0], R8 ;  /* 0x0003a00801007387 */ /* 0x000fe80000100a00 */
[----:B------:R0:W-:Y:S01]  /*bfd20*/  STL.64 [R1+0x3a8], R10 ;  /* 0x0003a80a01007387 */ /* 0x0001e20000100a00 */
[----:B------:R-:W-:-:S03]  /*bfd30*/  IMAD.MOV.U32 R4, RZ, RZ, R29 ;  /* 0x000000ffff047224 */ /* 0x000fc600078e001d */
[----:B------:R-:W2:Y:S04]  /*bfd40*/  LDL.LU R29, [R1+0x1124] ;  /* 0x00112400011d7983 */ /* 0x000ea80000300800 */
[----:B------:R-:W2:Y:S04]  /*bfd50*/  LDL.LU R30, [R1+0x1128] ;  /* 0x00112800011e7983 */ /* 0x000ea80000300800 */
[----:B------:R-:W2:Y:S04]  /*bfd60*/  LDL.LU R31, [R1+0x112c] ;  /* 0x00112c00011f7983 */ /* 0x000ea80000300800 */
[----:B------:R-:W3:Y:S04]  /*bfd70*/  LDL.LU R24, [R1+0x1100] ;  /* 0x0011000001187983 */ /* 0x000ee80000300800 */
[----:B------:R-:W3:Y:S04]  /*bfd80*/  LDL.LU R25, [R1+0x1104] ;  /* 0x0011040001197983 */ /* 0x000ee80000300800 */
[----:B------:R-:W3:Y:S04]  /*bfd90*/  LDL.LU R26, [R1+0x1108] ;  /* 0x00110800011a7983 */ /* 0x000ee80000300800 */
[----:B------:R-:W3:Y:S01]  /*bfda0*/  LDL.LU R27, [R1+0x110c] ;  /* 0x00110c00011b7983 */ /* 0x000ee20000300800 */
[C---:B0-----:R-:W-:Y:S03]  /*bfdb0*/  HMMA.16816.F32 R8, R32.reuse, R56, R48 ;  /* 0x000000382008723c */ /* 0x041fe60000001830 */
[----:B------:R-:W-:Y:S04]  /*bfdc0*/  STL.64 [R1+0x6c80], R60 ;  /* 0x006c803c01007387 */ /* 0x000fe80000100a00 */
[----:B------:R-:W4:Y:S04]  /*bfdd0*/  LDL.LU R48, [R1+0x1230] ;  /* 0x0012300001307983 */ /* 0x000f280000300800 */
[----:B------:R-:W-:Y:S04]  /*bfde0*/  STL.64 [R1+0x390], R12 ;  /* 0x0003900c01007387 */ /* 0x000fe80000100a00 */
[----:B------:R-:W-:Y:S08]  /*bfdf0*/  STL.64 [R1+0x398], R14 ;  /* 0x0003980e01007387 */ /* 0x000ff00000100a00 */
        /* <DEDUP_REMOVED lines=44> */
[----:B0-----:R-:W2:Y:S04]  /*c00c0*/  LDL.LU.64 R20, [R1+0x6d70] ;  /* 0x006d700001147983 */ /* 0x001ea80000300a00 */
        /* <DEDUP_REMOVED lines=66> */
[C---:B--2---:R-:W-:Y:S06]  /*c04f0*/  HMMA.16816.F32 R36, R32.reuse, R10, R56 ;  /* 0x0000000a2024723c */ /* 0x044fec0000001838 */
[----:B------:R-:W-:Y:S01]  /*c0500*/  STL.64 [R1+0x6c18], R10 ;  /* 0x006c180a01007387 */ /* 0x000fe20000100a00 */
[C---:B------:R-:W-:Y:S10]  /*c0510*/  HMMA.16816.F32 R28, R32.reuse, R12, R28 ;  /* 0x0000000c201c723c */ /* 0x040ff4000000181c */
[----:B------:R-:W-:Y:S04]  /*c0520*/  STL.64 [R1+0x2d0], R40 ;  /* 0x0002d02801007387 */ /* 0x000fe80000100a00 */
[----:B------:R-:W-:Y:S04]  /*c0530*/  STL.64 [R1+0x2d8], R42 ;  /* 0x0002d82a01007387 */ /* 0x000fe80000100a00 */
[----:B------:R0:W-:Y:S02]  /*c0540*/  STL.64 [R1+0x6c10], R8 ;  /* 0x006c100801007387 */ /* 0x0001e40000100a00 */
[----:B0-----:R-:W-:Y:S02]  /*c0550*/  HMMA.16816.F32 R8, R32, R14, R24 ;  /* 0x0000000e2008723c */ /* 0x001fe40000001818 */
[----:B------:R-:W-:Y:S04]  /*c0560*/  STL.64 [R1+0x2c0], R36 ;  /* 0x0002c02401007387 */ /* 0x000fe80000100a00 */
[----:B------:R-:W-:Y:S04]  /*c0570*/  STL.64 [R1+0x2c8], R38 ;  /* 0x0002c82601007387 */ /* 0x000fe80000100a00 */
[----:B------:R-:W-:Y:S04]  /*c0580*/  STL.64 [R1+0x2b0], R28 ;  /* 0x0002b01c01007387 */ /* 0x000fe80000100a00 */
[----:B------:R-:W-:Y:S01]  /*c0590*/  STL.64 [R1+0x2b8], R30 ;  /* 0x0002b81e01007387 */ /* 0x000fe20000100a00 */
[----:B------:R-:W-:-:S02]  /*c05a0*/  IMAD.MOV.U32 R55, RZ, RZ, R20 ;  /* 0x000000ffff377224 */ /* 0x000fc400078e0014 */
[----:B------:R-:W-:-:S06]  /*c05b0*/  IMAD.MOV.U32 R54, RZ, RZ, R21 ;  /* 0x000000ffff367224 */ /* 0x000fcc00078e0015 */
[----:B------:R0:W-:Y:S04]  /*c05c0*/  STL.64 [R1+0x2a0], R8 ;  /* 0x0002a00801007387 */ /* 0x0001e80000100a00 */
[----:B------:R1:W-:Y:S04]  /*c05d0*/  STL.64 [R1+0x2a8], R10 ;  /* 0x0002a80a01007387 */ /* 0x0003e80000100a00 */
        /* <DEDUP_REMOVED lines=44> */
[----:B------:R0:W-:Y:S04]  /*c08a0*/  STL.64 [R1+0x6c38], R14 ;  /* 0x006c380e01007387 */ /* 0x0001e80000100a00 */
[----:B0-----:R-:W3:Y:S04]  /*c08b0*/  LDL.LU R14, [R1+0x54b0] ;  /* 0x0054b000010e7983 */ /* 0x001ee80000300800 */
[----:B------:R-:W3:Y:S04]  /*c08c0*/  LDL.LU R15, [R1+0x54b8] ;  /* 0x0054b800010f7983 */ /* 0x000ee80000300800 */
        /* <DEDUP_REMOVED lines=43> */
[C---:B------:R-:W-:Y:S06]  /*c0b80*/  HMMA.16816.F32 R12, R32.reuse, R54, R48 ;  /* 0x00000036200c723c */ /* 0x040fec0000001830 */
        /* <DEDUP_REMOVED lines=13> */
[----:B------:R-:W-:Y:S04]  /*c0c60*/  STL.64 [R1+0x6bd8], R30 ;  /* 0x006bd81e01007387 */ /* 0x000fe80000100a00 */
[----:B------:R-:W-:-:S13]  /*c0c70*/  STL.64 [R1+0x6bd0], R28 ;  /* 0x006bd01c01007387 */ /* 0x000fda0000100a00 */
        /* <DEDUP_REMOVED lines=8> */
[----:B------:R-:W2:Y:S01]  /*c0d00*/  LDL.LU R20, [R1+0xeb0] ;  /* 0x000eb00001147983 */ /* 0x000ea20000300800 */
[----:B0-----:R-:W-:Y:S03]  /*c0d10*/  HMMA.16816.F32 R8, R4, R60, R56 ;  /* 0x0000003c0408723c */ /* 0x001fe60000001838 */
[----:B------:R-:W-:Y:S04]  /*c0d20*/  STL.64 [R1+0x1980], R12 ;  /* 0x0019800c01007387 */ /* 0x000fe80000100a00 */
[----:B------:R-:W-:-:S15]  /*c0d30*/  STL.64 [R1+0x1988], R14 ;  /* 0x0019880e01007387 */ /* 0x000fde0000100a00 */
        /* <DEDUP_REMOVED lines=29> */
[----:B------:R-:W4:Y:S01]  /*c0f10*/  LDL.LU R59, [R1+0xfcc] ;  /* 0x000fcc00013b7983 */ /* 0x000f220000300800 */
[----:B------:R-:W-:-:S03]  /*c0f20*/  IMAD.MOV.U32 R37, RZ, RZ, R0 ;  /* 0x000000ffff257224 */ /* 0x000fc600078e0000 */
[----:B----4-:R-:W-:Y:S04]  /*c0f30*/  STL.64 [R1+0x6cb0], R58 ;  /* 0x006cb03a01007387 */ /* 0x010fe80000100a00 */
[----:B--2---:R2:W-:Y:S04]  /*c0f40*/  STL.64 [R1+0x6ca8], R56 ;  /* 0x006ca83801007387 */ /* 0x0045e80000100a00 */
[----:B------:R-:W4:Y:S04]  /*c0f50*/  LDL R38, [R1] ;  /* 0x0000000001267983 */ /* 0x000f280000100800 */
[----:B------:R-:W4:Y:S04]  /*c0f60*/  LDL R39, [R1+0x4] ;  /* 0x0000040001277983 */ /* 0x000f280000100800 */
[----:B0-----:R-:W4:Y:S04]  /*c0f70*/  LDL.LU R20, [R1+0xfd0] ;  /* 0x000fd00001147983 */ /* 0x001f280000300800 */
[----:B------:R-:W4:Y:S04]  /*c0f80*/  LDL.LU R21, [R1+0xfd4] ;  /* 0x000fd40001157983 */ /* 0x000f280000300800 */
[----:B------:R-:W4:Y:S04]  /*c0f90*/  LDL.LU R22, [R1+0xfd8] ;  /* 0x000fd80001167983 */ /* 0x000f280000300800 */
[----:B------:R-:W4:Y:S04]  /*c0fa0*/  LDL.LU R23, [R1+0xfdc] ;  /* 0x000fdc0001177983 */ /* 0x000f280000300800 */
[----:B------:R-:W4:Y:S04]  /*c0fb0*/  LDL R36, [R1+0x8] ;  /* 0x0000080001247983 */ /* 0x000f280000100800 */
[----:B------:R-:W4:Y:S04]  /*c0fc0*/  LDL.LU R0, [R1+0x6cb8] ;  /* 0x006cb80001007983 */ /* 0x000f280000300800 */
[----:B-1----:R-:W4:Y:S04]  /*c0fd0*/  LDL.LU R32, [R1+0x1000] ;  /* 0x0010000001207983 */ /* 0x002f280000300800 */
[----:B------:R-:W4:Y:S04]  /*c0fe0*/  LDL.LU R33, [R1+0x1004] ;  /* 0x0010040001217983 */ /* 0x000f280000300800 */
[----:B------:R-:W4:Y:S04]  /*c0ff0*/  LDL.LU R34, [R1+0x1008] ;  /* 0x0010080001227983 */ /* 0x000f280000300800 */
[----:B------:R-:W4:Y:S04]  /*c1000*/  LDL.LU R35, [R1+0x100c] ;  /* 0x00100c0001237983 */ /* 0x000f280000300800 */
[----:B---3--:R-:W3:Y:S04]  /*c1010*/  LDL R54, [R1+0x18] ;  /* 0x0000180001367983 */ /* 0x008ee80000100800 */
[----:B--2---:R-:W3:Y:S04]  /*c1020*/  LDL.LU R56, [R1+0x1010] ;  /* 0x0010100001387983 */ /* 0x004ee80000300800 */
        /* <DEDUP_REMOVED lines=36> */
[----:B----4-:R-:W-:-:S07]  /*c1270*/  IMAD.MOV.U32 R55, RZ, RZ, R0 ;  /* 0x000000ffff377224 */ /* 0x010fce00078e0000 */
[C---:B---3--:R-:W-:Y:S06]  /*c1280*/  HMMA.16816.F32 R52, R4.reuse, R54, R56 ;  /* 0x000000360434723c */ /* 0x048fec0000001838 */
[----:B--2---:R-:W-:Y:S01]  /*c1290*/  HMMA.16816.F32 R32, R4, R60, R32 ;  /* 0x0000003c0420723c */ /* 0x004fe20000001820 */
[----:B------:R-:W2:Y:S04]  /*c12a0*/  LDL.LU.64 R58, [R1+0x6cb0] ;  /* 0x006cb000013a7983 */ /* 0x000ea80000300a00 */
[----:B------:R-:W2:Y:S01]  /*c12b0*/  LDL.LU.64 R56, [R1+0x6ca8] ;  /* 0x006ca80001387983 */ /* 0x000ea20000300a00 */
[----:B------:R-:W-:-:S11]  /*c12c0*/  IMAD.MOV.U32 R0, RZ, RZ, R61 ;  /* 0x000000ffff007224 */ /* 0x000fd600078e003d */
        /* <DEDUP_REMOVED lines=8> */
[----:B------:R-:W2:Y:S01]  /*c1350*/  LDL.LU.64 R60, [R1+0x6c80] ;  /* 0x006c8000013c7983 */ /* 0x000ea20000300a00 */
[C---:B------:R-:W-:Y:S06]  /*c1360*/  HMMA.16816.F32 R24, R4.reuse, R36, R24 ;  /* 0x000000240418723c */ /* 0x040fec0000001818 */
[----:B------:R-:W-:-:S15]  /*c1370*/  HMMA.16816.F32 R36, R4, R38, R20 ;  /* 0x000000260424723c */ /* 0x000fde0000001814 */
[----:B------:R-:W-:-:S02]  /*c1380*/  NOP ;  /* 0x0000000000007918 */ /* 0x000fc40000000000 */
        /* <DEDUP_REMOVED lines=68> */
[C---:B------:R-:W-:Y:S06]  /*c17d0*/  HMMA.16816.F32 R28, R4.reuse, R38, R28 ;  /* 0x00000026041c723c */ /* 0x040fec000000181c */
[C---:B------:R-:W-:Y:S06]  /*c17e0*/  HMMA.16816.F32 R24, R4.reuse, R2, R24 ;  /* 0x000000020418723c */ /* 0x040fec0000001818 */
[C---:B----4-:R-:W-:Y:S06]  /*c17f0*/  HMMA.16816.F32 R20, R4.reuse, R8, R20 ;  /* 0x000000080414723c */ /* 0x050fec0000001814 */
[C---:B------:R-:W-:Y:S06]  /*c1800*/  HMMA.16816.F32 R16, R4.reuse, R10, R16 ;  /* 0x0000000a0410723c */ /* 0x040fec0000001810 */
[C---:B---3--:R-:W-:Y:S06]  /*c1810*/  HMMA.16816.F32 R32, R4.reuse, R40, R32 ;  /* 0x000000280420723c */ /* 0x048fec0000001820 */
[----:B--2---:R-:W-:-:S15]  /*c1820*/  HMMA.16816.F32 R48, R4, R46, R48 ;  /* 0x0000002e0430723c */ /* 0x004fde0000001830 */
        /* <DEDUP_REMOVED lines=8> */
[----:B------:R0:W-:Y:S04]  /*c18b0*/  STL.64 [R1+0x18a0], R48 ;  /* 0x0018a03001007387 */ /* 0x0001e80000100a00 */
[----:B------:R1:W-:Y:S04]  /*c18c0*/  STL.64 [R1+0x18a8], R50 ;  /* 0x0018a83201007387 */ /* 0x0003e80000100a00 */
        /* <DEDUP_REMOVED lines=10> */
[----:B0-----:R-:W3:Y:S04]  /*c1970*/  LDL.LU R48, [R1+0xe10] ;  /* 0x000e100001307983 */ /* 0x001ee80000300800 */
[----:B------:R-:W-:Y:S04]  /*c1980*/  STL.64 [R1+0x1850], R20 ;  /* 0x0018501401007387 */ /* 0x000fe80000100a00 */
[----:B------:R-:W-:Y:S04]  /*c1990*/  STL.64 [R1+0x1858], R22 ;  /* 0x0018581601007387 */ /* 0x000fe80000100a00 */
[----:B------:R0:W-:Y:S04]  /*c19a0*/  STL.64 [R1+0x1840], R16 ;  /* 0x0018401001007387 */ /* 0x0001e80000100a00 */
[----:B------:R4:W-:Y:S04]  /*c19b0*/  STL.64 [R1+0x1848], R18 ;  /* 0x0018481201007387 */ /* 0x0009e80000100a00 */
[----:B------:R-:W3:Y:S04]  /*c19c0*/  LDL.LU R49, [R1+0xe14] ;  /* 0x000e140001317983 */ /* 0x000ee80000300800 */
[----:B-1----:R-:W3:Y:S04]  /*c19d0*/  LDL.LU R50, [R1+0xe18] ;  /* 0x000e180001327983 */ /* 0x002ee80000300800 */
[----:B------:R-:W3:Y:S04]  /*c19e0*/  LDL.LU R51, [R1+0xe1c] ;  /* 0x000e1c0001337983 */ /* 0x000ee80000300800 */
[----:B--2---:R-:W2:Y:S04]  /*c19f0*/  LDL.LU R40, [R1+0xe20] ;  /* 0x000e200001287983 */ /* 0x004ea80000300800 */
[----:B------:R-:W2:Y:S04]  /*c1a00*/  LDL.LU R41, [R1+0xe24] ;  /* 0x000e240001297983 */ /* 0x000ea80000300800 */
[----:B------:R-:W2:Y:S04]  /*c1a10*/  LDL.LU R42, [R1+0xe28] ;  /* 0x000e2800012a7983 */ /* 0x000ea80000300800 */
[----:B------:R-:W2:Y:S04]  /*c1a20*/  LDL.LU R43, [R1+0xe2c] ;  /* 0x000e2c00012b7983 */ /* 0x000ea80000300800 */
        /* <DEDUP_REMOVED lines=81> */
[C---:B---3--:R-:W-:Y:S06]  /*c1f40*/  HMMA.16816.F32 R12, R4.reuse, R24, R8 ;  /* 0x00000018040c723c */ /* 0x048fec0000001808 */
[C---:B------:R-:W-:Y:S06]  /*c1f50*/  HMMA.16816.F32 R8, R4.reuse, R26, R40 ;  /* 0x0000001a0408723c */ /* 0x040fec0000001828 */
        /* <DEDUP_REMOVED lines=38> */
[----:B------:R-:W4:Y:S04]  /*c21c0*/  LDL R42, [R1+0x20] ;  /* 0x00002000012a7983 */ /* 0x000f280000100800 */
[----:B------:R-:W4:Y:S04]  /*c21d0*/  LDL R43, [R1+0x24] ;  /* 0x00002400012b7983 */ /* 0x000f280000100800 */
[----:B0-----:R-:W4:Y:S04]  /*c21e0*/  LDL.LU R8, [R1+0xde0] ;  /* 0x000de00001087983 */ /* 0x001f280000300800 */
[----:B------:R-:W4:Y:S04]  /*c21f0*/  LDL.LU R9, [R1+0xde4] ;  /* 0x000de40001097983 */ /* 0x000f280000300800 */
[----:B-1----:R-:W4:Y:S04]  /*c2200*/  LDL.LU R10, [R1+0xde8] ;  /* 0x000de800010a7983 */ /* 0x002f280000300800 */
[----:B------:R-:W4:Y:S04]  /*c2210*/  LDL.LU R11, [R1+0xdec] ;  /* 0x000dec00010b7983 */ /* 0x000f280000300800 */
[----:B------:R-:W3:Y:S04]  /*c2220*/  LDL R50, [R1+0x10] ;  /* 0x0000100001327983 */ /* 0x000ee80000100800 */
        /* <DEDUP_REMOVED lines=8> */
[----:B------:R-:W3:Y:S04]  /*c22b0*/  LDL.64 R48, [R1+0x18] ;  /* 0x0000180001307983 */ /* 0x000ee80000100a00 */
[----:B------:R-:W2:Y:S01]  /*c22c0*/  LDL.LU R44, [R1+0xdb0] ;  /* 0x000db000012c7983 */ /* 0x000ea20000300800 */
[----:B------:R-:W-:-:S03]  /*c22d0*/  IMAD R32, R32, 0x100, R46 ;  /* 0x0000010020207824 */ /* 0x000fc600078e022e */
[----:B------:R-:W2:Y:S01]  /*c22e0*/  LDL.LU R45, [R1+0xdb4] ;  /* 0x000db400012d7983 */ /* 0x000ea20000300800 */
[----:B------:R-:W-:-:S03]  /*c22f0*/  IMAD R33, R33, 0x100, R47 ;  /* 0x0000010021217824 */ /* 0x000fc600078e022f */
[----:B------:R-:W2:Y:S01]  /*c2300*/  LDL.LU R46, [R1+0xdb8] ;  /* 0x000db800012e7983 */ /* 0x000ea20000300800 */
[----:B------:R-:W-:Y:S02]  /*c2310*/  IMAD R34, R34, 0x100, R60 ;  /* 0x0000010022227824 */ /* 0x000fe400078e023c */
[----:B------:R-:W-:Y:S01]  /*c2320*/  IMAD R35, R35, 0x100, R61 ;  /* 0x0000010023237824 */ /* 0x000fe200078e023d */
[----:B------:R-:W2:Y:S04]  /*c2330*/  LDL.LU R47, [R1+0xdbc] ;  /* 0x000dbc00012f7983 */ /* 0x000ea80000300800 */
        /* <DEDUP_REMOVED lines=15> */
[----:B----4-:R-:W-:Y:S03]  /*c2430*/  HMMA.16816.F32 R8, R4, R42, R8 ;  /* 0x0000002a0408723c */ /* 0x010fe60000001808 */
[----:B------:R-:W2:Y:S01]  /*c2440*/  LDL.64 R6, [R1+0x28] ;  /* 0x0000280001067983 */ /* 0x000ea20000100a00 */
[----:B------:R-:W-:-:S02]  /*c2450*/  F2FP.F16.E4M3.UNPACK_B R32, R32 ;  /* 0x00000020ff20723e */ /* 0x000fc400020006ff */
[----:B------:R-:W-:Y:S02]  /*c2460*/  F2FP.F16.E4M3.UNPACK_B R33, R33 ;  /* 0x00000021ff21723e */ /* 0x000fe400020006ff */
[----:B------:R-:W-:Y:S02]  /*c2470*/  F2FP.F16.E4M3.UNPACK_B R34, R34 ;  /* 0x00000022ff22723e */ /* 0x000fe400020006ff */
[----:B------:R-:W-:Y:S01]  /*c2480*/  F2FP.F16.E4M3.UNPACK_B R35, R35 ;  /* 0x00000023ff23723e */ /* 0x000fe200020006ff */
[----:B------:R-:W4:Y:S06]  /*c2490*/  LDL.LU R40, [R1+0xd20] ;  /* 0x000d200001287983 */ /* 0x000f2c0000300800 */
[C---:B---3--:R-:W-:Y:S06]  /*c24a0*/  HMMA.16816.F32 R28, R32.reuse, R48, R28 ;  /* 0x00000030201c723c */ /* 0x048fec000000181c */
[----:B------:R0:W-:Y:S04]  /*c24b0*/  STL.64 [R1+0x17a0], R8 ;  /* 0x0017a00801007387 */ /* 0x0001e80000100a00 */
[----:B------:R1:W-:Y:S04]  /*c24c0*/  STL.64 [R1+0x17a8], R10 ;  /* 0x0017a80a01007387 */ /* 0x0003e80000100a00 */
[----:B------:R-:W4:Y:S04]  /*c24d0*/  LDL.LU R41, [R1+0xd24] ;  /* 0x000d240001297983 */ /* 0x000f280000300800 */
[----:B------:R-:W4:Y:S04]  /*c24e0*/  LDL.LU R42, [R1+0xd28] ;  /* 0x000d2800012a7983 */ /* 0x000f280000300800 */
[----:B------:R-:W4:Y:S04]  /*c24f0*/  LDL.LU R43, [R1+0xd2c] ;  /* 0x000d2c00012b7983 */ /* 0x000f280000300800 */
[----:B0-----:R-:W3:Y:S04]  /*c2500*/  LDL.LU R8, [R1+0xd30] ;  /* 0x000d300001087983 */ /* 0x001ee80000300800 */
[----:B------:R-:W3:Y:S04]  /*c2510*/  LDL.LU R9, [R1+0xd34] ;  /* 0x000d340001097983 */ /* 0x000ee80000300800 */
[----:B-1----:R-:W3:Y:S04]  /*c2520*/  LDL.LU R10, [R1+0xd38] ;  /* 0x000d3800010a7983 */ /* 0x002ee80000300800 */
        /* <DEDUP_REMOVED lines=9> */
[----:B0-----:R-:W4:Y:S01]  /*c25c0*/  LDL.LU R30, [R1+0x6b88] ;  /* 0x006b8800011e7983 */ /* 0x001f220000300800 */
[----:B------:R-:W-:-:S02]  /*c25d0*/  IMAD.MOV.U32 R51, RZ, RZ, R0 ;  /* 0x000000ffff337224 */ /* 0x000fc400078e0000 */
[----:B------:R-:W-:Y:S02]  /*c25e0*/  IMAD.MOV.U32 R4, RZ, RZ, R6 ;  /* 0x000000ffff047224 */ /* 0x000fe400078e0006 */
[----:B------:R-:W-:Y:S02]  /*c25f0*/  IMAD.MOV.U32 R6, RZ, RZ, R48 ;  /* 0x000000ffff067224 */ /* 0x000fe400078e0030 */
[----:B------:R-:W-:Y:S02]  /*c2600*/  IMAD.MOV.U32 R5, RZ, RZ, R49 ;  /* 0x000000ffff057224 */ /* 0x000fe400078e0031 */
[C---:B------:R-:W-:Y:S06]  /*c2610*/  HMMA.16816.F32 R48, R32.reuse, R50, R44 ;  /* 0x000000322030723c */ /* 0x040fec000000182c */
[----:B------:R-:W-:Y:S01]  /*c2620*/  HMMA.16816.F32 R52, R32, R60, R52 ;  /* 0x0000003c2034723c */ /* 0x000fe20000001834 */
[----:B------:R-:W3:Y:S04]  /*c2630*/  LDL.LU.64 R46, [R1+0x6b80] ;  /* 0x006b8000012e7983 */ /* 0x000ee80000300a00 */
[----:B------:R-:W3:Y:S01]  /*c2640*/  LDL.LU.64 R44, [R1+0x6b78] ;  /* 0x006b7800012c7983 */ /* 0x000ee20000300a00 */
[----:B------:R-:W-:-:S02]  /*c2650*/  IMAD.MOV.U32 R0, RZ, RZ, R7 ;  /* 0x000000ffff007224 */ /* 0x000fc400078e0007 */
[----:B------:R-:W-:Y:S02]  /*c2660*/  IMAD.MOV.U32 R28, RZ, RZ, R60 ;  /* 0x000000ffff1c7224 */ /* 0x000fe400078e003c */
[----:B------:R-:W-:-:S07]  /*c2670*/  IMAD.MOV.U32 R7, RZ, RZ, R61 ;  /* 0x000000ffff077224 */ /* 0x000fce00078e003d */
[----:B------:R-:W-:Y:S04]  /*c2680*/  STL.64 [R1+0x1770], R48 ;  /* 0x0017703001007387 */ /* 0x000fe80000100a00 */
[----:B------:R0:W-:Y:S04]  /*c2690*/  STL.64 [R1+0x1778], R50 ;  /* 0x0017783201007387 */ /* 0x0001e80000100a00 */
[----:B0-----:R-:W3:Y:S04]  /*c26a0*/  LDL.LU.64 R50, [R1+0x6b70] ;  /* 0x006b700001327983 */ /* 0x001ee80000300a00 */
[----:B------:R-:W3:Y:S04]  /*c26b0*/  LDL.LU.64 R48, [R1+0x6b68] ;  /* 0x006b680001307983 */ /* 0x000ee80000300a00 */
[----:B------:R-:W-:Y:S04]  /*c26c0*/  STL.64 [R1+0x1760], R52 ;  /* 0x0017603401007387 */ /* 0x000fe80000100a00 */
[----:B------:R0:W-:Y:S04]  /*c26d0*/  STL.64 [R1+0x1768], R54 ;  /* 0x0017683601007387 */ /* 0x0001e80000100a00 */
[----:B0-----:R-:W2:Y:S04]  /*c26e0*/  LDL.LU.64 R54, [R1+0x6b60] ;  /* 0x006b600001367983 */ /* 0x001ea80000300a00 */
[----:B------:R-:W3:Y:S04]  /*c26f0*/  LDL.LU.64 R52, [R1+0x6b58] ;  /* 0x006b580001347983 */ /* 0x000ee80000300a00 */
[----:B------:R-:W3:Y:S04]  /*c2700*/  LDL.LU.64 R60, [R1+0x6b50] ;  /* 0x006b5000013c7983 */ /* 0x000ee80000300a00 */
[----:B----4-:R0:W-:Y:S04]  /*c2710*/  STL [R1+0x6b3c], R30 ;  /* 0x006b3c1e01007387 */ /* 0x0101e80000100800 */
[----:B------:R-:W4:Y:S04]  /*c2720*/  LDL R31, [R1+0x4] ;  /* 0x00000400011f7983 */ /* 0x000f280000100800 */
[----:B0-----:R-:W4:Y:S04]  /*c2730*/  LDL R30, [R1] ;  /* 0x00000000011e7983 */ /* 0x001f280000100800 */
[----:B------:R4:W-:Y:S02]  /*c2740*/  STL [R1+0x6b38], R28 ;  /* 0x006b381c01007387 */ /* 0x0009e40000100800 */
[C---:B----4-:R-:W-:Y:S02]  /*c2750*/  HMMA.16816.F32 R28, R32.reuse, R30, R56 ;  /* 0x0000001e201c723c */ /* 0x050fe40000001838 */
[----:B------:R-:W4:Y:S04]  /*c2760*/  LDL.LU.64 R58, [R1+0x6b48] ;  /* 0x006b4800013a7983 */ /* 0x000f280000300a00 */
[----:B------:R-:W4:Y:S01]  /*c2770*/  LDL.LU.64 R56, [R1+0x6b40] ;  /* 0x006b400001387983 */ /* 0x000f220000300a00 */
[C---:B--2---:R-:W-:Y:S06]  /*c2780*/  HMMA.16816.F32 R16, R32.reuse, R54, R16 ;  /* 0x000000362010723c */ /* 0x044fec0000001810 */
[C---:B---3--:R-:W-:Y:S10]  /*c2790*/  HMMA.16816.F32 R12, R32.reuse, R52, R12 ;  /* 0x00000034200c723c */ /* 0x048ff4000000180c */
[----:B------:R-:W-:Y:S04]  /*c27a0*/  STL.64 [R1+0x1750], R28 ;  /* 0x0017501c01007387 */ /* 0x000fe80000100a00 */
[----:B------:R0:W-:Y:S02]  /*c27b0*/  STL.64 [R1+0x1758], R30 ;  /* 0x0017581e01007387 */ /* 0x0001e40000100a00 */
[----:B0-----:R-:W-:-:S15]  /*c27c0*/  HMMA.16816.F32 R28, R32, R60, R36 ;  /* 0x0000003c201c723c */ /* 0x001fde0000001824 */
[----:B------:R-:W-:-:S08]  /*c27d0*/  NOP ;  /* 0x0000000000007918 */ /* 0x000fd00000000000 */
[----:B------:R-:W-:Y:S04]  /*c27e0*/  STL.64 [R1+0x1740], R28 ;  /* 0x0017401c01007387 */ /* 0x000fe80000100a00 */
[----:B------:R-:W-:Y:S01]  /*c27f0*/  STL.64 [R1+0x1748], R30 ;  /* 0x0017481e01007387 */ /* 0x000fe20000100a00 */
[C---:B----4-:R-:W-:Y:S06]  /*c2800*/  HMMA.16816.F32 R24, R32.reuse, R58, R24 ;  /* 0x0000003a2018723c */ /* 0x050fec0000001818 */
        /* <DEDUP_REMOVED lines=71> */
[----:B0-----:R-:W2:Y:S04]  /*c2c80*/  LDL.LU R30, [R1+0x6b3c] ;  /* 0x006b3c00011e7983 */ /* 0x001ea80000300800 */
[----:B------:R-:W4:Y:S04]  /*c2c90*/  LDL.LU R28, [R1+0x6b38] ;  /* 0x006b3800011c7983 */ /* 0x000f280000300800 */
        /* <DEDUP_REMOVED lines=14> */
[----:B0-----:R-:W3:Y:S04]  /*c2d80*/  LDL.LU.64 R38, [R1+0x6b20] ;  /* 0x006b200001267983 */ /* 0x001ee80000300a00 */
[----:B------:R-:W4:Y:S01]  /*c2d90*/  LDL.LU.64 R36, [R1+0x6b18] ;  /* 0x006b180001247983 */ /* 0x000f220000300a00 */
[C---:B--2---:R-:W-:Y:S06]  /*c2da0*/  HMMA.16816.F32 R24, R32.reuse, R40, R24 ;  /* 0x000000282018723c */ /* 0x044fec0000001818 */
[----:B------:R-:W-:-:S15]  /*c2db0*/  HMMA.16816.F32 R8, R32, R2, R8 ;  /* 0x000000022008723c */ /* 0x000fde0000001808 */
[----:B------:R-:W-:-:S02]  /*c2dc0*/  NOP ;  /* 0x0000000000007918 */ /* 0x000fc40000000000 */
        /* <DEDUP_REMOVED lines=25> */
[----:B------:R-:W3:Y:S02]  /*c2f60*/  LDL.LU.64 R8, [R1+0x6ae8] ;  /* 0x006ae80001087983 */ /* 0x000ee40000300a00 */
        /* <DEDUP_REMOVED lines=12> */
[----:B------:R2:W-:Y:S01]  /*c3030*/  STL.64 [R1+0x69e8], R8 ;  /* 0x0069e80801007387 */ /* 0x0005e20000100a00 */
[C---:B----4-:R-:W-:Y:S06]  /*c3040*/  HMMA.16816.F32 R36, R32.reuse, R12, R36 ;  /* 0x0000000c2024723c */ /* 0x050fec0000001824 */
[C---:B--2---:R-:W-:Y:S06]  /*c3050*/  HMMA.16816.F32 R8, R32.reuse, R14, R40 ;  /* 0x0000000e2008723c */ /* 0x044fec0000001828 */
[----:B------:R-:W-:Y:S11]  /*c3060*/  STL.64 [R1+0x6a10], R14 ;  /* 0x006a100e01007387 */ /* 0x000ff60000100a00 */
[----:B------:R-:W-:Y:S04]  /*c3070*/  STL.64 [R1+0x1650], R36 ;  /* 0x0016502401007387 */ /* 0x000fe80000100a00 */
[----:B------:R-:W-:Y:S04]  /*c3080*/  STL.64 [R1+0x1658], R38 ;  /* 0x0016582601007387 */ /* 0x000fe80000100a00 */
[----:B------:R3:W-:Y:S04]  /*c3090*/  STL.64 [R1+0x6a08], R12 ;  /* 0x006a080c01007387 */ /* 0x0007e80000100a00 */
        /* <DEDUP_REMOVED lines=11> */
[----:B-1----:R-:W-:Y:S01]  /*c3150*/  HMMA.16816.F32 R8, R32, R22, R56 ;  /* 0x000000162008723c */ /* 0x002fe20000001838 */
[----:B------:R-:W2:-:S15]  /*c3160*/  LDL.LU R52, [R1+0xb80] ;  /* 0x000b800001347983 */ /* 0x000e9e0000300800 */
[----:B------:R-:W-:-:S01]  /*c3170*/  NOP ;  /* 0x0000000000007918 */ /* 0x000fc20000000000 */
[----:B------:R-:W-:Y:S04]  /*c3180*/  STL.64 [R1+0x1610], R12 ;  /* 0x0016100c01007387 */ /* 0x000fe80000100a00 */
[----:B------:R-:W-:Y:S04]  /*c3190*/  STL.64 [R1+0x1618], R14 ;  /* 0x0016180e01007387 */ /* 0x000fe80000100a00 */
        /* <DEDUP_REMOVED lines=19> */
[----:B------:R-:W-:Y:S01]  /*c32d0*/  IMAD.MOV.U32 R45, RZ, RZ, R5 ;  /* 0x000000ffff2d7224 */ /* 0x000fe200078e0005 */
[----:B----4-:R-:W-:Y:S04]  /*c32e0*/  STL.64 [R1+0x6ac0], R10 ;  /* 0x006ac00a01007387 */ /* 0x010fe80000100a00 */
[----:B---3--:R0:W-:Y:S04]  /*c32f0*/  STL.64 [R1+0x6ab8], R8 ;  /* 0x006ab80801007387 */ /* 0x0081e80000100a00 */
[----:B--2---:R-:W2:Y:S04]  /*c3300*/  LDL.LU R52, [R1+0xc10] ;  /* 0x000c100001347983 */ /* 0x004ea80000300800 */
        /* <DEDUP_REMOVED lines=14> */
[----:B------:R-:W2:Y:S01]  /*c33f0*/  LDL.LU R5, [R1+0x54f4] ;  /* 0x0054f40001057983 */ /* 0x000ea20000300800 */
[----:B------:R-:W-:-:S03]  /*c3400*/  IMAD.MOV.U32 R44, RZ, RZ, R6 ;  /* 0x000000ffff2c7224 */ /* 0x000fc600078e0006 */
        /* <DEDUP_REMOVED lines=10> */
[----:B------:R-:W2:Y:S04]  /*c34b0*/  LDL.64 R12, [R1+0x20] ;  /* 0x00002000010c7983 */ /* 0x000ea80000100a00 */
        /* <DEDUP_REMOVED lines=9> */
[----:B------:R-:W2:Y:S04]  /*c3550*/  LDL.64 R58, [R1] ;  /* 0x00000000013a7983 */ /* 0x000ea80000100a00 */
[----:B------:R-:W-:Y:S04]  /*c3560*/  STL.64 [R1+0x69d0], R22 ;  /* 0x0069d01601007387 */ /* 0x000fe80000100a00 */
[----:B------:R0:W-:Y:S04]  /*c3570*/  STL.64 [R1+0x69c8], R20 ;  /* 0x0069c81401007387 */ /* 0x0001e80000100a00 */
[----:B0-----:R-:W2:Y:S04]  /*c3580*/  LDL.LU R20, [R1+0xbd0] ;  /* 0x000bd00001147983 */ /* 0x001ea80000300800 */
[----:B------:R-:W2:Y:S04]  /*c3590*/  LDL.LU R21, [R1+0xbd4] ;  /* 0x000bd40001157983 */ /* 0x000ea80000300800 */
[----:B------:R-:W2:Y:S04]  /*c35a0*/  LDL.LU R22, [R1+0xbd8] ;  /* 0x000bd80001167983 */ /* 0x000ea80000300800 */
[----:B------:R-:W2:Y:S01]  /*c35b0*/  LDL.LU R23, [R1+0xbdc] ;  /* 0x000bdc0001177983 */ /* 0x000ea20000300800 */
[C---:B---3--:R-:W-:Y:S06]  /*c35c0*/  HMMA.16816.F32 R8, R32.reuse, R24, R8 ;  /* 0x000000182008723c */ /* 0x048fec0000001808 */
[----:B----4-:R-:W-:Y:S01]  /*c35d0*/  HMMA.16816.F32 R40, R32, R26, R40 ;  /* 0x0000001a2028723c */ /* 0x010fe20000001828 */
[----:B--2---:R-:W-:-:S02]  /*c35e0*/  IMAD R4, R4, 0x100, R28 ;  /* 0x0000010004047824 */ /* 0x004fc400078e021c */
[----:B------:R-:W-:-:S14]  /*c35f0*/  IMAD R5, R5, 0x100, R29 ;  /* 0x0000010005057824 */ /* 0x000fdc00078e021d */
        /* <DEDUP_REMOVED lines=8> */
[----:B------:R-:W-:Y:S04]  /*c3680*/  STL.64 [R1+0x69b0], R26 ;  /* 0x0069b01a01007387 */ /* 0x000fe80000100a00 */
[----:B------:R0:W-:Y:S04]  /*c3690*/  STL.64 [R1+0x69a8], R24 ;  /* 0x0069a81801007387 */ /* 0x0001e80000100a00 */
[----:B0-----:R-:W4:Y:S04]  /*c36a0*/  LDL.LU R24, [R1+0xbf0] ;  /* 0x000bf00001187983 */ /* 0x001f280000300800 */
[----:B------:R-:W4:Y:S04]  /*c36b0*/  LDL.LU R25, [R1+0xbf4] ;  /* 0x000bf40001197983 */ /* 0x000f280000300800 */
[----:B------:R-:W4:Y:S04]  /*c36c0*/  LDL.LU R26, [R1+0xbf8] ;  /* 0x000bf800011a7983 */ /* 0x000f280000300800 */
[----:B------:R-:W4:Y:S04]  /*c36d0*/  LDL.LU R27, [R1+0xbfc] ;  /* 0x000bfc00011b7983 */ /* 0x000f280000300800 */
[----:B------:R-:W2:Y:S04]  /*c36e0*/  LDL.LU R28, [R1+0x6aa4] ;  /* 0x006aa400011c7983 */ /* 0x000ea80000300800 */
[----:B------:R-:W2:Y:S01]  /*c36f0*/  LDL.LU R29, [R1+0x6aa0] ;  /* 0x006aa000011d7983 */ /* 0x000ea20000300800 */
[----:B------:R-:W-:Y:S01]  /*c3700*/  IMAD R6, R6, 0x100, R31 ;  /* 0x0000010006067824 */ /* 0x000fe200078e021f */
[----:B--2---:R-:W-:-:S15]  /*c3710*/  HMMA.16816.F32 R52, R32, R28, R52 ;  /* 0x0000001c2034723c */ /* 0x004fde0000001834 */
[----:B------:R-:W-:-:S08]  /*c3720*/  NOP ;  /* 0x0000000000007918 */ /* 0x000fd00000000000 */
[----:B------:R-:W-:Y:S04]  /*c3730*/  STL.64 [R1+0x15d0], R52 ;  /* 0x0015d03401007387 */ /* 0x000fe80000100a00 */
[----:B------:R0:W-:Y:S04]  /*c3740*/  STL.64 [R1+0x15d8], R54 ;  /* 0x0015d83601007387 */ /* 0x0001e80000100a00 */
[----:B0-----:R-:W2:Y:S04]  /*c3750*/  LDL.LU.64 R54, [R1+0x6a98] ;  /* 0x006a980001367983 */ /* 0x001ea80000300a00 */
[----:B------:R-:W2:Y:S04]  /*c3760*/  LDL.LU.64 R52, [R1+0x6a90] ;  /* 0x006a900001347983 */ /* 0x000ea80000300a00 */
[----:B------:R-:W3:Y:S02]  /*c3770*/  LDL.LU R31, [R1+0x6a88] ;  /* 0x006a8800011f7983 */ /* 0x000ee40000300800 */
[----:B---3--:R-:W-:-:S15]  /*c3780*/  HMMA.16816.F32 R36, R32, R30, R36 ;  /* 0x0000001e2024723c */ /* 0x008fde0000001824 */
[----:B------:R-:W-:-:S08]  /*c3790*/  NOP ;  /* 0x0000000000007918 */ /* 0x000fd00000000000 */
[----:B------:R-:W-:Y:S04]  /*c37a0*/  STL.64 [R1+0x19e0], R36 ;  /* 0x0019e02401007387 */ /* 0x000fe80000100a00 */
[----:B------:R0:W-:Y:S04]  /*c37b0*/  STL.64 [R1+0x19e8], R38 ;  /* 0x0019e82601007387 */ /* 0x0001e80000100a00 */
[----:B0-----:R-:W3:Y:S04]  /*c37c0*/  LDL.LU.64 R38, [R1+0x6a80] ;  /* 0x006a800001267983 */ /* 0x001ee80000300a00 */
[----:B------:R-:W4:Y:S01]  /*c37d0*/  LDL.LU.64 R36, [R1+0x6a78] ;  /* 0x006a780001247983 */ /* 0x000f220000300a00 */
[----:B------:R-:W-:-:S03]  /*c37e0*/  IMAD R7, R0, 0x100, R7 ;  /* 0x0000010000077824 */ /* 0x000fc600078e0207 */
[----:B------:R-:W-:Y:S01]  /*c37f0*/  STL.64 [R1+0x69c0], R30 ;  /* 0x0069c01e01007387 */ /* 0x000fe20000100a00 */
[----:B------:R-:W-:Y:S02]  /*c3800*/  F2FP.F16.E4M3.UNPACK_B R4, R4 ;  /* 0x00000004ff04723e */ /* 0x000fe400020006ff */
[----:B------:R-:W-:Y:S02]  /*c3810*/  F2FP.F16.E4M3.UNPACK_B R5, R5 ;  /* 0x00000005ff05723e */ /* 0x000fe400020006ff */
[----:B------:R-:W-:Y:S01]  /*c3820*/  F2FP.F16.E4M3.UNPACK_B R6, R6 ;  /* 0x00000006ff06723e */ /* 0x000fe200020006ff */
[----:B------:R-:W-:Y:S01]  /*c3830*/  STL.64 [R1+0x69b8], R28 ;  /* 0x0069b81c01007387 */ /* 0x000fe20000100a00 */
[----:B------:R-:W-:-:S07]  /*c3840*/  F2FP.F16.E4M3.UNPACK_B R7, R7 ;  /* 0x00000007ff07723e */ /* 0x000fce00020006ff */
[----:B------:R-:W-:Y:S01]  /*c3850*/  HMMA.16816.F32 R16, R4, R14, R16 ;  /* 0x0000000e0410723c */ /* 0x000fe20000001810 */
[----:B------:R-:W-:-:S05]  /*c3860*/  IMAD.MOV.U32 R0, RZ, RZ, R47 ;  /* 0x000000ffff007224 */ /* 0x000fca00078e002f */
[----:B----4-:R-:W-:Y:S01]  /*c3870*/  HMMA.16816.F32 R24, R32, R36, R24 ;  /* 0x000000242018723c */ /* 0x010fe20000001818 */
[----:B---3--:R-:W-:Y:S05]  /*c3880*/  STL.64 [R1+0x6a50], R38 ;  /* 0x006a502601007387 */ /* 0x008fea0000100a00 */
[----:B------:R-:W-:-:S15]  /*c3890*/  STL.64 [R1+0x6a48], R36 ;  /* 0x006a482401007387 */ /* 0x000fde0000100a00 */
[----:B------:R-:W-:-:S02]  /*c38a0*/  NOP ;  /* 0x0000000000007918 */ /* 0x000fc40000000000 */
[----:B------:R-:W-:Y:S04]  /*c38b0*/  STL.64 [R1+0x19d0], R24 ;  /* 0x0019d01801007387 */ /* 0x000fe80000100a00 */
[----:B------:R0:W-:Y:S02]  /*c38c0*/  STL.64 [R1+0x19d8], R26 ;  /* 0x0019d81a01007387 */ /* 0x0001e40000100a00 */
[----:B0-----:R-:W-:Y:S07]  /*c38d0*/  HMMA.16816.F32 R24, R32, R12, R20 ;  /* 0x0000000c2018723c */ /* 0x001fee0000001814 */
[----:B------:R-:W-:-:S02]  /*c38e0*/  IMAD.MOV.U32 R21, RZ, RZ, R12 ;  /* 0x000000ffff157224 */ /* 0x000fc400078e000c */
[----:B------:R-:W-:Y:S02]  /*c38f0*/  IMAD.MOV.U32 R20, RZ, RZ, R13 ;  /* 0x000000ffff147224 */ /* 0x000fe400078e000d */
[C---:B------:R-:W-:Y:S06]  /*c3900*/  HMMA.16816.F32 R12, R4.reuse, R44, R8 ;  /* 0x0000002c040c723c */ /* 0x040fec0000001808 */
[C---:B------:R-:W-:Y:S06]  /*c3910*/  HMMA.16816.F32 R8, R4.reuse, R46, R40 ;  /* 0x0000002e0408723c */ /* 0x040fec0000001828 */
[----:B------:R-:W-:Y:S04]  /*c3920*/  STL.64 [R1+0x15c0], R24 ;  /* 0x0015c01801007387 */ /* 0x000fe80000100a00 */
[----:B------:R-:W-:Y:S04]  /*c3930*/  STL.64 [R1+0x15c8], R26 ;  /* 0x0015c81a01007387 */ /* 0x000fe80000100a00 */
[----:B------:R-:W-:Y:S04]  /*c3940*/  STL.64 [R1+0x15b0], R16 ;  /* 0x0015b01001007387 */ /* 0x000fe80000100a00 */
[----:B------:R-:W-:Y:S04]  /*c3950*/  STL.64 [R1+0x15b8], R18 ;  /* 0x0015b81201007387 */ /* 0x000fe80000100a00 */
[----:B------:R-:W-:Y:S04]  /*c3960*/  STL.64 [R1+0x15a0], R12 ;  /* 0x0015a00c01007387 */ /* 0x000fe80000100a00 */
[----:B------:R0:W-:Y:S04]  /*c3970*/  STL.64 [R1+0x15a8], R14 ;  /* 0x0015a80e01007387 */ /* 0x0001e80000100a00 */
[----:B------:R-:W-:Y:S04]  /*c3980*/  STL [R1+0x69a0], R0 ;  /* 0x0069a00001007387 */ /* 0x000fe80000100800 */
[----:B------:R-:W-:Y:S04]  /*c3990*/  STL.64 [R1+0x1590], R8 ;  /* 0x0015900801007387 */ /* 0x000fe80000100a00 */
[----:B------:R2:W-:Y:S01]  /*c39a0*/  STL.64 [R1+0x1598], R10 ;  /* 0x0015980a01007387 */ /* 0x0005e20000100a00 */
[C---:B0-----:R-:W-:Y:S06]  /*c39b0*/  HMMA.16816.F32 R12, R4.reuse, R56, R48 ;  /* 0x00000038040c723c */ /* 0x041fec0000001830 */
[----:B--2---:R-:W-:Y:S06]  /*c39c0*/  HMMA.16816.F32 R8, R4, R58, R52 ;  /* 0x0000003a0408723c */ /* 0x004fec0000001834 */
[----:B------:R-:W-:-:S11]  /*c39d0*/  IMAD.MOV.U32 R0, RZ, RZ, R59 ;  /* 0x000000ffff007224 */ /* 0x000fd600078e003b */
[----:B------:R-:W-:Y:S04]  /*c39e0*/  STL.64 [R1+0x1580], R12 ;  /* 0x0015800c01007387 */ /* 0x000fe80000100a00 */
[----:B------:R-:W-:Y:S04]  /*c39f0*/  STL.64 [R1+0x1588], R14 ;  /* 0x0015880e01007387 */ /* 0x000fe80000100a00 */
[----:B------:R-:W2:Y:S04]  /*c3a00*/  LDL.LU R28, [R1+0xa80] ;  /* 0x000a8000011c7983 */ /* 0x000ea80000300800 */
        /* <DEDUP_REMOVED lines=158> */
[----:B------:R1:W-:Y:S01]  /*c43f0*/  STL.64 [R1+0x1478], R30 ;  /* 0x0014781e01007387 */ /* 0x0003e20000100a00 */
[----:B------:R-:W-:-:S02]  /*c4400*/  IMAD.MOV.U32 R57, RZ, RZ, R20 ;  /* 0x000000ffff397224 */ /* 0x000fc400078e0014 */
[----:B------:R-:W-:Y:S02]  /*c4410*/  IMAD.MOV.U32 R56, RZ, RZ, R21 ;  /* 0x000000ffff387224 */ /* 0x000fe400078e0015 */
        /* <DEDUP_REMOVED lines=21> */
[----:B---3--:R-:W3:Y:S04]  /*c4570*/  LDL.LU R8, [R1+0x5510] ;  /* 0x0055100001087983 */ /* 0x008ee80000300800 */
        /* <DEDUP_REMOVED lines=69> */
[C---:B---3--:R-:W-:Y:S06]  /*c49d0*/  HMMA.16816.F32 R8, R4.reuse, R30, R40 ;  /* 0x0000001e0408723c */ /* 0x048fec0000001828 */
[C---:B--2---:R-:W-:Y:S06]  /*c49e0*/  HMMA.16816.F32 R16, R4.reuse, R26, R16 ;  /* 0x0000001a0410723c */ /* 0x044fec0000001810 */
[----:B------:R-:W-:Y:S01]  /*c49f0*/  HMMA.16816.F32 R20, R4, R24, R20 ;  /* 0x000000180414723c */ /* 0x000fe20000001814 */
        /* <DEDUP_REMOVED lines=36> */
[----:B----4-:R4:W-:Y:S04]  /*c4c40*/  STL.64 [R1+0x6978], R22 ;  /* 0x0069781601007387 */ /* 0x0109e80000100a00 */
[----:B---3--:R-:W-:Y:S04]  /*c4c50*/  STL.64 [R1+0x6970], R20 ;  /* 0x0069701401007387 */ /* 0x008fe80000100a00 */
[----:B0-----:R-:W3:Y:S04]  /*c4c60*/  LDL.LU R4, [R1+0x8f0] ;  /* 0x0008f00001047983 */ /* 0x001ee80000300800 */
[----:B------:R-:W3:Y:S04]  /*c4c70*/  LDL.LU R5, [R1+0x8f4] ;  /* 0x0008f40001057983 */ /* 0x000ee80000300800 */
[----:B-1----:R-:W2:Y:S04]  /*c4c80*/  LDL.LU R6, [R1+0x8f8] ;  /* 0x0008f80001067983 */ /* 0x002ea80000300800 */
[----:B------:R-:W2:Y:S04]  /*c4c90*/  LDL.LU R7, [R1+0x8fc] ;  /* 0x0008fc0001077983 */ /* 0x000ea80000300800 */
[----:B--2---:R-:W-:Y:S04]  /*c4ca0*/  STL.64 [R1+0x6988], R6 ;  /* 0x0069880601007387 */ /* 0x004fe80000100a00 */
[----:B---3--:R-:W-:Y:S04]  /*c4cb0*/  STL.64 [R1+0x6980], R4 ;  /* 0x0069800401007387 */ /* 0x008fe80000100a00 */
        /* <DEDUP_REMOVED lines=13> */
[----:B------:R-:W3:Y:S04]  /*c4d90*/  LDL R10, [R1] ;  /* 0x00000000010a7983 */ /* 0x000ee80000100800 */
        /* <DEDUP_REMOVED lines=9> */
[----:B----4-:R-:W4:Y:S04]  /*c4e30*/  LDL R22, [R1+0x10] ;  /* 0x0000100001167983 */ /* 0x010f280000100800 */
[----:B0-----:R-:W3:Y:S04]  /*c4e40*/  LDL.LU R52, [R1+0x9b0] ;  /* 0x0009b00001347983 */ /* 0x001ee80000300800 */
[----:B------:R-:W3:Y:S04]  /*c4e50*/  LDL.LU R53, [R1+0x9b4] ;  /* 0x0009b40001357983 */ /* 0x000ee80000300800 */
[----:B------:R-:W3:Y:S04]  /*c4e60*/  LDL.LU R54, [R1+0x9b8] ;  /* 0x0009b80001367983 */ /* 0x000ee80000300800 */
[----:B------:R-:W3:Y:S04]  /*c4e70*/  LDL.LU R55, [R1+0x9bc] ;  /* 0x0009bc0001377983 */ /* 0x000ee80000300800 */
[----:B------:R-:W3:Y:S04]  /*c4e80*/  LDL.64 R20, [R1+0x18] ;  /* 0x0000180001147983 */ /* 0x000ee80000100a00 */
        /* <DEDUP_REMOVED lines=31> */
[----:B--2---:R-:W-:Y:S01]  /*c5080*/  IMAD.MOV.U32 R23, RZ, RZ, R0 ;  /* 0x000000ffff177224 */ /* 0x004fe200078e0000 */
[----:B---3--:R-:W-:Y:S06]  /*c5090*/  HMMA.16816.F32 R52, R32, R20, R52 ;  /* 0x000000142034723c */ /* 0x008fec0000001834 */
[----:B------:R-:W-:-:S02]  /*c50a0*/  IMAD.MOV.U32 R0, RZ, RZ, R21 ;  /* 0x000000ffff007224 */ /* 0x000fc400078e0015 */
[C---:B----4-:R-:W-:Y:S06]  /*c50b0*/  HMMA.16816.F32 R20, R32.reuse, R22, R4 ;  /* 0x000000162014723c */ /* 0x050fec0000001804 */
[C---:B------:R-:W-:Y:S06]  /*c50c0*/  HMMA.16816.F32 R12, R32.reuse, R8, R12 ;  /* 0x00000008200c723c */ /* 0x040fec000000180c */
[----:B------:R-:W-:Y:S03]  /*c50d0*/  HMMA.16816.F32 R56, R32, R60, R56 ;  /* 0x0000003c2038723c */ /* 0x000fe60000001838 */
[----:B------:R-:W-:Y:S04]  /*c50e0*/  STL.64 [R1+0x13e0], R52 ;  /* 0x0013e03401007387 */ /* 0x000fe80000100a00 */
[----:B------:R0:W-:Y:S04]  /*c50f0*/  STL.64 [R1+0x13e8], R54 ;  /* 0x0013e83601007387 */ /* 0x0001e80000100a00 */
[----:B0-----:R-:W2:Y:S04]  /*c5100*/  LDL.LU.64 R54, [R1+0x6998] ;  /* 0x0069980001367983 */ /* 0x001ea80000300a00 */
[----:B------:R-:W2:Y:S04]  /*c5110*/  LDL.LU.64 R52, [R1+0x6990] ;  /* 0x0069900001347983 */ /* 0x000ea80000300a00 */
[----:B------:R0:W-:Y:S04]  /*c5120*/  STL [R1+0x6894], R0 ;  /* 0x0068940001007387 */ /* 0x0001e80000100800 */
[----:B------:R-:W3:Y:S04]  /*c5130*/  LDL.LU.64 R6, [R1+0x6988] ;  /* 0x0069880001067983 */ /* 0x000ee80000300a00 */
[----:B------:R-:W3:Y:S01]  /*c5140*/  LDL.LU.64 R4, [R1+0x6980] ;  /* 0x0069800001047983 */ /* 0x000ee20000300a00 */
[----:B0-----:R-:W-:-:S02]  /*c5150*/  IMAD.MOV.U32 R0, RZ, RZ, R9 ;  /* 0x000000ffff007224 */ /* 0x001fc400078e0009 */
[C---:B------:R-:W-:Y:S01]  /*c5160*/  HMMA.16816.F32 R8, R32.reuse, R10, R36 ;  /* 0x0000000a2008723c */ /* 0x040fe20000001824 */
        /* <DEDUP_REMOVED lines=17> */
[----:B------:R-:W3:Y:S01]  /*c5280*/  LDL.LU.64 R56, [R1+0x6930] ;  /* 0x0069300001387983 */ /* 0x000ee20000300a00 */
        /* <DEDUP_REMOVED lines=37> */
[C---:B---3--:R-:W-:Y:S06]  /*c54e0*/  HMMA.16816.F32 R4, R32.reuse, R44, R4 ;  /* 0x0000002c2004723c */ /* 0x048fec0000001804 */
[----:B----4-:R-:W-:-:S15]  /*c54f0*/  HMMA.16816.F32 R52, R32, R50, R52 ;  /* 0x000000322034723c */ /* 0x010fde0000001834 */
        /* <DEDUP_REMOVED lines=22> */
[----:B0-----:R-:W-:Y:S02]  /*c5660*/  HMMA.16816.F32 R4, R32, R2, R12 ;  /* 0x000000022004723c */ /* 0x001fe4000000180c */
[----:B------:R-:W2:Y:S04]  /*c5670*/  LDL.LU R12, [R1+0x890] ;  /* 0x00089000010c7983 */ /* 0x000ea80000300800 */
[----:B------:R0:W-:Y:S04]  /*c5680*/  STL.64 [R1+0x12f0], R16 ;  /* 0x0012f01001007387 */ /* 0x0001e80000100a00 */
[----:B------:R1:W-:-:S13]  /*c5690*/  STL.64 [R1+0x12f8], R18 ;  /* 0x0012f81201007387 */ /* 0x0003da0000100a00 */
[----:B------:R3:W-:Y:S04]  /*c56a0*/  STL.64 [R1+0x12e0], R4 ;  /* 0x0012e00401007387 */ /* 0x0007e80000100a00 */
[----:B------:R-:W-:Y:S04]  /*c56b0*/  STL.64 [R1+0x12e8], R6 ;  /* 0x0012e80601007387 */ /* 0x000fe80000100a00 */
[----:B------:R-:W2:Y:S04]  /*c56c0*/  LDL.LU R13, [R1+0x894] ;  /* 0x00089400010d7983 */ /* 0x000ea80000300800 */
[----:B------:R-:W2:Y:S04]  /*c56d0*/  LDL.LU R14, [R1+0x898] ;  /* 0x00089800010e7983 */ /* 0x000ea80000300800 */
[----:B------:R-:W2:Y:S04]  /*c56e0*/  LDL.LU R15, [R1+0x89c] ;  /* 0x00089c00010f7983 */ /* 0x000ea80000300800 */
        /* <DEDUP_REMOVED lines=64> */
[----:B------:R-:W3:Y:S04]  /*c5af0*/  LDL.LU R58, [R1+0x5540] ;  /* 0x00554000013a7983 */ /* 0x000ee80000300800 */
[----:B------:R-:W3:Y:S04]  /*c5b00*/  LDL.LU R6, [R1+0x553c] ;  /* 0x00553c0001067983 */ /* 0x000ee80000300800 */
[----:B------:R-:W3:Y:S04]  /*c5b10*/  LDL.LU R59, [R1+0x5548] ;  /* 0x00554800013b7983 */ /* 0x000ee80000300800 */
        /* <DEDUP_REMOVED lines=13> */
[----:B----4-:R-:W-:Y:S06]  /*c5bf0*/  HMMA.16816.F32 R12, R32, R18, R12 ;  /* 0x00000012200c723c */ /* 0x010fec000000180c */
[----:B------:R-:W-:Y:S04]  /*c5c00*/  STL.64 [R1+0x67c0], R18 ;  /* 0x0067c01201007387 */ /* 0x000fe80000100a00 */
[----:B------:R-:W-:-:S13]  /*c5c10*/  STL.64 [R1+0x67b8], R16 ;  /* 0x0067b81001007387 */ /* 0x000fda0000100a00 */
[----:B------:R-:W-:Y:S04]  /*c5c20*/  STL.64 [R1+0x1280], R12 ;  /* 0x0012800c01007387 */ /* 0x000fe80000100a00 */
[----:B------:R2:W-:Y:S01]  /*c5c30*/  STL.64 [R1+0x1288], R14 ;  /* 0x0012880e01007387 */ /* 0x0005e20000100a00 */
[----:B------:R-:W-:Y:S02]  /*c5c40*/  IMAD R4, R4, 0x100, R56 ;  /* 0x0000010004047824 */ /* 0x000fe400078e0238 */
[----:B------:R-:W-:Y:S02]  /*c5c50*/  IMAD R5, R5, 0x100, R57 ;  /* 0x0000010005057824 */ /* 0x000fe400078e0239 */
[----:B---3--:R-:W-:Y:S02]  /*c5c60*/  IMAD R6, R6, 0x100, R58 ;  /* 0x0000010006067824 */ /* 0x008fe400078e023a */
[----:B------:R-:W-:-:S02]  /*c5c70*/  IMAD R7, R7, 0x100, R59 ;  /* 0x0000010007077824 */ /* 0x000fc400078e023b */
[----:B------:R-:W-:Y:S02]  /*c5c80*/  IMAD.MOV.U32 R58, RZ, RZ, R30 ;  /* 0x000000ffff3a7224 */ /* 0x000fe400078e001e */
[----:B------:R-:W-:Y:S01]  /*c5c90*/  IMAD.MOV.U32 R59, RZ, RZ, R31 ;  /* 0x000000ffff3b7224 */ /* 0x000fe200078e001f */
[C---:B--2---:R-:W-:Y:S06]  /*c5ca0*/  HMMA.16816.F32 R12, R32.reuse, R20, R40 ;  /* 0x00000014200c723c */ /* 0x044fec0000001828 */
[----:B------:R-:W-:Y:S01]  /*c5cb0*/  HMMA.16816.F32 R8, R32, R22, R8 ;  /* 0x000000162008723c */ /* 0x000fe20000001808 */
[----:B------:R-:W2:-:S15]  /*c5cc0*/  LDL.LU R40, [R1+0x7f0] ;  /* 0x0007f00001287983 */ /* 0x000e9e0000300800 */
[----:B------:R-:W-:-:S01]  /*c5cd0*/  NOP ;  /* 0x0000000000007918 */ /* 0x000fc20000000000 */
[----:B------:R-:W-:Y:S04]  /*c5ce0*/  STL.64 [R1+0x1270], R12 ;  /* 0x0012700c01007387 */ /* 0x000fe80000100a00 */
[----:B------:R0:W-:Y:S04]  /*c5cf0*/  STL.64 [R1+0x1278], R14 ;  /* 0x0012780e01007387 */ /* 0x0001e80000100a00 */
[----:B------:R-:W2:Y:S04]  /*c5d00*/  LDL.LU R41, [R1+0x7f4] ;  /* 0x0007f40001297983 */ /* 0x000ea80000300800 */
[----:B------:R-:W2:Y:S04]  /*c5d10*/  LDL.LU R42, [R1+0x7f8] ;  /* 0x0007f800012a7983 */ /* 0x000ea80000300800 */
[----:B------:R-:W2:Y:S04]  /*c5d20*/  LDL.LU R43, [R1+0x7fc] ;  /* 0x0007fc00012b7983 */ /* 0x000ea80000300800 */
[----:B------:R-:W-:Y:S04]  /*c5d30*/  STL.64 [R1+0x6778], R22 ;  /* 0x0067781601007387 */ /* 0x000fe80000100a00 */
        /* <DEDUP_REMOVED lines=10> */
[----:B------:R0:W-:Y:S04]  /*c5de0*/  STL.64 [R1+0x9f8], R10 ;  /* 0x0009f80a01007387 */ /* 0x0001e80000100a00 */
[----:B------:R-:W3:Y:S01]  /*c5df0*/  LDL.LU R44, [R1+0x7e0] ;  /* 0x0007e000012c7983 */ /* 0x000ee20000300800 */
[----:B0-----:R-:W-:-:S15]  /*c5e00*/  HMMA.16816.F32 R8, R32, R28, R52 ;  /* 0x0000001c2008723c */ /* 0x001fde0000001834 */
[----:B------:R-:W-:-:S08]  /*c5e10*/  NOP ;  /* 0x0000000000007918 */ /* 0x000fd00000000000 */
[----:B------:R-:W-:Y:S04]  /*c5e20*/  STL.64 [R1+0x9e0], R8 ;  /* 0x0009e00801007387 */ /* 0x000fe80000100a00 */
[----:B------:R2:W-:Y:S04]  /*c5e30*/  STL.64 [R1+0x9e8], R10 ;  /* 0x0009e80a01007387 */ /* 0x0005e80000100a00 */
[----:B------:R-:W3:Y:S04]  /*c5e40*/  LDL.LU R45, [R1+0x7e4] ;  /* 0x0007e400012d7983 */ /* 0x000ee80000300800 */
[----:B------:R-:W3:Y:S04]  /*c5e50*/  LDL.LU R46, [R1+0x7e8] ;  /* 0x0007e800012e7983 */ /* 0x000ee80000300800 */
[----:B------:R-:W3:Y:S04]  /*c5e60*/  LDL.LU R47, [R1+0x7ec] ;  /* 0x0007ec00012f7983 */ /* 0x000ee80000300800 */
[----:B------:R-:W4:Y:S04]  /*c5e70*/  LDL.LU R48, [R1+0x7d0] ;  /* 0x0007d00001307983 */ /* 0x000f280000300800 */
[----:B------:R-:W4:Y:S04]  /*c5e80*/  LDL.LU R49, [R1+0x7d4] ;  /* 0x0007d40001317983 */ /* 0x000f280000300800 */
[----:B------:R-:W4:Y:S04]  /*c5e90*/  LDL.LU R50, [R1+0x7d8] ;  /* 0x0007d80001327983 */ /* 0x000f280000300800 */
[----:B------:R-:W4:Y:S04]  /*c5ea0*/  LDL.LU R51, [R1+0x7dc] ;  /* 0x0007dc0001337983 */ /* 0x000f280000300800 */
[----:B------:R-:W4:Y:S04]  /*c5eb0*/  LDL.LU.64 R56, [R1+0x20] ;  /* 0x0000200001387983 */ /* 0x000f280000300a00 */
[----:B------:R-:W2:Y:S04]  /*c5ec0*/  LDL.LU R30, [R1+0x689c] ;  /* 0x00689c00011e7983 */ /* 0x000ea80000300800 */
[----:B------:R-:W2:Y:S04]  /*c5ed0*/  LDL.LU R31, [R1+0x6898] ;  /* 0x00689800011f7983 */ /* 0x000ea80000300800 */
        /* <DEDUP_REMOVED lines=9> */
[----:B------:R-:W4:Y:S04]  /*c5f70*/  LDL.LU R25, [R1+0x664] ;  /* 0x0006640001197983 */ /* 0x000f280000300800 */
[----:B------:R-:W2:Y:S04]  /*c5f80*/  LDL.LU R26, [R1+0x668] ;  /* 0x00066800011a7983 */ /* 0x000ea80000300800 */
[----:B------:R-:W2:Y:S01]  /*c5f90*/  LDL.LU R27, [R1+0x66c] ;  /* 0x00066c00011b7983 */ /* 0x000ea20000300800 */
[----:B---3--:R-:W-:Y:S03]  /*c5fa0*/  HMMA.16816.F32 R8, R32, R36, R44 ;  /* 0x000000242008723c */ /* 0x008fe6000000182c */
[----:B--2---:R-:W-:Y:S04]  /*c5fb0*/  STL.64 [R1+0x67e0], R26 ;  /* 0x0067e01a01007387 */ /* 0x004fe80000100a00 */
[----:B----4-:R-:W-:Y:S04]  /*c5fc0*/  STL.64 [R1+0x67d8], R24 ;  /* 0x0067d81801007387 */ /* 0x010fe80000100a00 */
[----:B------:R-:W-:Y:S04]  /*c5fd0*/  STL.64 [R1+0x6768], R30 ;  /* 0x0067681e01007387 */ /* 0x000fe80000100a00 */
[----:B------:R0:W-:Y:S04]  /*c5fe0*/  STL.64 [R1+0x6760], R28 ;  /* 0x0067601c01007387 */ /* 0x0001e80000100a00 */
[----:B0-----:R-:W2:Y:S04]  /*c5ff0*/  LDL.LU R28, [R1+0x670] ;  /* 0x00067000011c7983 */ /* 0x001ea80000300800 */
[----:B------:R-:W2:Y:S04]  /*c6000*/  LDL.LU R29, [R1+0x674] ;  /* 0x00067400011d7983 */ /* 0x000ea80000300800 */
[----:B------:R-:W3:Y:S04]  /*c6010*/  LDL.LU R30, [R1+0x678] ;  /* 0x00067800011e7983 */ /* 0x000ee80000300800 */
[----:B------:R-:W3:Y:S01]  /*c6020*/  LDL.LU R31, [R1+0x67c] ;  /* 0x00067c00011f7983 */ /* 0x000ee20000300800 */
[----:B------:R-:W-:-:S02]  /*c6030*/  IMAD.MOV.U32 R21, RZ, RZ, R56 ;  /* 0x000000ffff157224 */ /* 0x000fc400078e0038 */
[----:B------:R-:W-:Y:S01]  /*c6040*/  IMAD.MOV.U32 R20, RZ, RZ, R57 ;  /* 0x000000ffff147224 */ /* 0x000fe200078e0039 */
[----:B---3--:R-:W-:Y:S04]  /*c6050*/  STL.64 [R1+0x6800], R30 ;  /* 0x0068001e01007387 */ /* 0x008fe80000100a00 */
[----:B--2---:R-:W-:Y:S04]  /*c6060*/  STL.64 [R1+0x67f8], R28 ;  /* 0x0067f81c01007387 */ /* 0x004fe80000100a00 */
        /* <DEDUP_REMOVED lines=8> */
[----:B------:R1:W-:Y:S04]  /*c60f0*/  STL.64 [R1+0x6838], R20 ;  /* 0x0068381401007387 */ /* 0x0003e80000100a00 */
[----:B------:R-:W2:Y:S04]  /*c6100*/  LDL.LU R32, [R1+0x680] ;  /* 0x0006800001207983 */ /* 0x000ea80000300800 */
[----:B------:R-:W2:Y:S04]  /*c6110*/  LDL.LU R33, [R1+0x684] ;  /* 0x0006840001217983 */ /* 0x000ea80000300800 */
[----:B------:R-:W3:Y:S04]  /*c6120*/  LDL.LU R34, [R1+0x688] ;  /* 0x0006880001227983 */ /* 0x000ee80000300800 */
[----:B------:R-:W3:Y:S01]  /*c6130*/  LDL.LU R35, [R1+0x68c] ;  /* 0x00068c0001237983 */ /* 0x000ee20000300800 */
[----:B------:R-:W-:-:S02]  /*c6140*/  F2FP.F16.E4M3.UNPACK_B R4, R4 ;  /* 0x00000004ff04723e */ /* 0x000fc400020006ff */
[----:B------:R-:W-:Y:S02]  /*c6150*/  F2FP.F16.E4M3.UNPACK_B R5, R5 ;  /* 0x00000005ff05723e */ /* 0x000fe400020006ff */
[----:B------:R-:W-:Y:S02]  /*c6160*/  F2FP.F16.E4M3.UNPACK_B R6, R6 ;  /* 0x00000006ff06723e */ /* 0x000fe400020006ff */
[----:B------:R-:W-:-:S07]  /*c6170*/  F2FP.F16.E4M3.UNPACK_B R7, R7 ;  /* 0x00000007ff07723e */ /* 0x000fce00020006ff */
[----:B0-----:R-:W-:Y:S01]  /*c6180*/  HMMA.16816.F32 R8, R4, R58, R52 ;  /* 0x0000003a0408723c */ /* 0x001fe20000001834 */
[----:B---3--:R-:W-:Y:S04]  /*c6190*/  STL.64 [R1+0x6848], R34 ;  /* 0x0068482201007387 */ /* 0x008fe80000100a00 */
[----:B--2---:R0:W-:Y:S04]  /*c61a0*/  STL.64 [R1+0x6840], R32 ;  /* 0x0068402001007387 */ /* 0x0041e80000100a00 */
[----:B------:R-:W2:-:S14]  /*c61b0*/  LDL.LU R40, [R1+0x6f0] ;  /* 0x0006f00001287983 */ /* 0x000e9c0000300800 */
        /* <DEDUP_REMOVED lines=23> */
[----:B-1----:R-:W-:-:S03]  /*c6330*/  IMAD.MOV.U32 R21, RZ, RZ, R0 ;  /* 0x000000ffff157224 */ /* 0x002fc600078e0000 */
[----:B---3--:R-:W-:Y:S04]  /*c6340*/  STL.64 [R1+0x6888], R58 ;  /* 0x0068883a01007387 */ /* 0x008fe80000100a00 */
[----:B----4-:R1:W-:Y:S04]  /*c6350*/  STL.64 [R1+0x6880], R56 ;  /* 0x0068803801007387 */ /* 0x0103e80000100a00 */
[----:B------:R-:W3:Y:S04]  /*c6360*/  LDL.LU R22, [R1] ;  /* 0x0000000001167983 */ /* 0x000ee80000300800 */
[----:B------:R-:W3:Y:S04]  /*c6370*/  LDL.LU R23, [R1+0x4] ;  /* 0x0000040001177983 */ /* 0x000ee80000300800 */
[----:B0-----:R-:W3:Y:S04]  /*c6380*/  LDL.LU R32, [R1+0x780] ;  /* 0x0007800001207983 */ /* 0x001ee80000300800 */
[----:B------:R-:W3:Y:S04]  /*c6390*/  LDL.LU R33, [R1+0x784] ;  /* 0x0007840001217983 */ /* 0x000ee80000300800 */
[----:B------:R-:W3:Y:S04]  /*c63a0*/  LDL.LU R34, [R1+0x788] ;  /* 0x0007880001227983 */ /* 0x000ee80000300800 */
[----:B------:R-:W3:Y:S04]  /*c63b0*/  LDL.LU R35, [R1+0x78c] ;  /* 0x00078c0001237983 */ /* 0x000ee80000300800 */
[----:B------:R-:W4:Y:S04]  /*c63c0*/  LDL.LU R20, [R1+0x8] ;  /* 0x0000080001147983 */ /* 0x000f280000300800 */
[----:B------:R-:W3:Y:S04]  /*c63d0*/  LDL.LU R0, [R1+0x6894] ;  /* 0x0068940001007983 */ /* 0x000ee80000300800 */
[----:B------:R-:W4:Y:S04]  /*c63e0*/  LDL.LU R50, [R1+0x10] ;  /* 0x0000100001327983 */ /* 0x000f280000300800 */
[----:B------:R-:W4:Y:S04]  /*c63f0*/  LDL.LU R51, [R1+0x14] ;  /* 0x0000140001337983 */ /* 0x000f280000300800 */
[----:B--2---:R-:W4:Y:S04]  /*c6400*/  LDL.LU R36, [R1+0x7a0] ;  /* 0x0007a00001247983 */ /* 0x004f280000300800 */
[----:B------:R-:W4:Y:S04]  /*c6410*/  LDL.LU R37, [R1+0x7a4] ;  /* 0x0007a40001257983 */ /* 0x000f280000300800 */
[----:B------:R-:W4:Y:S04]  /*c6420*/  LDL.LU R38, [R1+0x7a8] ;  /* 0x0007a80001267983 */ /* 0x000f280000300800 */
[----:B------:R-:W4:Y:S04]  /*c6430*/  LDL.LU R39, [R1+0x7ac] ;  /* 0x0007ac0001277983 */ /* 0x000f280000300800 */
[----:B------:R-:W2:Y:S01]  /*c6440*/  LDL.LU R48, [R1+0x18] ;  /* 0x0000180001307983 */ /* 0x000ea20000300800 */
[----:B---3--:R-:W-:-:S03]  /*c6450*/  IMAD.MOV.U32 R49, RZ, RZ, R0 ;  /* 0x000000ffff317224 */ /* 0x008fc600078e0000 */
[----:B------:R-:W3:Y:S04]  /*c6460*/  LDL.LU R0, [R1+0x6890] ;  /* 0x0068900001007983 */ /* 0x000ee80000300800 */
[----:B-1----:R-:W2:Y:S04]  /*c6470*/  LDL.LU R56, [R1+0x7b0] ;  /* 0x0007b00001387983 */ /* 0x002ea80000300800 */
        /* <DEDUP_REMOVED lines=40> */
[----:B------:R-:W2:Y:S01]  /*c6700*/  LDL.LU.64 R56, [R1+0x6880] ;  /* 0x0068800001387983 */ /* 0x000ea20000300a00 */
[C---:B----4-:R-:W-:Y:S06]  /*c6710*/  HMMA.16816.F32 R48, R4.reuse, R50, R36 ;  /* 0x000000320430723c */ /* 0x050fec0000001824 */
[C---:B---3--:R-:W-:Y:S06]  /*c6720*/  HMMA.16816.F32 R40, R4.reuse, R20, R40 ;  /* 0x000000140428723c */ /* 0x048fec0000001828 */
[C---:B------:R-:W-:Y:S01]  /*c6730*/  HMMA.16816.F32 R20, R4.reuse, R22, R32 ;  /* 0x000000160414723c */ /* 0x040fe20000001820 */
[----:B------:R-:W3:Y:S04]  /*c6740*/  LDL.LU.64 R38, [R1+0x6878] ;  /* 0x0068780001267983 */ /* 0x000ee80000300a00 */
[----:B------:R-:W3:Y:S06]  /*c6750*/  LDL.LU.64 R36, [R1+0x6870] ;  /* 0x0068700001247983 */ /* 0x000eec0000300a00 */
        /* <DEDUP_REMOVED lines=8> */
[----:B------:R-:W4:Y:S04]  /*c67e0*/  LDL.LU.64 R34, [R1+0x6848] ;  /* 0x0068480001227983 */ /* 0x000f280000300a00 */
[----:B------:R-:W4:Y:S04]  /*c67f0*/  LDL.LU.64 R32, [R1+0x6840] ;  /* 0x0068400001207983 */ /* 0x000f280000300a00 */
[----:B------:R0:W-:Y:S04]  /*c6800*/  STL.64 [R1+0x11f0], R20 ;  /* 0x0011f01401007387 */ /* 0x0001e80000100a00 */
[----:B------:R-:W-:Y:S04]  /*c6810*/  STL.64 [R1+0x11f8], R22 ;  /* 0x0011f81601007387 */ /* 0x000fe80000100a00 */
[----:B0-----:R-:W4:Y:S01]  /*c6820*/  LDL.LU.64 R20, [R1+0x6838] ;  /* 0x0068380001147983 */ /* 0x001f220000300a00 */
[----:B--2---:R-:W-:-:S15]  /*c6830*/  HMMA.16816.F32 R56, R4, R60, R56 ;  /* 0x0000003c0438723c */ /* 0x004fde0000001838 */
[----:B------:R-:W-:-:S08]  /*c6840*/  NOP ;  /* 0x0000000000007918 */ /* 0x000fd00000000000 */
        /* <DEDUP_REMOVED lines=71> */
[----:B------:R-:W2:Y:S04]  /*c6cc0*/  LDL.LU.64 R10, [R1+0x6790] ;  /* 0x00679000010a7983 */ /* 0x000ea80000300a00 */
[----:B------:R-:W3:Y:S04]  /*c6cd0*/  LDL.LU.64 R8, [R1+0x6788] ;  /* 0x0067880001087983 */ /* 0x000ee80000300a00 */
[----:B------:R-:W-:Y:S04]  /*c6ce0*/  STL.64 [R1+0x1140], R40 ;  /* 0x0011402801007387 */ /* 0x000fe80000100a00 */
[----:B------:R4:W-:Y:S02]  /*c6cf0*/  STL.64 [R1+0x1148], R42 ;  /* 0x0011482a01007387 */ /* 0x0009e40000100a00 */
[C---:B----4-:R-:W-:Y:S06]  /*c6d00*/  HMMA.16816.F32 R40, R4.reuse, R38, R44 ;  /* 0x000000260428723c */ /* 0x050fec000000182c */
[----:B------:R-:W-:-:S15]  /*c6d10*/  HMMA.16816.F32 R48, R4, R2, R48 ;  /* 0x000000020430723c */ /* 0x000fde0000001830 */
[----:B------:R-:W-:-:S02]  /*c6d20*/  NOP ;  /* 0x0000000000007918 */ /* 0x000fc40000000000 */
[----:B------:R-:W-:Y:S04]  /*c6d30*/  STL.64 [R1+0x1130], R40 ;  /* 0x0011302801007387 */ /* 0x000fe80000100a00 */
[----:B------:R2:W-:Y:S04]  /*c6d40*/  STL.64 [R1+0x1138], R42 ;  /* 0x0011382a01007387 */ /* 0x0005e80000100a00 */
[----:B------:R-:W-:Y:S04]  /*c6d50*/  STL.64 [R1+0x1120], R48 ;  /* 0x0011203001007387 */ /* 0x000fe80000100a00 */
[----:B------:R-:W-:Y:S01]  /*c6d60*/  STL.64 [R1+0x1128], R50 ;  /* 0x0011283201007387 */ /* 0x000fe20000100a00 */
[C---:B---3--:R-:W-:Y:S06]  /*c6d70*/  HMMA.16816.F32 R44, R4.reuse, R8, R52 ;  /* 0x00000008042c723c */ /* 0x048fec0000001834 */
[C---:B--2---:R-:W-:Y:S06]  /*c6d80*/  HMMA.16816.F32 R40, R4.reuse, R10, R56 ;  /* 0x0000000a0428723c */ /* 0x044fec0000001838 */
[C---:B------:R-:W-:Y:S06]  /*c6d90*/  HMMA.16816.F32 R8, R4.reuse, R12, R32 ;  /* 0x0000000c0408723c */ /* 0x040fec0000001820 */
[C---:B------:R-:W-:Y:S05]  /*c6da0*/  HMMA.16816.F32 R12, R4.reuse, R14, R28 ;  /* 0x0000000e040c723c */ /* 0x040fea000000181c */
[----:B------:R-:W-:Y:S04]  /*c6db0*/  STL.64 [R1+0x1110], R44 ;  /* 0x0011102c01007387 */ /* 0x000fe80000100a00 */
[----:B------:R-:W-:Y:S04]  /*c6dc0*/  STL.64 [R1+0x1118], R46 ;  /* 0x0011182e01007387 */ /* 0x000fe80000100a00 */
[----:B------:R-:W-:Y:S04]  /*c6dd0*/  STL.64 [R1+0x1100], R40 ;  /* 0x0011002801007387 */ /* 0x000fe80000100a00 */
[----:B------:R-:W-:Y:S04]  /*c6de0*/  STL.64 [R1+0x1108], R42 ;  /* 0x0011082a01007387 */ /* 0x000fe80000100a00 */
[----:B------:R-:W2:Y:S04]  /*c6df0*/  LDL R60, [R1+0x1a88] ;  /* 0x001a8800013c7983 */ /* 0x000ea80000100800 */
[----:B------:R-:W-:Y:S04]  /*c6e00*/  STL.64 [R1+0x10f0], R8 ;  /* 0x0010f00801007387 */ /* 0x000fe80000100a00 */
[----:B------:R0:W-:Y:S02]  /*c6e10*/  STL.64 [R1+0x10f8], R10 ;  /* 0x0010f80a01007387 */ /* 0x0001e40000100a00 */
[----:B0-----:R-:W-:Y:S02]  /*c6e20*/  HMMA.16816.F32 R8, R4, R16, R24 ;  /* 0x000000100408723c */ /* 0x001fe40000001818 */
[----:B------:R-:W-:Y:S04]  /*c6e30*/  STL.64 [R1+0x10e0], R12 ;  /* 0x0010e00c01007387 */ /* 0x000fe80000100a00 */
[----:B------:R-:W-:Y:S01]  /*c6e40*/  STL.64 [R1+0x10e8], R14 ;  /* 0x0010e80e01007387 */ /* 0x000fe20000100a00 */
[----:B------:R-:W-:-:S02]  /*c6e50*/  IMAD.MOV.U32 R53, RZ, RZ, R20 ;  /* 0x000000ffff357224 */ /* 0x000fc400078e0014 */
[----:B------:R-:W-:-:S14]  /*c6e60*/  IMAD.MOV.U32 R52, RZ, RZ, R21 ;  /* 0x000000ffff347224 */ /* 0x000fdc00078e0015 */
[----:B------:R0:W-:Y:S04]  /*c6e70*/  STL.64 [R1+0x10d0], R8 ;  /* 0x0010d00801007387 */ /* 0x0001e80000100a00 */
[----:B------:R1:W-:Y:S04]  /*c6e80*/  STL.64 [R1+0x10d8], R10 ;  /* 0x0010d80a01007387 */ /* 0x0003e80000100a00 */
        /* <DEDUP_REMOVED lines=42> */
[----:B------:R-:W3:Y:S01]  /*c7130*/  LDL.LU R58, [R1+0x58] ;  /* 0x00005800013a7983 */ /* 0x000ee20000300800 */
[----:B------:R-:W-:-:S03]  /*c7140*/  IMAD.MOV.U32 R59, RZ, RZ, R0 ;  /* 0x000000ffff3b7224 */ /* 0x000fc600078e0000 */
[----:B------:R-:W4:Y:S04]  /*c7150*/  LDL.LU R0, [R1+0x6780] ;  /* 0x0067800001007983 */ /* 0x000f280000300800 */
[----:B------:R-:W3:Y:S01]  /*c7160*/  LDL R61, [R1+0x1a8c] ;  /* 0x001a8c00013d7983 */ /* 0x000ee20000100800 */
[----:B--2---:R-:W-:Y:S03]  /*c7170*/  HMMA.16816.F32 R16, R4, R18, R20 ;  /* 0x000000120410723c */ /* 0x004fe60000001814 */
[----:B------:R-:W3:Y:S04]  /*c7180*/  LDL.LU.64 R22, [R1+0x6778] ;  /* 0x0067780001167983 */ /* 0x000ee80000300a00 */
[----:B------:R-:W2:-:S15]  /*c7190*/  LDL.LU.64 R20, [R1+0x6770] ;  /* 0x0067700001147983 */ /* 0x000e9e0000300a00 */
[----:B------:R-:W-:-:S01]  /*c71a0*/  NOP ;  /* 0x0000000000007918 */ /* 0x000fc20000000000 */
[----:B------:R0:W-:Y:S04]  /*c71b0*/  STL.64 [R1+0x10c0], R16 ;  /* 0x0010c01001007387 */ /* 0x0001e80000100a00 */
[----:B------:R4:W-:Y:S04]  /*c71c0*/  STL.64 [R1+0x10c8], R18 ;  /* 0x0010c81201007387 */ /* 0x0009e80000100a00 */
[----:B0-----:R-:W3:Y:S04]  /*c71d0*/  LDL.LU R16, [R1+0x610] ;  /* 0x0006100001107983 */ /* 0x001ee80000300800 */
[----:B------:R-:W3:Y:S01]  /*c71e0*/  LDL.LU R17, [R1+0x614] ;  /* 0x0006140001117983 */ /* 0x000ee20000300800 */
[----:B----4-:R-:W-:-:S03]  /*c71f0*/  IMAD.MOV.U32 R19, RZ, RZ, R0 ;  /* 0x000000ffff137224 */ /* 0x010fc600078e0000 */
[----:B------:R-:W4:Y:S01]  /*c7200*/  LDL.LU R18, [R1+0x618] ;  /* 0x0006180001127983 */ /* 0x000f220000300800 */
[C---:B--2---:R-:W-:Y:S06]  /*c7210*/  HMMA.16816.F32 R28, R4.reuse, R20, R28 ;  /* 0x00000014041c723c */ /* 0x044fec000000181c */
[----:B---3--:R-:W-:-:S15]  /*c7220*/  HMMA.16816.F32 R20, R4, R22, R24 ;  /* 0x000000160414723c */ /* 0x008fde0000001818 */
[----:B------:R-:W-:-:S02]  /*c7230*/  NOP ;  /* 0x0000000000007918 */ /* 0x000fc40000000000 */
[----:B------:R-:W-:Y:S01]  /*c7240*/  STL.64 [R1+0x10b0], R28 ;  /* 0x0010b01c01007387 */ /* 0x000fe20000100a00 */
[----:B------:R-:W-:-:S03]  /*c7250*/  IMAD.MOV.U32 R0, RZ, RZ, R31 ;  /* 0x000000ffff007224 */ /* 0x000fc600078e001f */
[----:B------:R0:W-:Y:S04]  /*c7260*/  STL [R1+0x10b8], R30 ;  /* 0x0010b81e01007387 */ /* 0x0001e80000100800 */
[----:B0-----:R-:W2:Y:S04]  /*c7270*/  LDL.LU.64 R30, [R1+0x6768] ;  /* 0x00676800011e7983 */ /* 0x001ea80000300a00 */
[----:B------:R-:W3:Y:S04]  /*c7280*/  LDL.LU.64 R28, [R1+0x6760] ;  /* 0x00676000011c7983 */ /* 0x000ee80000300a00 */
[----:B------:R-:W-:Y:S04]  /*c7290*/  STL [R1+0x5fd0], R0 ;  /* 0x005fd00001007387 */ /* 0x000fe80000100800 */
        /* <DEDUP_REMOVED lines=16> */
[----:B------:R-:W-:Y:S02]  /*c73a0*/  F2FP.F16.E4M3.UNPACK_B R35, R35 ;  /* 0x00000023ff23723e */ /* 0x000fe400020006ff */
[----:B------:R-:W-:Y:S01]  /*c73b0*/  F2FP.F16.E4M3.UNPACK_B R3, R47 ;  /* 0x0000002fff03723e */ /* 0x000fe200020006ff */
[C---:B---3--:R-:W-:Y:S06]  /*c73c0*/  HMMA.16816.F32 R12, R4.reuse, R28, R12 ;  /* 0x0000001c040c723c */ /* 0x048fec000000180c */
[C---:B----4-:R-:W-:Y:S06]  /*c73d0*/  HMMA.16816.F32 R16, R4.reuse, R26, R16 ;  /* 0x0000001a0410723c */ /* 0x050fec0000001810 */
[C---:B--2---:R-:W-:Y:S06]  /*c73e0*/  HMMA.16816.F32 R8, R4.reuse, R30, R8 ;  /* 0x0000001e0408723c */ /* 0x044fec0000001808 */
[----:B------:R-:W-:-:S15]  /*c73f0*/  HMMA.16816.F32 R20, R4, R24, R20 ;  /* 0x000000180414723c */ /* 0x000fde0000001814 */
[----:B------:R-:W-:-:S09]  /*c7400*/  NOP ;  /* 0x0000000000007918 */ /* 0x000fd20000000000 */
[----:B------:R-:W-:Y:S01]  /*c7410*/  IMAD.MOV.U32 R0, RZ, RZ, R23 ;  /* 0x000000ffff007224 */ /* 0x000fe200078e0017 */
[----:B------:R-:W-:Y:S04]  /*c7420*/  STL.64 [R1+0x1090], R20 ;  /* 0x0010901401007387 */ /* 0x000fe80000100a00 */
[----:B------:R-:W-:Y:S04]  /*c7430*/  STL [R1+0x1098], R22 ;  /* 0x0010981601007387 */ /* 0x000fe80000100800 */
[----:B------:R0:W-:Y:S04]  /*c7440*/  STL [R1+0x6018], R0 ;  /* 0x0060180001007387 */ /* 0x0001e80000100800 */
[----:B------:R-:W-:Y:S04]  /*c7450*/  STL.64 [R1+0x1050], R12 ;  /* 0x0010500c01007387 */ /* 0x000fe80000100a00 */
[----:B------:R-:W-:Y:S04]  /*c7460*/  STL.64 [R1+0x1060], R16 ;  /* 0x0010601001007387 */ /* 0x000fe80000100a00 */
[----:B------:R-:W-:Y:S04]  /*c7470*/  STL.64 [R1+0x1068], R18 ;  /* 0x0010681201007387 */ /* 0x000fe80000100a00 */
[----:B------:R-:W-:Y:S01]  /*c7480*/  STL [R1+0x1058], R14 ;  /* 0x0010580e01007387 */ /* 0x000fe20000100800 */
[----:B0-----:R-:W-:-:S05]  /*c7490*/  IMAD.MOV.U32 R0, RZ, RZ, R15 ;  /* 0x000000ffff007224 */ /* 0x001fca00078e000f */
[----:B------:R-:W-:Y:S04]  /*c74a0*/  STL [R1+0x6090], R0 ;  /* 0x0060900001007387 */ /* 0x000fe80000100800 */
        /* <DEDUP_REMOVED lines=15> */
[----:B------:R-:W-:Y:S02]  /*c75a0*/  F2FP.F16.E4M3.UNPACK_B R2, R60 ;  /* 0x0000003cff02723e */ /* 0x000fe400020006ff */
[----:B0-----:R-:W-:-:S10]  /*c75b0*/  F2FP.F16.E4M3.UNPACK_B R3, R61 ;  /* 0x0000003dff03723e */ /* 0x001fd400020006ff */
[----:B------:R0:W-:Y:S04]  /*c75c0*/  STL.64 [R1+0x1000], R4 ;  /* 0x0010000401007387 */ /* 0x0001e80000100a00 */
[----:B------:R1:W-:Y:S04]  /*c75d0*/  STL.64 [R1+0x1008], R6 ;  /* 0x0010080601007387 */ /* 0x0003e80000100a00 */
[----:B------:R-:W-:Y:S04]  /*c75e0*/  STL [R1+0x1c], R37 ;  /* 0x00001c2501007387 */ /* 0x000fe80000100800 */
[----:B------:R-:W2:Y:S04]  /*c75f0*/  LDL.LU R40, [R1+0xe0] ;  /* 0x0000e00001287983 */ /* 0x000ea80000300800 */
[----:B------:R-:W2:Y:S04]  /*c7600*/  LDL.LU R41, [R1+0xe4] ;  /* 0x0000e40001297983 */ /* 0x000ea80000300800 */
[----:B------:R3:W-:Y:S04]  /*c7610*/  STL [R1+0x10], R2 ;  /* 0x0000100201007387 */ /* 0x0007e80000100800 */
[----:B------:R-:W2:Y:S04]  /*c7620*/  LDL.LU R42, [R1+0xe8] ;  /* 0x0000e800012a7983 */ /* 0x000ea80000300800 */
[----:B------:R4:W-:Y:S04]  /*c7630*/  STL [R1+0x14], R3 ;  /* 0x0000140301007387 */ /* 0x0009e80000100800 */
        /* <DEDUP_REMOVED lines=49> */
[C---:B----4-:R-:W-:Y:S06]  /*c7950*/  HMMA.16816.F32 R4, R32.reuse, R36, R4 ;  /* 0x000000242004723c */ /* 0x050fec0000001804 */
[----:B---3--:R-:W-:Y:S07]  /*c7960*/  HMMA.16816.F32 R28, R32, R2, R28 ;  /* 0x00000002201c723c */ /* 0x008fee000000181c */
[----:B--2---:R-:W-:-:S02]  /*c7970*/  F2FP.F16.E4M3.UNPACK_B R2, R48 ;  /* 0x00000030ff02723e */ /* 0x004fc400020006ff */
[----:B------:R-:W-:-:S08]  /*c7980*/  F2FP.F16.E4M3.UNPACK_B R3, R49 ;  /* 0x00000031ff03723e */ /* 0x000fd000020006ff */
[----:B------:R0:W-:Y:S04]  /*c7990*/  STL.64 [R1+0xff0], R4 ;  /* 0x000ff00401007387 */ /* 0x0001e80000100a00 */
[----:B------:R-:W-:Y:S01]  /*c79a0*/  STL.64 [R1+0xff8], R6 ;  /* 0x000ff80601007387 */ /* 0x000fe20000100a00 */
[----:B0-----:R-:W-:Y:S02]  /*c79b0*/  F2FP.F16.E4M3.UNPACK_B R4, R38 ;  /* 0x00000026ff04723e */ /* 0x001fe400020006ff */
[----:B------:R-:W-:-:S03]  /*c79c0*/  F2FP.F16.E4M3.UNPACK_B R5, R39 ;  /* 0x00000027ff05723e */ /* 0x000fc600020006ff */
[----:B------:R-:W-:Y:S04]  /*c79d0*/  STL [R1+0x8], R4 ;  /* 0x0000080401007387 */ /* 0x000fe80000100800 */
[----:B------:R-:W-:Y:S01]  /*c79e0*/  STL.64 [R1+0xfe0], R28 ;  /* 0x000fe01c01007387 */ /* 0x000fe20000100a00 */
[----:B------:R-:W-:Y:S03]  /*c79f0*/  HMMA.16816.F32 R24, R32, R4, R24 ;  /* 0x000000042018723c */ /* 0x000fe60000001818 */
[----:B------:R-:W-:Y:S04]  /*c7a00*/  STL.64 [R1+0xfe8], R30 ;  /* 0x000fe81e01007387 */ /* 0x000fe80000100a00 */
[----:B------:R0:W-:Y:S01]  /*c7a10*/  STL [R1+0xc], R5 ;  /* 0x00000c0501007387 */ /* 0x0001e20000100800 */
[----:B------:R-:W-:-:S02]  /*c7a20*/  IMAD.MOV.U32 R0, RZ, RZ, R5 ;  /* 0x000000ffff007224 */ /* 0x000fc400078e0005 */
[----:B0-----:R-:W-:Y:S06]  /*c7a30*/  HMMA.16816.F32 R4, R32, R2, R20 ;  /* 0x000000022004723c */ /* 0x001fec0000001814 */
[----:B------:R-:W-:Y:S01]  /*c7a40*/  STL [R1], R2 ;  /* 0x0000000201007387 */ /* 0x000fe20000100800 */
[----:B------:R-:W-:Y:S02]  /*c7a50*/  F2FP.F16.E4M3.UNPACK_B R60, R60 ;  /* 0x0000003cff3c723e */ /* 0x000fe400020006ff */
[----:B------:R-:W-:-:S04]  /*c7a60*/  F2FP.F16.E4M3.UNPACK_B R61, R61 ;  /* 0x0000003dff3d723e */ /* 0x000fc800020006ff */
[----:B------:R-:W-:Y:S04]  /*c7a70*/  STL.64 [R1+0xfd0], R24 ;  /* 0x000fd01801007387 */ /* 0x000fe80000100a00 */
[----:B------:R-:W-:Y:S04]  /*c7a80*/  STL.64 [R1+0xfd8], R26 ;  /* 0x000fd81a01007387 */ /* 0x000fe80000100a00 */
[----:B------:R-:W-:Y:S04]  /*c7a90*/  STL [R1+0x6730], R0 ;  /* 0x0067300001007387 */ /* 0x000fe80000100800 */
[----:B------:R-:W-:Y:S04]  /*c7aa0*/  STL [R1+0x4], R3 ;  /* 0x0000040301007387 */ /* 0x000fe80000100800 */
[----:B------:R-:W-:Y:S04]  /*c7ab0*/  STL.64 [R1+0xfc0], R4 ;  /* 0x000fc00401007387 */ /* 0x000fe80000100a00 */
[----:B------:R0:W-:Y:S02]  /*c7ac0*/  STL.64 [R1+0xfc8], R6 ;  /* 0x000fc80601007387 */ /* 0x0001e40000100a00 */
[----:B0-----:R-:W-:Y:S01]  /*c7ad0*/  HMMA.16816.F32 R4, R32, R60, R16 ;  /* 0x0000003c2004723c */ /* 0x001fe20000001810 */
[----:B------:R-:W-:-:S02]  /*c7ae0*/  F2FP.F16.E4M3.UNPACK_B R58, R58 ;  /* 0x0000003aff3a723e */ /* 0x000fc400020006ff */
[----:B------:R-:W-:-:S03]  /*c7af0*/  F2FP.F16.E4M3.UNPACK_B R59, R59 ;  /* 0x0000003bff3b723e */ /* 0x000fc600020006ff */
        /* <DEDUP_REMOVED lines=20> */
[----:B------:R-:W-:-:S15]  /*c7c40*/  F2FP.F16.E4M3.UNPACK_B R53, R53 ;  /* 0x00000035ff35723e */ /* 0x000fde00020006ff */
[----:B------:R-:W-:-:S05]  /*c7c50*/  NOP ;  /* 0x0000000000007918 */ /* 0x000fca0000000000 */
        /* <DEDUP_REMOVED lines=41> */
[----:B------:R-:W4:Y:S01]  /*c7ef0*/  LDL R39, [R1+0x1b6c] ;  /* 0x001b6c0001277983 */ /* 0x000f220000100800 */
[----:B------:R-:W-:-:S03]  /*c7f00*/  IMAD.MOV.U32 R0, RZ, RZ, R3 ;  /* 0x000000ffff007224 */ /* 0x000fc600078e0003 */
        /* <DEDUP_REMOVED lines=224> */
[----:B------:R0:W-:Y:S04]  /*c8d10*/  STL.64 [R1+0xe68], R14 ;  /* 0x000e680e01007387 */ /* 0x0001e80000100a00 */
[----:B------:R-:W-:Y:S04]  /*c8d20*/  STL.64 [R1+0x6660], R26 ;  /* 0x0066601a01007387 */ /* 0x000fe80000100a00 */
[----:B------:R-:W-:Y:S04]  /*c8d30*/  STL.64 [R1+0x6658], R24 ;  /* 0x0066581801007387 */ /* 0x000fe80000100a00 */
[----:B------:R-:W-:Y:S04]  /*c8d40*/  STL.64 [R1+0xe50], R8 ;  /* 0x000e500801007387 */ /* 0x000fe80000100a00 */
[----:B------:R1:W-:Y:S01]  /*c8d50*/  STL.64 [R1+0xe58], R10 ;  /* 0x000e580a01007387 */ /* 0x0003e20000100a00 */
[C---:B0-----:R-:W-:Y:S06]  /*c8d60*/  HMMA.16816.F32 R12, R32.reuse, R30, R48 ;  /* 0x0000001e200c723c */ /* 0x041fec0000001830 */
[----:B-1----:R-:W-:Y:S01]  /*c8d70*/  HMMA.16816.F32 R8, R32, R28, R44 ;  /* 0x0000001c2008723c */ /* 0x002fe2000000182c */
[----:B------:R-:W-:-:S02]  /*c8d80*/  F2FP.F16.E4M3.UNPACK_B R36, R36 ;  /* 0x00000024ff24723e */ /* 0x000fc400020006ff */
[----:B------:R-:W-:-:S15]  /*c8d90*/  F2FP.F16.E4M3.UNPACK_B R37, R37 ;  /* 0x00000025ff25723e */ /* 0x000fde00020006ff */
[----:B------:R-:W-:-:S05]  /*c8da0*/  NOP ;  /* 0x0000000000007918 */ /* 0x000fca0000000000 */
[----:B------:R0:W-:Y:S04]  /*c8db0*/  STL.64 [R1+0x1040], R8 ;  /* 0x0010400801007387 */ /* 0x0001e80000100a00 */
[----:B------:R-:W-:Y:S04]  /*c8dc0*/  STL.64 [R1+0x1048], R10 ;  /* 0x0010480a01007387 */ /* 0x000fe80000100a00 */
[----:B------:R-:W-:Y:S01]  /*c8dd0*/  STL [R1+0x661c], R30 ;  /* 0x00661c1e01007387 */ /* 0x000fe20000100800 */
[----:B0-----:R-:W-:-:S05]  /*c8de0*/  F2FP.F16.E4M3.UNPACK_B R8, R60 ;  /* 0x0000003cff08723e */ /* 0x001fca00020006ff */
[----:B------:R-:W-:Y:S04]  /*c8df0*/  STL [R1+0x20], R8 ;  /* 0x0000200801007387 */ /* 0x000fe80000100800 */
[----:B------:R-:W-:Y:S04]  /*c8e00*/  STL.64 [R1+0x1080], R12 ;  /* 0x0010800c01007387 */ /* 0x000fe80000100a00 */
[----:B------:R0:W-:Y:S02]  /*c8e10*/  STL.64 [R1+0x1088], R14 ;  /* 0x0010880e01007387 */ /* 0x0001e40000100a00 */
[C---:B0-----:R-:W-:Y:S01]  /*c8e20*/  HMMA.16816.F32 R12, R32.reuse, R36, R52 ;  /* 0x00000024200c723c */ /* 0x041fe20000001834 */
[----:B------:R-:W-:Y:S01]  /*c8e30*/  F2FP.F16.E4M3.UNPACK_B R9, R61 ;  /* 0x0000003dff09723e */ /* 0x000fe200020006ff */
[----:B------:R-:W-:Y:S04]  /*c8e40*/  STL [R1+0x6618], R31 ;  /* 0x0066181f01007387 */ /* 0x000fe80000100800 */
[----:B------:R-:W-:Y:S04]  /*c8e50*/  STL [R1+0x24], R9 ;  /* 0x0000240901007387 */ /* 0x000fe80000100800 */
[----:B------:R-:W-:Y:S04]  /*c8e60*/  STL.64 [R1+0x66e0], R38 ;  /* 0x0066e02601007387 */ /* 0x000fe80000100a00 */
[----:B------:R-:W-:Y:S09]  /*c8e70*/  STL.64 [R1+0x66d8], R36 ;  /* 0x0066d82401007387 */ /* 0x000ff20000100a00 */
[----:B------:R-:W-:Y:S04]  /*c8e80*/  STL.64 [R1+0x1070], R12 ;  /* 0x0010700c01007387 */ /* 0x000fe80000100a00 */
[----:B------:R0:W-:Y:S02]  /*c8e90*/  STL.64 [R1+0x1078], R14 ;  /* 0x0010780e01007387 */ /* 0x0001e40000100a00 */
[----:B0-----:R-:W-:Y:S02]  /*c8ea0*/  HMMA.16816.F32 R12, R32, R8, R56 ;  /* 0x00000008200c723c */ /* 0x001fe40000001838 */
[----:B------:R-:W2:Y:S04]  /*c8eb0*/  LDL.LU R8, [R1+0x4e0] ;  /* 0x0004e00001087983 */ /* 0x000ea80000300800 */
[----:B------:R-:W-:-:S15]  /*c8ec0*/  IMAD.MOV.U32 R30, RZ, RZ, R9 ;  /* 0x000000ffff1e7224 */ /* 0x000fde00078e0009 */
[----:B------:R-:W-:-:S02]  /*c8ed0*/  NOP ;  /* 0x0000000000007918 */ /* 0x000fc40000000000 */
        /* <DEDUP_REMOVED lines=30> */
[----:B------:R-:W4:Y:S04]  /*c90c0*/  LDL R46, [R1] ;  /* 0x00000000012e7983 */ /* 0x000f280000100800 */
[----:B------:R-:W3:Y:S04]  /*c90d0*/  LDL.LU R0, [R1+0x6730] ;  /* 0x0067300001007983 */ /* 0x000ee80000300800 */
[----:B0-----:R-:W4:Y:S04]  /*c90e0*/  LDL.LU R8, [R1+0x5b0] ;  /* 0x0005b00001087983 */ /* 0x001f280000300800 */
[----:B------:R-:W4:Y:S04]  /*c90f0*/  LDL.LU R9, [R1+0x5b4] ;  /* 0x0005b40001097983 */ /* 0x000f280000300800 */
[----:B------:R-:W4:Y:S04]  /*c9100*/  LDL.LU R10, [R1+0x5b8] ;  /* 0x0005b800010a7983 */ /* 0x000f280000300800 */
[----:B------:R-:W4:Y:S04]  /*c9110*/  LDL.LU R11, [R1+0x5bc] ;  /* 0x0005bc00010b7983 */ /* 0x000f280000300800 */
[----:B-1----:R-:W4:Y:S04]  /*c9120*/  LDL R18, [R1+0x18] ;  /* 0x0000180001127983 */ /* 0x002f280000100800 */
[----:B------:R-:W4:Y:S04]  /*c9130*/  LDL R19, [R1+0x1c] ;  /* 0x00001c0001137983 */ /* 0x000f280000100800 */
[----:B--2---:R-:W2:Y:S04]  /*c9140*/  LDL.LU R52, [R1+0x5d0] ;  /* 0x0005d00001347983 */ /* 0x004ea80000300800 */
[----:B------:R-:W2:Y:S04]  /*c9150*/  LDL.LU R53, [R1+0x5d4] ;  /* 0x0005d40001357983 */ /* 0x000ea80000300800 */
[----:B------:R-:W2:Y:S04]  /*c9160*/  LDL.LU R54, [R1+0x5d8] ;  /* 0x0005d80001367983 */ /* 0x000ea80000300800 */
[----:B------:R-:W2:Y:S04]  /*c9170*/  LDL.LU R55, [R1+0x5dc] ;  /* 0x0005dc0001377983 */ /* 0x000ea80000300800 */
[----:B------:R-:W2:Y:S04]  /*c9180*/  LDL.64 R16, [R1+0x28] ;  /* 0x0000280001107983 */ /* 0x000ea80000100a00 */
[----:B------:R-:W4:Y:S04]  /*c9190*/  LDL.LU R24, [R1+0x5c0] ;  /* 0x0005c00001187983 */ /* 0x000f280000300800 */
[----:B------:R-:W4:Y:S04]  /*c91a0*/  LDL.LU R25, [R1+0x5c4] ;  /* 0x0005c40001197983 */ /* 0x000f280000300800 */
[----:B------:R-:W4:Y:S04]  /*c91b0*/  LDL.LU R26, [R1+0x5c8] ;  /* 0x0005c800011a7983 */ /* 0x000f280000300800 */
[----:B------:R-:W4:Y:S04]  /*c91c0*/  LDL.LU R27, [R1+0x5cc] ;  /* 0x0005cc00011b7983 */ /* 0x000f280000300800 */
[----:B------:R-:W4:Y:S01]  /*c91d0*/  LDL.64 R60, [R1+0x10] ;  /* 0x00001000013c7983 */ /* 0x000f220000100a00 */
[----:B------:R-:W-:-:S02]  /*c91e0*/  IMAD R4, R4, 0x100, R40 ;  /* 0x0000010004047824 */ /* 0x000fc400078e0228 */
[----:B------:R-:W-:Y:S02]  /*c91f0*/  IMAD R5, R5, 0x100, R41 ;  /* 0x0000010005057824 */ /* 0x000fe400078e0229 */
[----:B------:R-:W-:Y:S02]  /*c9200*/  IMAD R6, R6, 0x100, R42 ;  /* 0x0000010006067824 */ /* 0x000fe400078e022a */
[----:B------:R-:W-:Y:S01]  /*c9210*/  IMAD R7, R7, 0x100, R43 ;  /* 0x0000010007077824 */ /* 0x000fe200078e022b */
[----:B------:R-:W4:Y:S01]  /*c9220*/  LDL.LU R40, [R1+0x590] ;  /* 0x0005900001287983 */ /* 0x000f220000300800 */
[----:B------:R-:W-:Y:S02]  /*c9230*/  F2FP.F16.E4M3.UNPACK_B R4, R4 ;  /* 0x00000004ff04723e */ /* 0x000fe400020006ff */
[----:B------:R-:W-:Y:S02]  /*c9240*/  F2FP.F16.E4M3.UNPACK_B R5, R5 ;  /* 0x00000005ff05723e */ /* 0x000fe400020006ff */
[----:B------:R-:W-:-:S02]  /*c9250*/  F2FP.F16.E4M3.UNPACK_B R6, R6 ;  /* 0x00000006ff06723e */ /* 0x000fc400020006ff */
[----:B------:R-:W-:Y:S01]  /*c9260*/  F2FP.F16.E4M3.UNPACK_B R7, R7 ;  /* 0x00000007ff07723e */ /* 0x000fe200020006ff */
        /* <DEDUP_REMOVED lines=24> */
[----:B------:R0:W-:Y:S01]  /*c93f0*/  STL [R1+0x6620], R30 ;  /* 0x0066201e01007387 */ /* 0x0001e20000100800 */
[----:B---3--:R-:W-:Y:S01]  /*c9400*/  IMAD.MOV.U32 R45, RZ, RZ, R0 ;  /* 0x000000ffff2d7224 */ /* 0x008fe200078e0000 */
[----:B--2---:R-:W-:Y:S06]  /*c9410*/  HMMA.16816.F32 R52, R4, R16, R52 ;  /* 0x000000100434723c */ /* 0x004fec0000001834 */
[----:B------:R-:W-:-:S02]  /*c9420*/  IMAD.MOV.U32 R31, RZ, RZ, R16 ;  /* 0x000000ffff1f7224 */ /* 0x000fc400078e0010 */
[----:B------:R-:W-:Y:S02]  /*c9430*/  IMAD.MOV.U32 R0, RZ, RZ, R17 ;  /* 0x000000ffff007224 */ /* 0x000fe400078e0011 */
[C---:B----4-:R-:W-:Y:S06]  /*c9440*/  HMMA.16816.F32 R16, R4.reuse, R18, R24 ;  /* 0x000000120410723c */ /* 0x050fec0000001818 */
[----:B------:R-:W-:Y:S06]  /*c9450*/  HMMA.16816.F32 R8, R4, R60, R8 ;  /* 0x0000003c0408723c */ /* 0x000fec0000001808 */
[----:B0-----:R-:W-:Y:S01]  /*c9460*/  IMAD.MOV.U32 R30, RZ, RZ, R61 ;  /* 0x000000ffff1e7224 */ /* 0x001fe200078e003d */
[----:B------:R-:W-:Y:S04]  /*c9470*/  STL.64 [R1+0xe40], R52 ;  /* 0x000e403401007387 */ /* 0x000fe80000100a00 */
[----:B------:R0:W-:Y:S04]  /*c9480*/  STL.64 [R1+0xe48], R54 ;  /* 0x000e483601007387 */ /* 0x0001e80000100a00 */
[----:B0-----:R-:W2:Y:S04]  /*c9490*/  LDL.LU.64 R54, [R1+0x6728] ;  /* 0x0067280001367983 */ /* 0x001ea80000300a00 */
[----:B------:R-:W2:Y:S04]  /*c94a0*/  LDL.LU.64 R52, [R1+0x6720] ;  /* 0x0067200001347983 */ /* 0x000ea80000300a00 */
[----:B------:R0:W-:Y:S04]  /*c94b0*/  STL [R1+0x6624], R31 ;  /* 0x0066241f01007387 */ /* 0x0001e80000100800 */
[----:B------:R-:W3:Y:S04]  /*c94c0*/  LDL.LU.64 R26, [R1+0x6718] ;  /* 0x00671800011a7983 */ /* 0x000ee80000300a00 */
[----:B------:R-:W3:Y:S04]  /*c94d0*/  LDL.LU.64 R24, [R1+0x6710] ;  /* 0x0067100001187983 */ /* 0x000ee80000300a00 */
[----:B------:R-:W-:Y:S04]  /*c94e0*/  STL.64 [R1+0xe30], R16 ;  /* 0x000e301001007387 */ /* 0x000fe80000100a00 */
[----:B------:R1:W-:Y:S01]  /*c94f0*/  STL.64 [R1+0xe38], R18 ;  /* 0x000e381201007387 */ /* 0x0003e20000100a00 */
[----:B0-----:R-:W-:-:S03]  /*c9500*/  IMAD.MOV.U32 R31, RZ, RZ, R60 ;  /* 0x000000ffff1f7224 */ /* 0x001fc600078e003c */
[----:B-1----:R-:W4:Y:S04]  /*c9510*/  LDL.LU.64 R18, [R1+0x6708] ;  /* 0x0067080001127983 */ /* 0x002f280000300a00 */
[----:B------:R-:W4:Y:S04]  /*c9520*/  LDL.LU.64 R16, [R1+0x6700] ;  /* 0x0067000001107983 */ /* 0x000f280000300a00 */
[----:B------:R-:W-:Y:S04]  /*c9530*/  STL.64 [R1+0xe20], R8 ;  /* 0x000e200801007387 */ /* 0x000fe80000100a00 */
[----:B------:R0:W-:Y:S04]  /*c9540*/  STL.64 [R1+0xe28], R10 ;  /* 0x000e280a01007387 */ /* 0x0001e80000100a00 */
[----:B0-----:R-:W3:Y:S04]  /*c9550*/  LDL.LU.64 R10, [R1+0x66f8] ;  /* 0x0066f800010a7983 */ /* 0x001ee80000300a00 */
[----:B------:R-:W3:Y:S04]  /*c9560*/  LDL.LU.64 R8, [R1+0x66f0] ;  /* 0x0066f00001087983 */ /* 0x000ee80000300a00 */
[----:B------:R-:W2:Y:S01]  /*c9570*/  LDL.LU.64 R60, [R1+0x66e8] ;  /* 0x0066e800013c7983 */ /* 0x000ea20000300a00 */
[C---:B------:R-:W-:Y:S06]  /*c9580*/  HMMA.16816.F32 R36, R4.reuse, R44, R36 ;  /* 0x0000002c0424723c */ /* 0x040fec0000001824 */
[C---:B------:R-:W-:Y:S01]  /*c9590*/  HMMA.16816.F32 R44, R4.reuse, R46, R40 ;  /* 0x0000002e042c723c */ /* 0x040fe20000001828 */
        /* <DEDUP_REMOVED lines=39> */
[C---:B------:R-:W-:Y:S06]  /*c9810*/  HMMA.16816.F32 R20, R4.reuse, R46, R20 ;  /* 0x0000002e0414723c */ /* 0x040fec0000001814 */
[C---:B---3--:R-:W-:Y:S06]  /*c9820*/  HMMA.16816.F32 R16, R4.reuse, R44, R16 ;  /* 0x0000002c0410723c */ /* 0x048fec0000001810 */
[C---:B------:R-:W-:Y:S06]  /*c9830*/  HMMA.16816.F32 R12, R4.reuse, R42, R12 ;  /* 0x0000002a040c723c */ /* 0x040fec000000180c */
[C---:B------:R-:W-:Y:S06]  /*c9840*/  HMMA.16816.F32 R8, R4.reuse, R40, R8 ;  /* 0x000000280408723c */ /* 0x040fec0000001808 */
[C---:B----4-:R-:W-:Y:S06]  /*c9850*/  HMMA.16816.F32 R28, R4.reuse, R52, R28 ;  /* 0x00000034041c723c */ /* 0x050fec000000181c */
[C---:B--2---:R-:W-:Y:S06]  /*c9860*/  HMMA.16816.F32 R56, R4.reuse, R54, R56 ;  /* 0x000000360438723c */ /* 0x044fec0000001838 */
        /* <DEDUP_REMOVED lines=92> */
[----:B------:R-:W3:Y:S02]  /*c9e30*/  LDL.LU.64 R8, [R1+0x6668] ;  /* 0x0066680001087983 */ /* 0x000ee40000300a00 */
        /* <DEDUP_REMOVED lines=88> */
[----:B------:R-:W-:Y:S02]  /*ca3c0*/  IMAD R34, R34, 0x100, R58 ;  /* 0x0000010022227824 */ /* 0x000fe400078e023a */
[----:B------:R-:W-:Y:S02]  /*ca3d0*/  IMAD R35, R35, 0x100, R59 ;  /* 0x0000010023237824 */ /* 0x000fe400078e023b */
        /* <DEDUP_REMOVED lines=22> */
[----:B0-----:R-:W2:Y:S01]  /*ca540*/  LDL R40, [R1+0x20] ;  /* 0x0000200001287983 */ /* 0x001ea20000100800 */
[----:B----4-:R-:W-:-:S03]  /*ca550*/  IMAD.MOV.U32 R41, RZ, RZ, R30 ;  /* 0x000000ffff297224 */ /* 0x010fc600078e001e */
[----:B------:R-:W2:Y:S04]  /*ca560*/  LDL.LU R30, [R1+0x661c] ;  /* 0x00661c00011e7983 */ /* 0x000ea80000300800 */
[----:B-1----:R-:W4:Y:S04]  /*ca570*/  LDL.LU R24, [R1+0x1a30] ;  /* 0x001a300001187983 */ /* 0x002f280000300800 */
[----:B------:R-:W4:Y:S04]  /*ca580*/  LDL.LU R25, [R1+0x1a34] ;  /* 0x001a340001197983 */ /* 0x000f280000300800 */
[----:B------:R-:W4:Y:S04]  /*ca590*/  LDL.LU R26, [R1+0x1a38] ;  /* 0x001a3800011a7983 */ /* 0x000f280000300800 */
[----:B------:R-:W4:Y:S04]  /*ca5a0*/  LDL.LU R27, [R1+0x1a3c] ;  /* 0x001a3c00011b7983 */ /* 0x000f280000300800 */
[----:B------:R-:W4:Y:S04]  /*ca5b0*/  LDL.LU R20, [R1+0x400] ;  /* 0x0004000001147983 */ /* 0x000f280000300800 */
[----:B------:R-:W4:Y:S04]  /*ca5c0*/  LDL.LU R21, [R1+0x404] ;  /* 0x0004040001157983 */ /* 0x000f280000300800 */
[----:B------:R-:W4:Y:S04]  /*ca5d0*/  LDL.LU R22, [R1+0x408] ;  /* 0x0004080001167983 */ /* 0x000f280000300800 */
[----:B------:R-:W4:Y:S01]  /*ca5e0*/  LDL.LU R23, [R1+0x40c] ;  /* 0x00040c0001177983 */ /* 0x000f220000300800 */
[----:B---3--:R-:W-:-:S03]  /*ca5f0*/  IMAD.MOV.U32 R42, RZ, RZ, R31 ;  /* 0x000000ffff2a7224 */ /* 0x008fc600078e001f */
[----:B------:R-:W2:Y:S04]  /*ca600*/  LDL.LU R31, [R1+0x6618] ;  /* 0x00661800011f7983 */ /* 0x000ea80000300800 */
        /* <DEDUP_REMOVED lines=19> */
[----:B------:R0:W-:Y:S04]  /*ca740*/  STL [R1+0x64ec], R30 ;  /* 0x0064ec1e01007387 */ /* 0x0001e80000100800 */
[----:B------:R1:W-:Y:S04]  /*ca750*/  STL [R1+0x64e8], R31 ;  /* 0x0064e81f01007387 */ /* 0x0003e80000100800 */
[----:B------:R-:W3:Y:S04]  /*ca760*/  LDL.LU R28, [R1+0x3a0] ;  /* 0x0003a000011c7983 */ /* 0x000ee80000300800 */
[----:B------:R-:W3:Y:S04]  /*ca770*/  LDL.LU R29, [R1+0x3a4] ;  /* 0x0003a400011d7983 */ /* 0x000ee80000300800 */
[----:B0-----:R-:W3:Y:S04]  /*ca780*/  LDL.LU R30, [R1+0x3a8] ;  /* 0x0003a800011e7983 */ /* 0x001ee80000300800 */
[----:B-1----:R-:W3:Y:S01]  /*ca790*/  LDL.LU R31, [R1+0x3ac] ;  /* 0x0003ac00011f7983 */ /* 0x002ee20000300800 */
[C---:B----4-:R-:W-:Y:S06]  /*ca7a0*/  HMMA.16816.F32 R24, R4.reuse, R36, R24 ;  /* 0x000000240418723c */ /* 0x050fec0000001818 */
[----:B------:R-:W-:-:S15]  /*ca7b0*/  HMMA.16816.F32 R4, R4, R40, R20 ;  /* 0x000000280404723c */ /* 0x000fde0000001814 */
[----:B------:R-:W-:-:S02]  /*ca7c0*/  NOP ;  /* 0x0000000000007918 */ /* 0x000fc40000000000 */
[----:B------:R-:W-:Y:S04]  /*ca7d0*/  STL.64 [R1+0xc70], R24 ;  /* 0x000c701801007387 */ /* 0x000fe80000100a00 */
[----:B------:R0:W-:Y:S04]  /*ca7e0*/  STL.64 [R1+0xc78], R26 ;  /* 0x000c781a01007387 */ /* 0x0001e80000100a00 */
[----:B0-----:R-:W4:Y:S04]  /*ca7f0*/  LDL.LU.64 R26, [R1+0x6600] ;  /* 0x00660000011a7983 */ /* 0x001f280000300a00 */
[----:B------:R-:W4:Y:S04]  /*ca800*/  LDL.LU.64 R24, [R1+0x65f8] ;  /* 0x0065f80001187983 */ /* 0x000f280000300a00 */
[----:B--2---:R0:W-:Y:S04]  /*ca810*/  STL.64 [R1+0x6560], R38 ;  /* 0x0065602601007387 */ /* 0x0041e80000100a00 */
[----:B0-----:R-:W2:Y:S04]  /*ca820*/  LDL.64 R38, [R1] ;  /* 0x0000000001267983 */ /* 0x001ea80000100a00 */
[----:B------:R0:W-:Y:S04]  /*ca830*/  STL.64 [R1+0x6558], R36 ;  /* 0x0065582401007387 */ /* 0x0001e80000100a00 */
[----:B0-----:R-:W4:Y:S04]  /*ca840*/  LDL.64 R36, [R1+0x8] ;  /* 0x0000080001247983 */ /* 0x001f280000100a00 */
[----:B------:R-:W4:Y:S04]  /*ca850*/  LDL.LU.64 R22, [R1+0x65f0] ;  /* 0x0065f00001167983 */ /* 0x000f280000300a00 */
[----:B------:R-:W4:Y:S04]  /*ca860*/  LDL.LU.64 R20, [R1+0x65e8] ;  /* 0x0065e80001147983 */ /* 0x000f280000300a00 */
[----:B------:R0:W-:Y:S04]  /*ca870*/  STL.64 [R1+0xc50], R4 ;  /* 0x000c500401007387 */ /* 0x0001e80000100a00 */
[----:B------:R1:W-:Y:S04]  /*ca880*/  STL.64 [R1+0xc58], R6 ;  /* 0x000c580601007387 */ /* 0x0003e80000100a00 */
[----:B0-----:R-:W4:Y:S04]  /*ca890*/  LDL.LU R4, [R1+0x3c0] ;  /* 0x0003c00001047983 */ /* 0x001f280000300800 */
[----:B------:R-:W4:Y:S04]  /*ca8a0*/  LDL.LU R5, [R1+0x3c4] ;  /* 0x0003c40001057983 */ /* 0x000f280000300800 */
[----:B-1----:R-:W4:Y:S04]  /*ca8b0*/  LDL.LU R6, [R1+0x3c8] ;  /* 0x0003c80001067983 */ /* 0x002f280000300800 */
[----:B------:R-:W4:Y:S01]  /*ca8c0*/  LDL.LU R7, [R1+0x3cc] ;  /* 0x0003cc0001077983 */ /* 0x000f220000300800 */
[----:B------:R-:W-:Y:S01]  /*ca8d0*/  IMAD.MOV.U32 R43, RZ, RZ, R0 ;  /* 0x000000ffff2b7224 */ /* 0x000fe200078e0000 */
[----:B------:R-:W-:-:S02]  /*ca8e0*/  F2FP.F16.E4M3.UNPACK_B R32, R32 ;  /* 0x00000020ff20723e */ /* 0x000fc400020006ff */
[----:B------:R-:W-:Y:S02]  /*ca8f0*/  F2FP.F16.E4M3.UNPACK_B R33, R33 ;  /* 0x00000021ff21723e */ /* 0x000fe400020006ff */
[----:B------:R-:W-:Y:S02]  /*ca900*/  F2FP.F16.E4M3.UNPACK_B R34, R34 ;  /* 0x00000022ff22723e */ /* 0x000fe400020006ff */
[----:B------:R-:W-:-:S07]  /*ca910*/  F2FP.F16.E4M3.UNPACK_B R35, R35 ;  /* 0x00000023ff23723e */ /* 0x000fce00020006ff */
[C---:B---3--:R-:W-:Y:S06]  /*ca920*/  HMMA.16816.F32 R40, R32.reuse, R42, R12 ;  /* 0x0000002a2028723c */ /* 0x048fec000000180c */
[----:B------:R-:W-:Y:S06]  /*ca930*/  HMMA.16816.F32 R44, R32, R52, R44 ;  /* 0x00000034202c723c */ /* 0x000fec000000182c */
[----:B------:R-:W-:-:S02]  /*ca940*/  IMAD.MOV.U32 R0, RZ, RZ, R53 ;  /* 0x000000ffff007224 */ /* 0x000fc400078e0035 */
[C---:B------:R-:W-:Y:S01]  /*ca950*/  HMMA.16816.F32 R52, R32.reuse, R54, R48 ;  /* 0x000000362034723c */ /* 0x040fe20000001830 */
[----:B------:R-:W3:Y:S04]  /*ca960*/  LDL.LU.64 R14, [R1+0x65e0] ;  /* 0x0065e000010e7983 */ /* 0x000ee80000300a00 */
        /* <DEDUP_REMOVED lines=15> */
[C---:B--2---:R-:W-:Y:S06]  /*caa60*/  HMMA.16816.F32 R56, R32.reuse, R38, R56 ;  /* 0x000000262038723c */ /* 0x044fec0000001838 */
[----:B----4-:R-:W-:-:S15]  /*caa70*/  HMMA.16816.F32 R4, R32, R36, R4 ;  /* 0x000000242004723c */ /* 0x010fde0000001804 */
[----:B------:R-:W-:-:S08]  /*caa80*/  NOP ;  /* 0x0000000000007918 */ /* 0x000fd00000000000 */
[----:B------:R-:W-:Y:S04]  /*caa90*/  STL.64 [R1+0xc10], R4 ;  /* 0x000c100401007387 */ /* 0x000fe80000100a00 */
[----:B------:R-:W-:Y:S04]  /*caaa0*/  STL.64 [R1+0xc18], R6 ;  /* 0x000c180601007387 */ /* 0x000fe80000100a00 */
[----:B------:R-:W-:Y:S04]  /*caab0*/  STL.64 [R1+0xc00], R56 ;  /* 0x000c003801007387 */ /* 0x000fe80000100a00 */
[----:B------:R0:W-:Y:S04]  /*caac0*/  STL.64 [R1+0xc08], R58 ;  /* 0x000c083a01007387 */ /* 0x0001e80000100a00 */
[----:B0-----:R-:W2:Y:S04]  /*caad0*/  LDL.LU.64 R58, [R1+0x6590] ;  /* 0x00659000013a7983 */ /* 0x001ea80000300a00 */
[----:B------:R-:W4:Y:S01]  /*caae0*/  LDL.LU.64 R56, [R1+0x6588] ;  /* 0x0065880001387983 */ /* 0x000f220000300a00 */
[----:B------:R-:W-:-:S02]  /*caaf0*/  IMAD.MOV.U32 R7, RZ, RZ, R38 ;  /* 0x000000ffff077224 */ /* 0x000fc400078e0026 */
[----:B------:R-:W-:Y:S02]  /*cab00*/  IMAD.MOV.U32 R6, RZ, RZ, R39 ;  /* 0x000000ffff067224 */ /* 0x000fe400078e0027 */
[----:B------:R-:W-:Y:S02]  /*cab10*/  IMAD.MOV.U32 R5, RZ, RZ, R36 ;  /* 0x000000ffff057224 */ /* 0x000fe400078e0024 */
[----:B------:R-:W-:Y:S01]  /*cab20*/  IMAD.MOV.U32 R4, RZ, RZ, R37 ;  /* 0x000000ffff047224 */ /* 0x000fe200078e0025 */
[----:B------:R-:W-:Y:S01]  /*cab30*/  HMMA.16816.F32 R28, R32, R60, R28 ;  /* 0x0000003c201c723c */ /* 0x000fe2000000181c */
[----:B------:R-:W-:Y:S04]  /*cab40*/  STL.64 [R1+0x6580], R6 ;  /* 0x0065800601007387 */ /* 0x000fe80000100a00 */
[----:B------:R4:W-:-:S15]  /*cab50*/  STL.64 [R1+0x6578], R4 ;  /* 0x0065780401007387 */ /* 0x0009de0000100a00 */
[----:B------:R-:W-:-:S03]  /*cab60*/  NOP ;  /* 0x0000000000007918 */ /* 0x000fc60000000000 */
[----:B------:R-:W-:Y:S04]  /*cab70*/  STL.64 [R1+0xbf0], R28 ;  /* 0x000bf01c01007387 */ /* 0x000fe80000100a00 */
[----:B------:R-:W-:Y:S01]  /*cab80*/  STL.64 [R1+0xbf8], R30 ;  /* 0x000bf81e01007387 */ /* 0x000fe20000100a00 */
[C---:B---3--:R-:W-:Y:S06]  /*cab90*/  HMMA.16816.F32 R16, R32.reuse, R54, R16 ;  /* 0x000000362010723c */ /* 0x048fec0000001810 */
[C---:B------:R-:W-:Y:S06]  /*caba0*/  HMMA.16816.F32 R8, R32.reuse, R50, R8 ;  /* 0x000000322008723c */ /* 0x040fec0000001808 */
[C---:B--2---:R-:W-:Y:S06]  /*cabb0*/  HMMA.16816.F32 R24, R32.reuse, R58, R24 ;  /* 0x0000003a2018723c */ /* 0x044fec0000001818 */
[----:B----4-:R-:W-:Y:S01]  /*cabc0*/  HMMA.16816.F32 R4, R32, R56, R20 ;  /* 0x000000382004723c */ /* 0x010fe20000001814 */
        /* <DEDUP_REMOVED lines=16> */
[----:B------:R-:W-:Y:S04]  /*cacd0*/  STL.64 [R1+0xb90], R8 ;  /* 0x000b900801007387 */ /* 0x000fe80000100a00 */
[----:B------:R-:W-:-:S15]  /*cace0*/  STL.64 [R1+0xb98], R10 ;  /* 0x000b980a01007387 */ /* 0x000fde0000100a00 */
[----:B------:R-:W-:-:S01]  /*cacf0*/  NOP ;  /* 0x0000000000007918 */ /* 0x000fc20000000000 */
        /* <DEDUP_REMOVED lines=73> */
[----:B------:R-:W3:Y:S01]  /*cb190*/  LDL.LU.64 R36, [R1+0x6558] ;  /* 0x0065580001247983 */ /* 0x000ee20000300a00 */
        /* <DEDUP_REMOVED lines=27> */
[----:B0-----:R-:W2:Y:S04]  /*cb350*/  LDL.LU.64 R10, [R1+0x6530] ;  /* 0x00653000010a7983 */ /* 0x001ea80000300a00 */
[----:B------:R-:W4:Y:S02]  /*cb360*/  LDL.LU.64 R8, [R1+0x6528] ;  /* 0x0065280001087983 */ /* 0x000f240000300a00 */
        /* <DEDUP_REMOVED lines=38> */
[----:B------:R0:W-:Y:S04]  /*cb5d0*/  STL.64 [R1+0xab8], R14 ;  /* 0x000ab80e01007387 */ /* 0x0001e80000100a00 */
[----:B------:R-:W-:Y:S01]  /*cb5e0*/  STL.64 [R1+0x6440], R20 ;  /* 0x0064401401007387 */ /* 0x000fe20000100a00 */
[C---:B0-----:R-:W-:Y:S03]  /*cb5f0*/  HMMA.16816.F32 R12, R32.reuse, R24, R56 ;  /* 0x00000018200c723c */ /* 0x041fe60000001838 */
[----:B------:R-:W-:Y:S04]  /*cb600*/  STL.64 [R1+0xaa0], R8 ;  /* 0x000aa00801007387 */ /* 0x000fe80000100a00 */
[----:B------:R0:W-:Y:S04]  /*cb610*/  STL.64 [R1+0xaa8], R10 ;  /* 0x000aa80a01007387 */ /* 0x0001e80000100a00 */
[----:B------:R-:W2:Y:S01]  /*cb620*/  LDL.LU R44, [R1+0x1910] ;  /* 0x00191000012c7983 */ /* 0x000ea20000300800 */
[----:B0-----:R-:W-:Y:S11]  /*cb630*/  HMMA.16816.F32 R8, R32, R26, R28 ;  /* 0x0000001a2008723c */ /* 0x001ff6000000181c */
[----:B------:R0:W-:Y:S04]  /*cb640*/  STL.64 [R1+0xa90], R12 ;  /* 0x000a900c01007387 */ /* 0x0001e80000100a00 */
[----:B------:R1:W-:Y:S08]  /*cb650*/  STL.64 [R1+0xa98], R14 ;  /* 0x000a980e01007387 */ /* 0x0003f00000100a00 */
        /* <DEDUP_REMOVED lines=17> */
[----:B---3--:R-:W-:-:S03]  /*cb770*/  IMAD.MOV.U32 R9, RZ, RZ, R4 ;  /* 0x000000ffff097224 */ /* 0x008fc600078e0004 */
[----:B------:R-:W3:Y:S04]  /*cb780*/  LDL.LU R28, [R1+0x55b0] ;  /* 0x0055b000011c7983 */ /* 0x000ee80000300800 */
[----:B------:R-:W3:Y:S01]  /*cb790*/  LDL.LU R4, [R1+0x55ac] ;  /* 0x0055ac0001047983 */ /* 0x000ee20000300800 */
[----:B------:R-:W-:-:S03]  /*cb7a0*/  IMAD.MOV.U32 R8, RZ, RZ, R5 ;  /* 0x000000ffff087224 */ /* 0x000fc600078e0005 */
[----:B------:R-:W2:Y:S04]  /*cb7b0*/  LDL.LU R29, [R1+0x55b8] ;  /* 0x0055b800011d7983 */ /* 0x000ea80000300800 */
[----:B------:R-:W2:Y:S01]  /*cb7c0*/  LDL.LU R5, [R1+0x55b4] ;  /* 0x0055b40001057983 */ /* 0x000ea20000300800 */
[----:B----4-:R-:W-:-:S03]  /*cb7d0*/  IMAD.MOV.U32 R11, RZ, RZ, R6 ;  /* 0x000000ffff0b7224 */ /* 0x010fc600078e0006 */
        /* <DEDUP_REMOVED lines=31> */
[----:B---3--:R-:W-:-:S03]  /*cb9d0*/  IMAD R4, R4, 0x100, R28 ;  /* 0x0000010004047824 */ /* 0x008fc600078e021c */
[----:B------:R-:W3:Y:S01]  /*cb9e0*/  LDL.LU R28, [R1+0x6504] ;  /* 0x00650400011c7983 */ /* 0x000ee20000300800 */
[----:B--2---:R-:W-:-:S03]  /*cb9f0*/  IMAD R5, R5, 0x100, R29 ;  /* 0x0000010005057824 */ /* 0x004fc600078e021d */
[----:B------:R-:W3:Y:S01]  /*cba00*/  LDL.LU R29, [R1+0x6500] ;  /* 0x00650000011d7983 */ /* 0x000ee20000300800 */
[----:B----4-:R-:W-:Y:S02]  /*cba10*/  IMAD R6, R6, 0x100, R30 ;  /* 0x0000010006067824 */ /* 0x010fe400078e021e */
[----:B------:R-:W-:Y:S01]  /*cba20*/  IMAD R7, R7, 0x100, R31 ;  /* 0x0000010007077824 */ /* 0x000fe200078e021f */
[----:B---3--:R-:W-:-:S15]  /*cba30*/  HMMA.16816.F32 R36, R32, R28, R36 ;  /* 0x0000001c2024723c */ /* 0x008fde0000001824 */
[----:B------:R-:W-:-:S08]  /*cba40*/  NOP ;  /* 0x0000000000007918 */ /* 0x000fd00000000000 */
[----:B------:R-:W-:Y:S04]  /*cba50*/  STL.64 [R1+0x9d0], R36 ;  /* 0x0009d02401007387 */ /* 0x000fe80000100a00 */
[----:B------:R0:W-:Y:S04]  /*cba60*/  STL.64 [R1+0x9d8], R38 ;  /* 0x0009d82601007387 */ /* 0x0001e80000100a00 */
[----:B0-----:R-:W2:Y:S04]  /*cba70*/  LDL.LU.64 R38, [R1+0x64f8] ;  /* 0x0064f80001267983 */ /* 0x001ea80000300a00 */
[----:B------:R-:W3:Y:S04]  /*cba80*/  LDL.LU.64 R36, [R1+0x64f0] ;  /* 0x0064f00001247983 */ /* 0x000ee80000300a00 */
[----:B------:R-:W4:Y:S04]  /*cba90*/  LDL.LU R30, [R1+0x64ec] ;  /* 0x0064ec00011e7983 */ /* 0x000f280000300800 */
[----:B------:R-:W4:Y:S02]  /*cbaa0*/  LDL.LU R31, [R1+0x64e8] ;  /* 0x0064e800011f7983 */ /* 0x000f240000300800 */
[C---:B----4-:R-:W-:Y:S06]  /*cbab0*/  HMMA.16816.F32 R48, R32.reuse, R30, R48 ;  /* 0x0000001e2030723c */ /* 0x050fec0000001830 */
[C---:B---3--:R-:W-:Y:S06]  /*cbac0*/  HMMA.16816.F32 R52, R32.reuse, R36, R52 ;  /* 0x000000242034723c */ /* 0x048fec0000001834 */
[----:B------:R-:W-:Y:S11]  /*cbad0*/  HMMA.16816.F32 R32, R32, R20, R56 ;  /* 0x000000142020723c */ /* 0x000ff60000001838 */
[----:B------:R0:W-:Y:S04]  /*cbae0*/  STL.64 [R1+0xa70], R48 ;  /* 0x000a703001007387 */ /* 0x0001e80000100a00 */
[----:B------:R1:W-:Y:S04]  /*cbaf0*/  STL.64 [R1+0xa78], R50 ;  /* 0x000a783201007387 */ /* 0x0003e80000100a00 */
[----:B0-----:R-:W3:Y:S04]  /*cbb00*/  LDL.LU R48, [R1+0x1900] ;  /* 0x0019000001307983 */ /* 0x001ee80000300800 */
[----:B------:R-:W3:Y:S04]  /*cbb10*/  LDL.LU R49, [R1+0x1904] ;  /* 0x0019040001317983 */ /* 0x000ee80000300800 */
[----:B-1----:R-:W3:Y:S04]  /*cbb20*/  LDL.LU R50, [R1+0x1908] ;  /* 0x0019080001327983 */ /* 0x002ee80000300800 */
[----:B------:R-:W3:Y:S04]  /*cbb30*/  LDL.LU R51, [R1+0x190c] ;  /* 0x00190c0001337983 */ /* 0x000ee80000300800 */
[----:B------:R0:W-:Y:S04]  /*cbb40*/  STL.64 [R1+0x6418], R30 ;  /* 0x0064181e01007387 */ /* 0x0001e80000100a00 */
[----:B0-----:R-:W4:Y:S04]  /*cbb50*/  LDL R30, [R1+0x18] ;  /* 0x00001800011e7983 */ /* 0x001f280000100800 */
[----:B------:R0:W-:Y:S04]  /*cbb60*/  STL.64 [R1+0x6410], R28 ;  /* 0x0064101c01007387 */ /* 0x0001e80000100a00 */
[----:B0-----:R-:W3:Y:S04]  /*cbb70*/  LDL.64 R28, [R1+0x28] ;  /* 0x00002800011c7983 */ /* 0x001ee80000100a00 */
[----:B------:R-:W-:Y:S04]  /*cbb80*/  STL.64 [R1+0xa60], R52 ;  /* 0x000a603401007387 */ /* 0x000fe80000100a00 */
[----:B------:R0:W-:Y:S04]  /*cbb90*/  STL.64 [R1+0xa68], R54 ;  /* 0x000a683601007387 */ /* 0x0001e80000100a00 */
[----:B0-----:R-:W4:Y:S04]  /*cbba0*/  LDL.LU.64 R54, [R1+0x64e0] ;  /* 0x0064e00001367983 */ /* 0x001f280000300a00 */
[----:B------:R-:W4:Y:S04]  /*cbbb0*/  LDL.LU.64 R52, [R1+0x64d8] ;  /* 0x0064d80001347983 */ /* 0x000f280000300a00 */
[----:B--2---:R-:W-:Y:S04]  /*cbbc0*/  STL.64 [R1+0x64a8], R38 ;  /* 0x0064a82601007387 */ /* 0x004fe80000100a00 */
        /* <DEDUP_REMOVED lines=17> */
[----:B------:R-:W-:-:S06]  /*cbce0*/  IMAD.MOV.U32 R31, RZ, RZ, R0 ;  /* 0x000000ffff1f7224 */ /* 0x000fcc00078e0000 */
[C---:B------:R-:W-:Y:S06]  /*cbcf0*/  HMMA.16816.F32 R16, R4.reuse, R8, R16 ;  /* 0x000000080410723c */ /* 0x040fec0000001810 */
[C---:B------:R-:W-:Y:S06]  /*cbd00*/  HMMA.16816.F32 R8, R4.reuse, R10, R12 ;  /* 0x0000000a0408723c */ /* 0x040fec000000180c */
[----:B------:R-:W-:Y:S01]  /*cbd10*/  HMMA.16816.F32 R12, R4, R60, R40 ;  /* 0x0000003c040c723c */ /* 0x000fe20000001828 */
[----:B---3--:R-:W-:-:S02]  /*cbd20*/  IMAD.MOV.U32 R20, RZ, RZ, R28 ;  /* 0x000000ffff147224 */ /* 0x008fc400078e001c */
[----:B------:R-:W-:-:S03]  /*cbd30*/  IMAD.MOV.U32 R0, RZ, RZ, R29 ;  /* 0x000000ffff007224 */ /* 0x000fc600078e001d */
[C---:B----4-:R-:W-:Y:S06]  /*cbd40*/  HMMA.16816.F32 R32, R4.reuse, R28, R32 ;  /* 0x0000001c0420723c */ /* 0x050fec0000001820 */
[----:B------:R-:W-:-:S15]  /*cbd50*/  HMMA.16816.F32 R28, R4, R30, R36 ;  /* 0x0000001e041c723c */ /* 0x000fde0000001824 */
[----:B------:R-:W-:-:S02]  /*cbd60*/  NOP ;  /* 0x0000000000007918 */ /* 0x000fc40000000000 */
[----:B------:R-:W-:Y:S04]  /*cbd70*/  STL.64 [R1+0x9b0], R32 ;  /* 0x0009b02001007387 */ /* 0x000fe80000100a00 */
[----:B------:R-:W-:Y:S04]  /*cbd80*/  STL.64 [R1+0x9b8], R34 ;  /* 0x0009b82201007387 */ /* 0x000fe80000100a00 */
[----:B------:R0:W-:Y:S02]  /*cbd90*/  STL [R1+0x64c0], R20 ;  /* 0x0064c01401007387 */ /* 0x0001e40000100800 */
        /* <DEDUP_REMOVED lines=10> */
[----:B------:R2:W-:Y:S02]  /*cbe40*/  STL.64 [R1+0x978], R10 ;  /* 0x0009780a01007387 */ /* 0x0005e40000100a00 */
[----:B--2---:R-:W-:Y:S02]  /*cbe50*/  HMMA.16816.F32 R8, R4, R58, R44 ;  /* 0x0000003a0408723c */ /* 0x004fe4000000182c */
[----:B------:R-:W-:Y:S04]  /*cbe60*/  STL.64 [R1+0x960], R12 ;  /* 0x0009600c01007387 */ /* 0x000fe80000100a00 */
[----:B------:R-:W-:Y:S04]  /*cbe70*/  STL.64 [R1+0x968], R14 ;  /* 0x0009680e01007387 */ /* 0x000fe80000100a00 */
[----:B------:R-:W2:-:S13]  /*cbe80*/  LDL.LU R28, [R1+0x1820] ;  /* 0x00182000011c7983 */ /* 0x000e9a0000300800 */
        /* <DEDUP_REMOVED lines=12> */
[----:B------:R-:W4:Y:S01]  /*cbf50*/  LDL.LU R27, [R1+0x181c] ;  /* 0x00181c00011b7983 */ /* 0x000f220000300800 */
[----:B0-----:R-:W-:Y:S03]  /*cbf60*/  HMMA.16816.F32 R8, R4, R56, R48 ;  /* 0x000000380408723c */ /* 0x001fe60000001830 */
[----:B------:R-:W2:-:S15]  /*cbf70*/  LDL.LU R48, [R1+0x18e0] ;  /* 0x0018e00001307983 */ /* 0x000e9e0000300800 */
[----:B------:R-:W-:-:S05]  /*cbf80*/  NOP ;  /* 0x0000000000007918 */ /* 0x000fca0000000000 */
        /* <DEDUP_REMOVED lines=42> */
[----:B------:R0:W-:Y:S04]  /*cc230*/  STL.64 [R1+0x930], R20 ;  /* 0x0009301401007387 */ /* 0x0001e80000100a00 */
[----:B------:R-:W-:Y:S04]  /*cc240*/  STL.64 [R1+0x938], R22 ;  /* 0x0009381601007387 */ /* 0x000fe80000100a00 */
[----:B0-----:R-:W2:Y:S04]  /*cc250*/  LDL.LU R20, [R1+0x64c0] ;  /* 0x0064c00001147983 */ /* 0x001ea80000300800 */
        /* <DEDUP_REMOVED lines=56> */
[----:B------:R3:W-:Y:S01]  /*cc5e0*/  STL.64 [R1+0x63d8], R40 ;  /* 0x0063d82801007387 */ /* 0x0007e20000100a00 */
[C---:B------:R-:W-:Y:S06]  /*cc5f0*/  HMMA.16816.F32 R48, R4.reuse, R2, R48 ;  /* 0x000000020430723c */ /* 0x040fec0000001830 */
[----:B---3--:R-:W-:Y:S06]  /*cc600*/  HMMA.16816.F32 R40, R4, R38, R44 ;  /* 0x000000260428723c */ /* 0x008fec000000182c */
[----:B------:R-:W-:-:S15]  /*cc610*/  STL.64 [R1+0x63e8], R38 ;  /* 0x0063e82601007387 */ /* 0x000fde0000100a00 */
[----:B------:R-:W-:-:S02]  /*cc620*/  NOP ;  /* 0x0000000000007918 */ /* 0x000fc40000000000 */
[----:B------:R-:W-:Y:S04]  /*cc630*/  STL.64 [R1+0x8b0], R40 ;  /* 0x0008b02801007387 */ /* 0x000fe80000100a00 */
[----:B------:R2:W-:Y:S04]  /*cc640*/  STL.64 [R1+0x8b8], R42 ;  /* 0x0008b82a01007387 */ /* 0x0005e80000100a00 */
        /* <DEDUP_REMOVED lines=9> */
[C---:B0-----:R-:W-:Y:S02]  /*cc6e0*/  HMMA.16816.F32 R8, R4.reuse, R14, R28 ;  /* 0x0000000e0408723c */ /* 0x041fe4000000181c */
        /* <DEDUP_REMOVED lines=64> */
[----:B------:R-:W3:Y:S01]  /*ccaf0*/  LDL.64 R60, [R1+0x18] ;  /* 0x00001800013c7983 */ /* 0x000ee20000100a00 */
[----:B----4-:R-:W-:-:S15]  /*ccb00*/  HMMA.16816.F32 R20, R4, R18, R20 ;  /* 0x000000120414723c */ /* 0x010fde0000001814 */
[----:B------:R-:W-:-:S08]  /*ccb10*/  NOP ;  /* 0x0000000000007918 */ /* 0x000fd00000000000 */
[----:B------:R-:W-:Y:S04]  /*ccb20*/  STL.64 [R1+0x840], R20 ;  /* 0x0008401401007387 */ /* 0x000fe80000100a00 */
[----:B------:R0:W-:Y:S04]  /*ccb30*/  STL.64 [R1+0x848], R22 ;  /* 0x0008481601007387 */ /* 0x0001e80000100a00 */
[----:B0-----:R-:W3:Y:S04]  /*ccb40*/  LDL.LU.64 R22, [R1+0x6448] ;  /* 0x0064480001167983 */ /* 0x001ee80000300a00 */
[----:B------:R-:W2:Y:S04]  /*ccb50*/  LDL.LU.64 R20, [R1+0x6440] ;  /* 0x0064400001147983 */ /* 0x000ea80000300a00 */
[----:B------:R0:W-:Y:S04]  /*ccb60*/  STL.64 [R1+0x6348], R18 ;  /* 0x0063481201007387 */ /* 0x0001e80000100a00 */
[----:B0-----:R-:W4:Y:S04]  /*ccb70*/  LDL.LU R19, [R1+0x55d0] ;  /* 0x0055d00001137983 */ /* 0x001f280000300800 */
[----:B------:R-:W-:Y:S01]  /*ccb80*/  STL.64 [R1+0x6340], R16 ;  /* 0x0063401001007387 */ /* 0x000fe20000100a00 */
[C---:B--2---:R-:W-:Y:S06]  /*ccb90*/  HMMA.16816.F32 R56, R4.reuse, R20, R56 ;  /* 0x000000140438723c */ /* 0x044fec0000001838 */
[----:B---3--:R-:W-:-:S15]  /*ccba0*/  HMMA.16816.F32 R24, R4, R22, R24 ;  /* 0x000000160418723c */ /* 0x008fde0000001818 */
        /* <DEDUP_REMOVED lines=29> */
[----:B------:R-:W-:-:S02]  /*ccd80*/  IMAD R35, R0, 0x100, R35 ;  /* 0x0000010000237824 */ /* 0x000fc400078e0223 */
[----:B------:R-:W-:Y:S01]  /*ccd90*/  IMAD.MOV.U32 R0, RZ, RZ, R53 ;  /* 0x000000ffff007224 */ /* 0x000fe200078e0035 */
[----:B------:R-:W-:Y:S02]  /*ccda0*/  F2FP.F16.E4M3.UNPACK_B R32, R32 ;  /* 0x00000020ff20723e */ /* 0x000fe400020006ff */
[----:B------:R-:W-:Y:S02]  /*ccdb0*/  F2FP.F16.E4M3.UNPACK_B R33, R33 ;  /* 0x00000021ff21723e */ /* 0x000fe400020006ff */
[----:B------:R-:W-:Y:S02]  /*ccdc0*/  F2FP.F16.E4M3.UNPACK_B R34, R34 ;  /* 0x00000022ff22723e */ /* 0x000fe400020006ff */
[----:B------:R-:W-:Y:S01]  /*ccdd0*/  F2FP.F16.E4M3.UNPACK_B R35, R35 ;  /* 0x00000023ff23723e */ /* 0x000fe200020006ff */
        /* <DEDUP_REMOVED lines=9> */
[C---:B0-----:R-:W-:Y:S06]  /*cce70*/  HMMA.16816.F32 R8, R4.reuse, R36, R40 ;  /* 0x000000240408723c */ /* 0x041fec0000001828 */
[----:B------:R-:W-:Y:S01]  /*cce80*/  HMMA.16816.F32 R4, R4, R52, R44 ;  /* 0x000000340404723c */ /* 0x000fe2000000182c */
[----:B------:R-:W-:Y:S04]  /*cce90*/  STL [R1+0x630c], R36 ;  /* 0x00630c2401007387 */ /* 0x000fe80000100800 */
[----:B------:R-:W-:-:S12]  /*ccea0*/  STL [R1+0x6308], R37 ;  /* 0x0063082501007387 */ /* 0x000fd80000100800 */
[----:B------:R-:W-:Y:S04]  /*cceb0*/  STL.64 [R1+0xa40], R8 ;  /* 0x000a400801007387 */ /* 0x000fe80000100a00 */
[----:B------:R0:W-:Y:S04]  /*ccec0*/  STL.64 [R1+0xa48], R10 ;  /* 0x000a480a01007387 */ /* 0x0001e80000100a00 */
[----:B------:R-:W-:Y:S04]  /*cced0*/  STL [R1+0x6310], R0 ;  /* 0x0063100001007387 */ /* 0x000fe80000100800 */
        /* <DEDUP_REMOVED lines=47> */
[----:B------:R-:W4:Y:S04]  /*cd1d0*/  LDL.64 R38, [R1+0x8] ;  /* 0x0000080001267983 */ /* 0x000f280000100a00 */
[----:B------:R-:W2:Y:S04]  /*cd1e0*/  LDL.64 R60, [R1] ;  /* 0x00000000013c7983 */ /* 0x000ea80000100a00 */
        /* <DEDUP_REMOVED lines=24> */
[----:B------:R-:W-:Y:S04]  /*cd370*/  STL [R1+0x6318], R37 ;  /* 0x0063182501007387 */ /* 0x000fe80000100800 */
[----:B------:R0:W-:Y:S04]  /*cd380*/  STL [R1+0x6314], R36 ;  /* 0x0063142401007387 */ /* 0x0001e80000100800 */
[----:B0-----:R-:W3:Y:S01]  /*cd390*/  LDL.64 R36, [R1+0x10] ;  /* 0x0000100001247983 */ /* 0x001ee20000100a00 */
[C---:B----4-:R-:W-:Y:S06]  /*cd3a0*/  HMMA.16816.F32 R12, R32.reuse, R38, R12 ;  /* 0x00000026200c723c */ /* 0x050fec000000180c */
[C---:B--2---:R-:W-:Y:S06]  /*cd3b0*/  HMMA.16816.F32 R40, R32.reuse, R60, R40 ;  /* 0x0000003c2028723c */ /* 0x044fec0000001828 */
[----:B---3--:R-:W-:Y:S06]  /*cd3c0*/  HMMA.16816.F32 R20, R32, R36, R20 ;  /* 0x000000242014723c */ /* 0x008fec0000001814 */
        /* <DEDUP_REMOVED lines=10> */
[----:B0-----:R-:W3:Y:S04]  /*cd470*/  LDL.LU.64 R14, [R1+0x63f8] ;  /* 0x0063f800010e7983 */ /* 0x001ee80000300a00 */
[----:B------:R-:W3:Y:S04]  /*cd480*/  LDL.LU.64 R12, [R1+0x63f0] ;  /* 0x0063f000010c7983 */ /* 0x000ee80000300a00 */
[----:B------:R-:W4:Y:S04]  /*cd490*/  LDL.LU.64 R38, [R1+0x63e8] ;  /* 0x0063e80001267983 */ /* 0x000f280000300a00 */
[----:B------:R-:W-:Y:S04]  /*cd4a0*/  STL.64 [R1+0x790], R40 ;  /* 0x0007902801007387 */ /* 0x000fe80000100a00 */
[----:B------:R0:W-:Y:S01]  /*cd4b0*/  STL.64 [R1+0x798], R42 ;  /* 0x0007982a01007387 */ /* 0x0001e20000100a00 */
[----:B------:R-:W-:-:S03]  /*cd4c0*/  IMAD.MOV.U32 R0, RZ, RZ, R61 ;  /* 0x000000ffff007224 */ /* 0x000fc600078e003d */
        /* <DEDUP_REMOVED lines=35> */
[----:B------:R3:W-:Y:S01]  /*cd700*/  STL.64 [R1+0x6238], R52 ;  /* 0x0062383401007387 */ /* 0x0007e20000100a00 */
[----:B------:R-:W-:-:S15]  /*cd710*/  HMMA.16816.F32 R24, R32, R46, R24 ;  /* 0x0000002e2018723c */ /* 0x000fde0000001818 */
[----:B------:R-:W-:Y:S04]  /*cd720*/  STL.64 [R1+0x740], R56 ;  /* 0x0007403801007387 */ /* 0x000fe80000100a00 */
[----:B------:R-:W-:Y:S01]  /*cd730*/  STL.64 [R1+0x748], R58 ;  /* 0x0007483a01007387 */ /* 0x000fe20000100a00 */
[C---:B------:R-:W-:Y:S06]  /*cd740*/  HMMA.16816.F32 R16, R32.reuse, R42, R16 ;  /* 0x0000002a2010723c */ /* 0x040fec0000001810 */
[C---:B---3--:R-:W-:Y:S06]  /*cd750*/  HMMA.16816.F32 R52, R32.reuse, R50, R4 ;  /* 0x000000322034723c */ /* 0x048fec0000001804 */
        /* <DEDUP_REMOVED lines=80> */
[----:B------:R-:W-:Y:S01]  /*cdc60*/  STL.64 [R1+0x62e0], R38 ;  /* 0x0062e02601007387 */ /* 0x000fe20000100a00 */
[----:B--2---:R-:W-:-:S15]  /*cdc70*/  HMMA.16816.F32 R8, R32, R2, R8 ;  /* 0x000000022008723c */ /* 0x004fde0000001808 */
[----:B------:R-:W-:-:S08]  /*cdc80*/  NOP ;  /* 0x0000000000007918 */ /* 0x000fd00000000000 */
        /* <DEDUP_REMOVED lines=68> */
[----:B-1----:R-:W-:-:S15]  /*ce0d0*/  HMMA.16816.F32 R8, R32, R28, R52 ;  /* 0x0000001c2008723c */ /* 0x002fde0000001834 */
[----:B------:R-:W-:-:S08]  /*ce0e0*/  NOP ;  /* 0x0000000000007918 */ /* 0x000fd00000000000 */
        /* <DEDUP_REMOVED lines=30> */
[----:B------:R-:W2:Y:S04]  /*ce2d0*/  LDL.LU R58, [R1+0x1568] ;  /* 0x00156800013a7983 */ /* 0x000ea80000300800 */
[----:B------:R-:W2:Y:S01]  /*ce2e0*/  LDL.LU R59, [R1+0x156c] ;  /* 0x00156c00013b7983 */ /* 0x000ea20000300800 */
[----:B------:R-:W-:-:S03]  /*ce2f0*/  IMAD.MOV.U32 R47, RZ, RZ, R0 ;  /* 0x000000ffff2f7224 */ /* 0x000fc600078e0000 */
[----:B--2---:R-:W-:Y:S04]  /*ce300*/  STL.64 [R1+0x62d8], R58 ;  /* 0x0062d83a01007387 */ /* 0x004fe80000100a00 */
[----:B----4-:R-:W-:Y:S04]  /*ce310*/  STL.64 [R1+0x62d0], R56 ;  /* 0x0062d03801007387 */ /* 0x010fe80000100a00 */
[----:B------:R-:W2:Y:S04]  /*ce320*/  LDL R46, [R1] ;  /* 0x00000000012e7983 */ /* 0x000ea80000100800 */
[----:B------:R-:W4:Y:S04]  /*ce330*/  LDL.LU R0, [R1+0x631c] ;  /* 0x00631c0001007983 */ /* 0x000f280000300800 */
[----:B------:R-:W3:Y:S04]  /*ce340*/  LDL.LU R40, [R1+0x1570] ;  /* 0x0015700001287983 */ /* 0x000ee80000300800 */
[----:B------:R-:W3:Y:S04]  /*ce350*/  LDL.LU R41, [R1+0x1574] ;  /* 0x0015740001297983 */ /* 0x000ee80000300800 */
[----:B------:R-:W2:Y:S04]  /*ce360*/  LDL.LU R42, [R1+0x1578] ;  /* 0x00157800012a7983 */ /* 0x000ea80000300800 */
[----:B------:R-:W2:Y:S01]  /*ce370*/  LDL.LU R43, [R1+0x157c] ;  /* 0x00157c00012b7983 */ /* 0x000ea20000300800 */
[----:B------:R-:W-:-:S02]  /*ce380*/  IMAD.MOV.U32 R44, RZ, RZ, R37 ;  /* 0x000000ffff2c7224 */ /* 0x000fc400078e0025 */
[----:B------:R-:W-:Y:S01]  /*ce390*/  IMAD.MOV.U32 R45, RZ, RZ, R36 ;  /* 0x000000ffff2d7224 */ /* 0x000fe200078e0024 */
[----:B--2---:R-:W-:Y:S04]  /*ce3a0*/  STL.64 [R1+0x62f0], R42 ;  /* 0x0062f02a01007387 */ /* 0x004fe80000100a00 */
[----:B---3--:R-:W-:Y:S04]  /*ce3b0*/  STL.64 [R1+0x62e8], R40 ;  /* 0x0062e82801007387 */ /* 0x008fe80000100a00 */
[----:B------:R-:W2:Y:S04]  /*ce3c0*/  LDL.LU R37, [R1+0x6318] ;  /* 0x0063180001257983 */ /* 0x000ea80000300800 */
[----:B------:R-:W3:Y:S04]  /*ce3d0*/  LDL.LU R36, [R1+0x6314] ;  /* 0x0063140001247983 */ /* 0x000ee80000300800 */
[----:B------:R-:W-:Y:S04]  /*ce3e0*/  STL.64 [R1+0x6300], R46 ;  /* 0x0063002e01007387 */ /* 0x000fe80000100a00 */
[----:B------:R3:W-:Y:S04]  /*ce3f0*/  STL.64 [R1+0x62f8], R44 ;  /* 0x0062f82c01007387 */ /* 0x0007e80000100a00 */
[----:B0-----:R-:W3:Y:S04]  /*ce400*/  LDL.LU R8, [R1+0x1580] ;  /* 0x0015800001087983 */ /* 0x001ee80000300800 */
[----:B------:R-:W3:Y:S04]  /*ce410*/  LDL.LU R9, [R1+0x1584] ;  /* 0x0015840001097983 */ /* 0x000ee80000300800 */
[----:B------:R-:W3:Y:S04]  /*ce420*/  LDL.LU R10, [R1+0x1588] ;  /* 0x00158800010a7983 */ /* 0x000ee80000300800 */
[----:B------:R-:W3:Y:S04]  /*ce430*/  LDL.LU R11, [R1+0x158c] ;  /* 0x00158c00010b7983 */ /* 0x000ee80000300800 */
[----:B-1----:R-:W3:Y:S01]  /*ce440*/  LDL R18, [R1+0x10] ;  /* 0x0000100001127983 */ /* 0x002ee20000100800 */
[----:B----4-:R-:W-:-:S03]  /*ce450*/  IMAD.MOV.U32 R19, RZ, RZ, R0 ;  /* 0x000000ffff137224 */ /* 0x010fc600078e0000 */
[----:B------:R-:W4:Y:S01]  /*ce460*/  LDL.LU R0, [R1+0x6310] ;  /* 0x0063100001007983 */ /* 0x000f220000300800 */
[----:B------:R-:W-:Y:S02]  /*ce470*/  IMAD R6, R6, 0x100, R60 ;  /* 0x0000010006067824 */ /* 0x000fe400078e023c */
[----:B------:R-:W-:Y:S02]  /*ce480*/  IMAD R7, R7, 0x100, R61 ;  /* 0x0000010007077824 */ /* 0x000fe400078e023d */
[----:B--2---:R-:W-:Y:S02]  /*ce490*/  IMAD.MOV.U32 R17, RZ, RZ, R37 ;  /* 0x000000ffff117224 */ /* 0x004fe400078e0025 */
[----:B---3--:R-:W-:Y:S02]  /*ce4a0*/  IMAD.MOV.U32 R16, RZ, RZ, R36 ;  /* 0x000000ffff107224 */ /* 0x008fe400078e0024 */
[----:B------:R-:W2:Y:S04]  /*ce4b0*/  LDL.LU R36, [R1+0x630c] ;  /* 0x00630c0001247983 */ /* 0x000ea80000300800 */
[----:B------:R-:W2:Y:S04]  /*ce4c0*/  LDL.LU R37, [R1+0x6308] ;  /* 0x0063080001257983 */ /* 0x000ea80000300800 */
[----:B------:R-:W3:Y:S04]  /*ce4d0*/  LDL.LU R52, [R1+0x15a0] ;  /* 0x0015a00001347983 */ /* 0x000ee80000300800 */
[----:B------:R-:W3:Y:S04]  /*ce4e0*/  LDL.LU R53, [R1+0x15a4] ;  /* 0x0015a40001357983 */ /* 0x000ee80000300800 */
[----:B------:R-:W3:Y:S04]  /*ce4f0*/  LDL.LU R54, [R1+0x15a8] ;  /* 0x0015a80001367983 */ /* 0x000ee80000300800 */
[----:B------:R-:W3:Y:S04]  /*ce500*/  LDL.LU R55, [R1+0x15ac] ;  /* 0x0015ac0001377983 */ /* 0x000ee80000300800 */
[----:B------:R-:W3:Y:S04]  /*ce510*/  LDL R38, [R1+0x20] ;  /* 0x0000200001267983 */ /* 0x000ee80000100800 */
        /* <DEDUP_REMOVED lines=13> */
[----:B----4-:R-:W-:-:S03]  /*ce5f0*/  IMAD.MOV.U32 R39, RZ, RZ, R0 ;  /* 0x000000ffff277224 */ /* 0x010fc600078e0000 */
[----:B------:R-:W4:Y:S01]  /*ce600*/  LDL.LU R24, [R1+0x1590] ;  /* 0x0015900001187983 */ /* 0x000f220000300800 */
[----:B------:R-:W-:Y:S02]  /*ce610*/  IMAD R4, R4, 0x100, R50 ;  /* 0x0000010004047824 */ /* 0x000fe400078e0232 */
[----:B------:R-:W-:Y:S01]  /*ce620*/  IMAD R5, R5, 0x100, R51 ;  /* 0x0000010005057824 */ /* 0x000fe200078e0233 */
        /* <DEDUP_REMOVED lines=26> */
[----:B---3--:R-:W-:Y:S06]  /*ce7d0*/  HMMA.16816.F32 R32, R32, R38, R40 ;  /* 0x000000262020723c */ /* 0x008fec0000001828 */
[----:B------:R-:W-:Y:S11]  /*ce7e0*/  HMMA.16816.F32 R56, R4, R60, R56 ;  /* 0x0000003c0438723c */ /* 0x000ff60000001838 */
[----:B------:R-:W-:Y:S04]  /*ce7f0*/  STL.64 [R1+0xa20], R44 ;  /* 0x000a202c01007387 */ /* 0x000fe80000100a00 */
[----:B------:R0:W-:Y:S04]  /*ce800*/  STL.64 [R1+0xa28], R46 ;  /* 0x000a282e01007387 */ /* 0x0001e80000100a00 */
[----:B0-----:R-:W2:Y:S04]  /*ce810*/  LDL.LU.64 R46, [R1+0x6300] ;  /* 0x00630000012e7983 */ /* 0x001ea80000300a00 */
[----:B------:R-:W3:Y:S04]  /*ce820*/  LDL.LU.64 R44, [R1+0x62f8] ;  /* 0x0062f800012c7983 */ /* 0x000ee80000300a00 */
[----:B------:R-:W-:Y:S04]  /*ce830*/  STL [R1+0x61b0], R37 ;  /* 0x0061b02501007387 */ /* 0x000fe80000100800 */
[----:B------:R-:W2:Y:S04]  /*ce840*/  LDL.LU.64 R42, [R1+0x62f0] ;  /* 0x0062f000012a7983 */ /* 0x000ea80000300a00 */
[----:B------:R-:W2:Y:S04]  /*ce850*/  LDL.LU.64 R40, [R1+0x62e8] ;  /* 0x0062e80001287983 */ /* 0x000ea80000300a00 */
[----:B------:R-:W2:Y:S04]  /*ce860*/  LDL.LU.64 R38, [R1+0x62e0] ;  /* 0x0062e00001267983 */ /* 0x000ea80000300a00 */
[----:B------:R0:W-:Y:S04]  /*ce870*/  STL.64 [R1+0x600], R32 ;  /* 0x0006002001007387 */ /* 0x0001e80000100a00 */
[----:B------:R1:W-:Y:S01]  /*ce880*/  STL.64 [R1+0x608], R34 ;  /* 0x0006082201007387 */ /* 0x0003e20000100a00 */
[----:B------:R-:W-:-:S03]  /*ce890*/  IMAD.MOV.U32 R0, RZ, RZ, R61 ;  /* 0x000000ffff007224 */ /* 0x000fc600078e003d */
[----:B0-----:R-:W2:Y:S04]  /*ce8a0*/  LDL.LU R32, [R1+0x1520] ;  /* 0x0015200001207983 */ /* 0x001ea80000300800 */
[----:B------:R-:W2:Y:S04]  /*ce8b0*/  LDL.LU R33, [R1+0x1524] ;  /* 0x0015240001217983 */ /* 0x000ea80000300800 */
[----:B-1----:R-:W2:Y:S04]  /*ce8c0*/  LDL.LU R34, [R1+0x1528] ;  /* 0x0015280001227983 */ /* 0x002ea80000300800 */
[----:B------:R-:W2:Y:S04]  /*ce8d0*/  LDL.LU R35, [R1+0x152c] ;  /* 0x00152c0001237983 */ /* 0x000ea80000300800 */
[----:B------:R-:W-:Y:S04]  /*ce8e0*/  STL.64 [R1+0x5f0], R56 ;  /* 0x0005f03801007387 */ /* 0x000fe80000100a00 */
[----:B------:R0:W-:Y:S01]  /*ce8f0*/  STL.64 [R1+0x5f8], R58 ;  /* 0x0005f83a01007387 */ /* 0x0001e20000100a00 */
[----:B------:R-:W-:-:S03]  /*ce900*/  IMAD.MOV.U32 R37, RZ, RZ, R60 ;  /* 0x000000ffff257224 */ /* 0x000fc600078e003c */
[----:B0-----:R-:W2:Y:S04]  /*ce910*/  LDL.LU.64 R58, [R1+0x62d8] ;  /* 0x0062d800013a7983 */ /* 0x001ea80000300a00 */
[----:B------:R-:W2:Y:S04]  /*ce920*/  LDL.LU.64 R56, [R1+0x62d0] ;  /* 0x0062d00001387983 */ /* 0x000ea80000300a00 */
[----:B------:R-:W2:Y:S01]  /*ce930*/  LDL.LU.64 R60, [R1+0x62c8] ;  /* 0x0062c800013c7983 */ /* 0x000ea20000300a00 */
[C---:B------:R-:W-:Y:S06]  /*ce940*/  HMMA.16816.F32 R52, R4.reuse, R16, R52 ;  /* 0x000000100434723c */ /* 0x040fec0000001834 */
[----:B----4-:R-:W-:-:S15]  /*ce950*/  HMMA.16816.F32 R16, R4, R18, R24 ;  /* 0x000000120410723c */ /* 0x010fde0000001818 */
        /* <DEDUP_REMOVED lines=12> */
[----:B--2---:R-:W-:-:S15]  /*cea20*/  HMMA.16816.F32 R44, R4, R46, R40 ;  /* 0x0000002e042c723c */ /* 0x004fde0000001828 */
[----:B------:R-:W-:-:S02]  /*cea30*/  NOP ;  /* 0x0000000000007918 */ /* 0x000fc40000000000 */
[----:B------:R-:W-:Y:S01]  /*cea40*/  STL.64 [R1+0x5c0], R8 ;  /* 0x0005c00801007387 */ /* 0x000fe20000100a00 */
[C---:B------:R-:W-:Y:S03]  /*cea50*/  HMMA.16816.F32 R56, R4.reuse, R60, R56 ;  /* 0x0000003c0438723c */ /* 0x040fe60000001838 */
[----:B------:R0:W-:Y:S04]  /*cea60*/  STL.64 [R1+0x5c8], R10 ;  /* 0x0005c80a01007387 */ /* 0x0001e80000100a00 */
[----:B0-----:R-:W2:Y:S04]  /*cea70*/  LDL.LU.64 R10, [R1+0x6290] ;  /* 0x00629000010a7983 */ /* 0x001ea80000300a00 */
[----:B------:R-:W2:Y:S04]  /*cea80*/  LDL.LU.64 R8, [R1+0x6288] ;  /* 0x0062880001087983 */ /* 0x000ea80000300a00 */
[----:B------:R-:W3:Y:S04]  /*cea90*/  LDL.LU.64 R42, [R1+0x6280] ;  /* 0x00628000012a7983 */ /* 0x000ee80000300a00 */
[----:B------:R-:W2:Y:S04]  /*ceaa0*/  LDL.LU.64 R40, [R1+0x6278] ;  /* 0x0062780001287983 */ /* 0x000ea80000300a00 */
[----:B------:R-:W-:Y:S04]  /*ceab0*/  STL.64 [R1+0x5b0], R44 ;  /* 0x0005b02c01007387 */ /* 0x000fe80000100a00 */
[----:B------:R0:W-:Y:S04]  /*ceac0*/  STL.64 [R1+0x5b8], R46 ;  /* 0x0005b82e01007387 */ /* 0x0001e80000100a00 */
[----:B0-----:R-:W3:Y:S04]  /*cead0*/  LDL.LU.64 R46, [R1+0x6270] ;  /* 0x00627000012e7983 */ /* 0x001ee80000300a00 */
[----:B------:R-:W2:Y:S04]  /*ceae0*/  LDL.LU.64 R44, [R1+0x6268] ;  /* 0x00626800012c7983 */ /* 0x000ea80000300a00 */
[----:B------:R-:W-:Y:S04]  /*ceaf0*/  STL.64 [R1+0x5a0], R56 ;  /* 0x0005a03801007387 */ /* 0x000fe80000100a00 */
[----:B------:R0:W-:Y:S04]  /*ceb00*/  STL.64 [R1+0x5a8], R58 ;  /* 0x0005a83a01007387 */ /* 0x0001e80000100a00 */
[----:B0-----:R-:W4:Y:S04]  /*ceb10*/  LDL.LU.64 R58, [R1+0x6260] ;  /* 0x00626000013a7983 */ /* 0x001f280000300a00 */
[----:B------:R-:W3:Y:S01]  /*ceb20*/  LDL.LU.64 R56, [R1+0x6258] ;  /* 0x0062580001387983 */ /* 0x000ee20000300a00 */
        /* <DEDUP_REMOVED lines=23> */
[C---:B------:R-:W-:Y:S06]  /*ceca0*/  HMMA.16816.F32 R32, R4.reuse, R52, R32 ;  /* 0x000000340420723c */ /* 0x040fec0000001820 */
[----:B------:R-:W-:Y:S06]  /*cecb0*/  HMMA.16816.F32 R56, R4, R54, R56 ;  /* 0x000000360438723c */ /* 0x000fec0000001838 */
        /* <DEDUP_REMOVED lines=28> */
[----:B--2---:R2:W-:Y:S04]  /*cee80*/  STL.64 [R1+0x6208], R48 ;  /* 0x0062083001007387 */ /* 0x0045e80000100a00 */
[----:B-1----:R-:W4:Y:S04]  /*cee90*/  LDL.LU R44, [R1+0xa10] ;  /* 0x000a1000012c7983 */ /* 0x002f280000300800 */
[----:B------:R-:W4:Y:S04]  /*ceea0*/  LDL.LU R45, [R1+0xa14] ;  /* 0x000a1400012d7983 */ /* 0x000f280000300800 */
[----:B------:R-:W3:Y:S04]  /*ceeb0*/  LDL.LU R46, [R1+0xa18] ;  /* 0x000a1800012e7983 */ /* 0x000ee80000300800 */
[----:B------:R-:W3:Y:S04]  /*ceec0*/  LDL.LU R47, [R1+0xa1c] ;  /* 0x000a1c00012f7983 */ /* 0x000ee80000300800 */
[----:B---3--:R-:W-:Y:S04]  /*ceed0*/  STL.64 [R1+0x6230], R46 ;  /* 0x0062302e01007387 */ /* 0x008fe80000100a00 */
[----:B----4-:R1:W-:Y:S04]  /*ceee0*/  STL.64 [R1+0x6228], R44 ;  /* 0x0062282c01007387 */ /* 0x0103e80000100a00 */
        /* <DEDUP_REMOVED lines=153> */
[----:B0-----:R-:W-:-:S03]  /*cf880*/  IMAD.MOV.U32 R10, RZ, RZ, R37 ;  /* 0x000000ffff0a7224 */ /* 0x001fc600078e0025 */
        /* <DEDUP_REMOVED lines=19> */
[----:B------:R-:W2:Y:S04]  /*cf9c0*/  LDL.64 R8, [R1+0x20] ;  /* 0x0000200001087983 */ /* 0x000ea80000100a00 */
[----:B------:R-:W3:Y:S04]  /*cf9d0*/  LDL.LU R16, [R1+0x13f0] ;  /* 0x0013f00001107983 */ /* 0x000ee80000300800 */
[----:B------:R-:W3:Y:S04]  /*cf9e0*/  LDL.LU R17, [R1+0x13f4] ;  /* 0x0013f40001117983 */ /* 0x000ee80000300800 */
[----:B------:R-:W3:Y:S04]  /*cf9f0*/  LDL.LU R18, [R1+0x13f8] ;  /* 0x0013f80001127983 */ /* 0x000ee80000300800 */
[----:B------:R-:W3:Y:S04]  /*cfa00*/  LDL.LU R19, [R1+0x13fc] ;  /* 0x0013fc0001137983 */ /* 0x000ee80000300800 */
[----:B------:R-:W3:Y:S04]  /*cfa10*/  LDL.LU R44, [R1+0x13e0] ;  /* 0x0013e000012c7983 */ /* 0x000ee80000300800 */
[----:B------:R-:W3:Y:S04]  /*cfa20*/  LDL.LU R45, [R1+0x13e4] ;  /* 0x0013e400012d7983 */ /* 0x000ee80000300800 */
[----:B------:R-:W3:Y:S01]  /*cfa30*/  LDL.LU R46, [R1+0x13e8] ;  /* 0x0013e800012e7983 */ /* 0x000ee20000300800 */
[----:B------:R-:W-:-:S03]  /*cfa40*/  IMAD R32, R32, 0x100, R52 ;  /* 0x0000010020207824 */ /* 0x000fc600078e0234 */
        /* <DEDUP_REMOVED lines=18> */
[----:B0-----:R-:W3:Y:S01]  /*cfb70*/  LDL.LU.64 R30, [R1+0x10] ;  /* 0x00001000011e7983 */ /* 0x001ee20000300a00 */
        /* <DEDUP_REMOVED lines=16> */
[----:B------:R1:W-:Y:S01]  /*cfc80*/  STL.64 [R1+0x428], R6 ;  /* 0x0004280601007387 */ /* 0x0003e20000100a00 */
[----:B------:R-:W-:-:S02]  /*cfc90*/  F2FP.F16.E4M3.UNPACK_B R32, R32 ;  /* 0x00000020ff20723e */ /* 0x000fc400020006ff */
[----:B------:R-:W-:Y:S02]  /*cfca0*/  F2FP.F16.E4M3.UNPACK_B R33, R33 ;  /* 0x00000021ff21723e */ /* 0x000fe400020006ff */
[----:B------:R-:W-:Y:S01]  /*cfcb0*/  F2FP.F16.E4M3.UNPACK_B R34, R34 ;  /* 0x00000022ff22723e */ /* 0x000fe200020006ff */
[----:B------:R-:W-:Y:S01]  /*cfcc0*/  IMAD.MOV.U32 R11, RZ, RZ, R0 ;  /* 0x000000ffff0b7224 */ /* 0x000fe200078e0000 */
[----:B------:R-:W-:Y:S01]  /*cfcd0*/  F2FP.F16.E4M3.UNPACK_B R35, R35 ;  /* 0x00000023ff23723e */ /* 0x000fe200020006ff */
[----:B0-----:R-:W4:Y:S04]  /*cfce0*/  LDL R4, [R1] ;  /* 0x0000000001047983 */ /* 0x001f280000100800 */
[----:B-1----:R-:W2:Y:S01]  /*cfcf0*/  LDL.64 R6, [R1+0x18] ;  /* 0x0000180001067983 */ /* 0x002ea20000100a00 */
[----:B------:R-:W-:-:S03]  /*cfd00*/  IMAD.MOV.U32 R0, RZ, RZ, R9 ;  /* 0x000000ffff007224 */ /* 0x000fc600078e0009 */
[----:B------:R-:W4:Y:S01]  /*cfd10*/  LDL R5, [R1+0x4] ;  /* 0x0000040001057983 */ /* 0x000f220000100800 */
[C---:B---3--:R-:W-:Y:S06]  /*cfd20*/  HMMA.16816.F32 R8, R32.reuse, R10, R16 ;  /* 0x0000000a2008723c */ /* 0x048fec0000001810 */
[C---:B------:R-:W-:Y:S01]  /*cfd30*/  HMMA.16816.F32 R48, R32.reuse, R30, R48 ;  /* 0x0000001e2030723c */ /* 0x040fe20000001830 */
[----:B------:R-:W-:Y:S04]  /*cfd40*/  STL [R1+0x60b0], R0 ;  /* 0x0060b00001007387 */ /* 0x000fe80000100800 */
[----:B------:R-:W3:Y:S04]  /*cfd50*/  LDL.LU.64 R18, [R1+0x6188] ;  /* 0x0061880001127983 */ /* 0x000ee80000300a00 */
[----:B------:R-:W3:Y:S08]  /*cfd60*/  LDL.LU.64 R16, [R1+0x6180] ;  /* 0x0061800001107983 */ /* 0x000ef00000300a00 */
[----:B------:R-:W-:Y:S04]  /*cfd70*/  STL.64 [R1+0x410], R8 ;  /* 0x0004100801007387 */ /* 0x000fe80000100a00 */
[----:B------:R0:W-:Y:S04]  /*cfd80*/  STL.64 [R1+0x418], R10 ;  /* 0x0004180a01007387 */ /* 0x0001e80000100a00 */
[----:B0-----:R-:W3:Y:S04]  /*cfd90*/  LDL.LU.64 R10, [R1+0x6178] ;  /* 0x00617800010a7983 */ /* 0x001ee80000300a00 */
[----:B------:R-:W3:Y:S01]  /*cfda0*/  LDL.LU.64 R8, [R1+0x6170] ;  /* 0x0061700001087983 */ /* 0x000ee20000300a00 */
[----:B--2---:R-:W-:Y:S06]  /*cfdb0*/  HMMA.16816.F32 R44, R32, R6, R44 ;  /* 0x00000006202c723c */ /* 0x004fec000000182c */
[----:B------:R-:W-:-:S02]  /*cfdc0*/  IMAD.MOV.U32 R0, RZ, RZ, R7 ;  /* 0x000000ffff007224 */ /* 0x000fc400078e0007 */
[----:B------:R-:W-:Y:S02]  /*cfdd0*/  IMAD.MOV.U32 R7, RZ, RZ, R30 ;  /* 0x000000ffff077224 */ /* 0x000fe400078e001e */
[----:B------:R-:W-:-:S13]  /*cfde0*/  IMAD.MOV.U32 R6, RZ, RZ, R31 ;  /* 0x000000ffff067224 */ /* 0x000fda00078e001f */
        /* <DEDUP_REMOVED lines=8> */
[----:B------:R0:W-:Y:S04]  /*cfe70*/  STL.64 [R1+0x6118], R6 ;  /* 0x0061180601007387 */ /* 0x0001e80000100a00 */
[----:B0-----:R-:W4:Y:S02]  /*cfe80*/  LDL.LU.64 R6, [R1+0x8] ;  /* 0x0000080001067983 */ /* 0x001f240000300a00 */
[----:B----4-:R-:W-:Y:S06]  /*cfe90*/  HMMA.16816.F32 R52, R32, R6, R52 ;  /* 0x000000062034723c */ /* 0x010fec0000001834 */
[----:B------:R-:W-:-:S02]  /*cfea0*/  IMAD.MOV.U32 R31, RZ, RZ, R6 ;  /* 0x000000ffff1f7224 */ /* 0x000fc400078e0006 */
[----:B------:R-:W-:Y:S02]  /*cfeb0*/  IMAD.MOV.U32 R30, RZ, RZ, R7 ;  /* 0x000000ffff1e7224 */ /* 0x000fe400078e0007 */
[----:B------:R-:W-:-:S13]  /*cfec0*/  HMMA.16816.F32 R4, R32, R4, R56 ;  /* 0x000000042004723c */ /* 0x000fda0000001838 */
[----:B------:R-:W-:Y:S04]  /*cfed0*/  STL.64 [R1+0x3e0], R52 ;  /* 0x0003e03401007387 */ /* 0x000fe80000100a00 */
[----:B------:R0:W-:Y:S04]  /*cfee0*/  STL.64 [R1+0x3e8], R54 ;  /* 0x0003e83601007387 */ /* 0x0001e80000100a00 */
[----:B0-----:R-:W4:Y:S04]  /*cfef0*/  LDL.LU.64 R54, [R1+0x6148] ;  /* 0x0061480001367983 */ /* 0x001f280000300a00 */
[----:B------:R-:W2:Y:S04]  /*cff00*/  LDL.LU.64 R52, [R1+0x6140] ;  /* 0x0061400001347983 */ /* 0x000ea80000300a00 */
[----:B------:R-:W4:Y:S04]  /*cff10*/  LDL.LU.64 R58, [R1+0x6138] ;  /* 0x00613800013a7983 */ /* 0x000f280000300a00 */
[----:B------:R-:W2:Y:S01]  /*cff20*/  LDL.LU.64 R56, [R1+0x6130] ;  /* 0x0061300001387983 */ /* 0x000ea20000300a00 */
[----:B------:R-:W-:Y:S03]  /*cff30*/  HMMA.16816.F32 R36, R32, R60, R36 ;  /* 0x0000003c2024723c */ /* 0x000fe60000001824 */
[----:B------:R-:W-:Y:S04]  /*cff40*/  STL.64 [R1+0x3d0], R4 ;  /* 0x0003d00401007387 */ /* 0x000fe80000100a00 */
[----:B------:R2:W-:-:S15]  /*cff50*/  STL.64 [R1+0x3d8], R6 ;  /* 0x0003d80601007387 */ /* 0x0005de0000100a00 */
[----:B------:R-:W-:-:S01]  /*cff60*/  NOP ;  /* 0x0000000000007918 */ /* 0x000fc20000000000 */
[----:B------:R-:W-:Y:S04]  /*cff70*/  STL.64 [R1+0x3c0], R36 ;  /* 0x0003c02401007387 */ /* 0x000fe80000100a00 */
[----:B------:R-:W-:Y:S01]  /*cff80*/  STL.64 [R1+0x3c8], R38 ;  /* 0x0003c82601007387 */ /* 0x000fe20000100a00 */
[C---:B---3--:R-:W-:Y:S06]  /*cff90*/  HMMA.16816.F32 R8, R32.reuse, R50, R8 ;  /* 0x000000322008723c */ /* 0x048fec0000001808 */
[C---:B----4-:R-:W-:Y:S06]  /*cffa0*/  HMMA.16816.F32 R24, R32.reuse, R58, R24 ;  /* 0x0000003a2018723c */ /* 0x050fec0000001818 */
[C---:B--2---:R-:W-:Y:S01]  /*cffb0*/  HMMA.16816.F32 R4, R32.reuse, R56, R20 ;  /* 0x000000382004723c */ /* 0x044fe20000001814 */
[----:B------:R-:W-:Y:S05]  /*cffc0*/  STL.64 [R1+0x6028], R58 ;  /* 0x0060283a01007387 */ /* 0x000fea0000100a00 */
[C---:B------:R-:W-:Y:S11]  /*cffd0*/  HMMA.16816.F32 R16, R32.reuse, R54, R16 ;  /* 0x000000362010723c */ /* 0x040ff60000001810 */
        /* <DEDUP_REMOVED lines=167> */
[----:B------:R-:W2:Y:S04]  /*d0a50*/  LDL.LU R4, [R1+0x562c] ;  /* 0x00562c0001047983 */ /* 0x000ea80000300800 */
[----:B------:R0:W-:Y:S04]  /*d0a60*/  STL.64 [R1+0x260], R8 ;  /* 0x0002600801007387 */ /* 0x0001e80000100a00 */
[----:B------:R1:W-:Y:S04]  /*d0a70*/  STL.64 [R1+0x268], R10 ;  /* 0x0002680a01007387 */ /* 0x0003e80000100a00 */
        /* <DEDUP_REMOVED lines=22> */
[----:B----4-:R-:W-:Y:S07]  /*d0be0*/  HMMA.16816.F32 R8, R32, R28, R56 ;  /* 0x0000001c2008723c */ /* 0x010fee0000001838 */
[----:B------:R-:W-:-:S02]  /*d0bf0*/  IMAD.MOV.U32 R59, RZ, RZ, R30 ;  /* 0x000000ffff3b7224 */ /* 0x000fc400078e001e */
[----:B------:R-:W-:Y:S02]  /*d0c00*/  IMAD.MOV.U32 R57, RZ, RZ, R6 ;  /* 0x000000ffff397224 */ /* 0x000fe400078e0006 */
[----:B------:R-:W-:Y:S02]  /*d0c10*/  IMAD.MOV.U32 R58, RZ, RZ, R31 ;  /* 0x000000ffff3a7224 */ /* 0x000fe400078e001f */
[----:B------:R-:W-:Y:S01]  /*d0c20*/  IMAD.MOV.U32 R56, RZ, RZ, R7 ;  /* 0x000000ffff387224 */ /* 0x000fe200078e0007 */
[----:B---3--:R-:W-:Y:S04]  /*d0c30*/  STL.64 [R1+0x6088], R22 ;  /* 0x0060881601007387 */ /* 0x008fe80000100a00 */
[----:B--2---:R-:W-:Y:S04]  /*d0c40*/  STL.64 [R1+0x6080], R20 ;  /* 0x0060801401007387 */ /* 0x004fe80000100a00 */
[----:B------:R-:W2:Y:S04]  /*d0c50*/  LDL.LU R16, [R1+0x11b0] ;  /* 0x0011b00001107983 */ /* 0x000ea80000300800 */
[----:B------:R-:W2:Y:S04]  /*d0c60*/  LDL.LU R17, [R1+0x11b4] ;  /* 0x0011b40001117983 */ /* 0x000ea80000300800 */
[----:B------:R-:W2:Y:S04]  /*d0c70*/  LDL.LU R18, [R1+0x11b8] ;  /* 0x0011b80001127983 */ /* 0x000ea80000300800 */
[----:B------:R-:W2:Y:S04]  /*d0c80*/  LDL.LU R19, [R1+0x11bc] ;  /* 0x0011bc0001137983 */ /* 0x000ea80000300800 */
[----:B------:R-:W-:Y:S04]  /*d0c90*/  STL.64 [R1+0x5f68], R26 ;  /* 0x005f681a01007387 */ /* 0x000fe80000100a00 */
[----:B------:R0:W-:Y:S04]  /*d0ca0*/  STL.64 [R1+0x5f60], R24 ;  /* 0x005f601801007387 */ /* 0x0001e80000100a00 */
[----:B0-----:R-:W3:Y:S04]  /*d0cb0*/  LDL.LU R24, [R1+0x11d0] ;  /* 0x0011d00001187983 */ /* 0x001ee80000300800 */
[----:B------:R-:W3:Y:S04]  /*d0cc0*/  LDL.LU R25, [R1+0x11d4] ;  /* 0x0011d40001197983 */ /* 0x000ee80000300800 */
[----:B------:R-:W3:Y:S04]  /*d0cd0*/  LDL.LU R26, [R1+0x11d8] ;  /* 0x0011d800011a7983 */ /* 0x000ee80000300800 */
[----:B------:R-:W3:Y:S04]  /*d0ce0*/  LDL.LU R27, [R1+0x11dc] ;  /* 0x0011dc00011b7983 */ /* 0x000ee80000300800 */
[----:B------:R0:W-:Y:S04]  /*d0cf0*/  STL.64 [R1+0x250], R8 ;  /* 0x0002500801007387 */ /* 0x0001e80000100a00 */
[----:B------:R1:W-:Y:S04]  /*d0d00*/  STL.64 [R1+0x258], R10 ;  /* 0x0002580a01007387 */ /* 0x0003e80000100a00 */
[----:B------:R-:W4:Y:S04]  /*d0d10*/  LDL.LU R30, [R1+0x5640] ;  /* 0x00564000011e7983 */ /* 0x000f280000300800 */
[----:B------:R-:W4:Y:S04]  /*d0d20*/  LDL.LU R6, [R1+0x563c] ;  /* 0x00563c0001067983 */ /* 0x000f280000300800 */
        /* <DEDUP_REMOVED lines=35> */
[----:B------:R-:W3:Y:S04]  /*d0f60*/  LDL.LU R54, [R1+0x1208] ;  /* 0x0012080001367983 */ /* 0x000ee80000300800 */
[----:B------:R-:W3:Y:S01]  /*d0f70*/  LDL.LU R55, [R1+0x120c] ;  /* 0x00120c0001377983 */ /* 0x000ee20000300800 */
[----:B----4-:R-:W-:-:S03]  /*d0f80*/  IMAD R6, R6, 0x100, R30 ;  /* 0x0000010006067824 */ /* 0x010fc600078e021e */
[----:B------:R-:W3:Y:S01]  /*d0f90*/  LDL.LU R30, [R1+0x60ac] ;  /* 0x0060ac00011e7983 */ /* 0x000ee20000300800 */
[----:B--2---:R-:W-:-:S03]  /*d0fa0*/  IMAD R7, R7, 0x100, R31 ;  /* 0x0000010007077824 */ /* 0x004fc600078e021f */
[----:B------:R-:W3:Y:S02]  /*d0fb0*/  LDL.LU R31, [R1+0x60a8] ;  /* 0x0060a800011f7983 */ /* 0x000ee40000300800 */
        /* <DEDUP_REMOVED lines=20> */
[----:B--2---:R0:W-:Y:S04]  /*d1100*/  STL.64 [R1+0x5fe0], R38 ;  /* 0x005fe02601007387 */ /* 0x0041e80000100a00 */
[----:B0-----:R-:W2:Y:S04]  /*d1110*/  LDL.LU R38, [R1] ;  /* 0x0000000001267983 */ /* 0x001ea80000300800 */
[----:B------:R-:W2:Y:S04]  /*d1120*/  LDL.LU R39, [R1+0x4] ;  /* 0x0000040001277983 */ /* 0x000ea80000300800 */
[----:B------:R0:W-:Y:S04]  /*d1130*/  STL.64 [R1+0x5fd8], R36 ;  /* 0x005fd82401007387 */ /* 0x0001e80000100a00 */
[----:B0-----:R-:W4:Y:S01]  /*d1140*/  LDL R36, [R1+0x20] ;  /* 0x0000200001247983 */ /* 0x001f220000100800 */
[----:B------:R-:W-:Y:S01]  /*d1150*/  IMAD.MOV.U32 R37, RZ, RZ, R0 ;  /* 0x000000ffff257224 */ /* 0x000fe200078e0000 */
[----:B------:R-:W-:-:S02]  /*d1160*/  F2FP.F16.E4M3.UNPACK_B R4, R4 ;  /* 0x00000004ff04723e */ /* 0x000fc400020006ff */
[----:B------:R-:W-:Y:S02]  /*d1170*/  F2FP.F16.E4M3.UNPACK_B R5, R5 ;  /* 0x00000005ff05723e */ /* 0x000fe400020006ff */
[----:B------:R-:W-:Y:S02]  /*d1180*/  F2FP.F16.E4M3.UNPACK_B R6, R6 ;  /* 0x00000006ff06723e */ /* 0x000fe400020006ff */
[----:B------:R-:W-:Y:S01]  /*d1190*/  F2FP.F16.E4M3.UNPACK_B R7, R7 ;  /* 0x00000007ff07723e */ /* 0x000fe200020006ff */
[----:B------:R-:W3:Y:S06]  /*d11a0*/  LDL.LU R0, [R1+0x6090] ;  /* 0x0060900001007983 */ /* 0x000eec0000300800 */
[C---:B------:R-:W-:Y:S06]  /*d11b0*/  HMMA.16816.F32 R12, R4.reuse, R44, R12 ;  /* 0x0000002c040c723c */ /* 0x040fec000000180c */
[C---:B------:R-:W-:Y:S06]  /*d11c0*/  HMMA.16816.F32 R44, R4.reuse, R46, R8 ;  /* 0x0000002e042c723c */ /* 0x040fec0000001808 */
[C---:B------:R-:W-:Y:S06]  /*d11d0*/  HMMA.16816.F32 R48, R4.reuse, R56, R48 ;  /* 0x000000380430723c */ /* 0x040fec0000001830 */
[----:B------:R-:W-:Y:S06]  /*d11e0*/  HMMA.16816.F32 R56, R4, R58, R52 ;  /* 0x0000003a0438723c */ /* 0x000fec0000001834 */
[----:B----4-:R-:W-:Y:S01]  /*d11f0*/  HMMA.16816.F32 R32, R32, R36, R20 ;  /* 0x000000242020723c */ /* 0x010fe20000001814 */
[----:B------:R-:W4:Y:S04]  /*d1200*/  LDL.LU.64 R22, [R1+0x6088] ;  /* 0x0060880001167983 */ /* 0x000f280000300a00 */
[----:B------:R-:W4:-:S15]  /*d1210*/  LDL.LU.64 R20, [R1+0x6080] ;  /* 0x0060800001147983 */ /* 0x000f1e0000300a00 */
[----:B------:R-:W-:-:S03]  /*d1220*/  NOP ;  /* 0x0000000000007918 */ /* 0x000fc60000000000 */
        /* <DEDUP_REMOVED lines=25> */
[----:B------:R-:W4:Y:S01]  /*d13c0*/  LDL.LU.64 R56, [R1+0x6020] ;  /* 0x0060200001387983 */ /* 0x000f220000300a00 */
[C---:B------:R-:W-:Y:S06]  /*d13d0*/  HMMA.16816.F32 R28, R4.reuse, R60, R28 ;  /* 0x0000003c041c723c */ /* 0x040fec000000181c */
[----:B--2---:R-:W-:-:S15]  /*d13e0*/  HMMA.16816.F32 R32, R4, R38, R32 ;  /* 0x000000260420723c */ /* 0x004fde0000001820 */
[----:B------:R-:W-:-:S08]  /*d13f0*/  NOP ;  /* 0x0000000000007918 */ /* 0x000fd00000000000 */
[----:B------:R0:W-:Y:S04]  /*d1400*/  STL.64 [R1+0x1f0], R32 ;  /* 0x0001f02001007387 */ /* 0x0001e80000100a00 */
[----:B------:R1:W-:Y:S04]  /*d1410*/  STL.64 [R1+0x1f8], R34 ;  /* 0x0001f82201007387 */ /* 0x0003e80000100a00 */
[----:B------:R-:W-:Y:S04]  /*d1420*/  STL.64 [R1+0x1e0], R28 ;  /* 0x0001e01c01007387 */ /* 0x000fe80000100a00 */
[----:B------:R-:W-:Y:S01]  /*d1430*/  STL.64 [R1+0x1e8], R30 ;  /* 0x0001e81e01007387 */ /* 0x000fe20000100a00 */
[C---:B---3--:R-:W-:Y:S06]  /*d1440*/  HMMA.16816.F32 R16, R4.reuse, R54, R16 ;  /* 0x000000360410723c */ /* 0x048fec0000001810 */
[C---:B----4-:R-:W-:Y:S06]  /*d1450*/  HMMA.16816.F32 R12, R4.reuse, R52, R12 ;  /* 0x00000034040c723c */ /* 0x050fec000000180c */
[C---:B------:R-:W-:Y:S06]  /*d1460*/  HMMA.16816.F32 R8, R4.reuse, R50, R8 ;  /* 0x000000320408723c */ /* 0x040fec0000001808 */
[C---:B------:R-:W-:Y:S06]  /*d1470*/  HMMA.16816.F32 R24, R4.reuse, R58, R24 ;  /* 0x0000003a0418723c */ /* 0x040fec0000001818 */
        /* <DEDUP_REMOVED lines=11> */
[----:B------:R-:W-:Y:S04]  /*d1530*/  STL.64 [R1+0x190], R8 ;  /* 0x0001900801007387 */ /* 0x000fe80000100a00 */
[----:B------:R3:W-:Y:S04]  /*d1540*/  STL.64 [R1+0x198], R10 ;  /* 0x0001980a01007387 */ /* 0x0007e80000100a00 */
[----:B------:R-:W2:Y:S04]  /*d1550*/  LDL.LU R53, [R1+0x1024] ;  /* 0x0010240001357983 */ /* 0x000ea80000300800 */
[----:B------:R-:W4:Y:S04]  /*d1560*/  LDL.LU R54, [R1+0x1028] ;  /* 0x0010280001367983 */ /* 0x000f280000300800 */
[----:B------:R-:W4:Y:S04]  /*d1570*/  LDL.LU R55, [R1+0x102c] ;  /* 0x00102c0001377983 */ /* 0x000f280000300800 */
[----:B----4-:R-:W-:Y:S04]  /*d1580*/  STL.64 [R1+0x5fa8], R54 ;  /* 0x005fa83601007387 */ /* 0x010fe80000100a00 */
[----:B--2---:R2:W-:Y:S04]  /*d1590*/  STL.64 [R1+0x5fa0], R52 ;  /* 0x005fa03401007387 */ /* 0x0045e80000100a00 */
[----:B------:R-:W4:Y:S04]  /*d15a0*/  LDL.LU R56, [R1+0x5650] ;  /* 0x0056500001387983 */ /* 0x000f280000300800 */
[----:B0-----:R-:W2:Y:S04]  /*d15b0*/  LDL.LU R32, [R1+0x564c] ;  /* 0x00564c0001207983 */ /* 0x001ea80000300800 */
[----:B------:R-:W4:Y:S04]  /*d15c0*/  LDL.LU R57, [R1+0x5658] ;  /* 0x0056580001397983 */ /* 0x000f280000300800 */
[----:B------:R-:W2:Y:S04]  /*d15d0*/  LDL.LU R33, [R1+0x5654] ;  /* 0x0056540001217983 */ /* 0x000ea80000300800 */
[----:B------:R-:W4:Y:S04]  /*d15e0*/  LDL.LU R58, [R1+0x5660] ;  /* 0x00566000013a7983 */ /* 0x000f280000300800 */
[----:B-1----:R-:W2:Y:S04]  /*d15f0*/  LDL.LU R34, [R1+0x565c] ;  /* 0x00565c0001227983 */ /* 0x002ea80000300800 */
[----:B------:R-:W4:Y:S01]  /*d1600*/  LDL.LU R59, [R1+0x5668] ;  /* 0x00566800013b7983 */ /* 0x000f220000300800 */
[----:B---3--:R-:W-:Y:S03]  /*d1610*/  HMMA.16816.F32 R8, R4, R48, R40 ;  /* 0x000000300408723c */ /* 0x008fe60000001828 */
[----:B----4-:R-:W-:Y:S04]  /*d1620*/  STL.64 [R1+0x5fc8], R58 ;  /* 0x005fc83a01007387 */ /* 0x010fe80000100a00 */
[----:B------:R-:W-:Y:S04]  /*d1630*/  STL.64 [R1+0x5fc0], R56 ;  /* 0x005fc03801007387 */ /* 0x000fe80000100a00 */
[----:B------:R-:W2:Y:S04]  /*d1640*/  LDL.LU R35, [R1+0x5664] ;  /* 0x0056640001237983 */ /* 0x000ea80000300800 */
[----:B--2---:R-:W-:Y:S04]  /*d1650*/  STL.64 [R1+0x5ff0], R34 ;  /* 0x005ff02201007387 */ /* 0x004fe80000100a00 */
[----:B------:R-:W-:Y:S04]  /*d1660*/  STL.64 [R1+0x5fe8], R32 ;  /* 0x005fe82001007387 */ /* 0x000fe80000100a00 */
[----:B------:R-:W2:Y:S04]  /*d1670*/  LDL.LU R20, [R1+0x10c0] ;  /* 0x0010c00001147983 */ /* 0x000ea80000300800 */
        /* <DEDUP_REMOVED lines=56> */
[C---:B--2---:R-:W-:Y:S06]  /*d1a00*/  HMMA.16816.F32 R20, R4.reuse, R46, R20 ;  /* 0x0000002e0414723c */ /* 0x044fec0000001814 */
[----:B---3--:R-:W-:-:S15]  /*d1a10*/  HMMA.16816.F32 R44, R4, R44, R40 ;  /* 0x0000002c042c723c */ /* 0x008fde0000001828 */
[----:B------:R-:W-:-:S02]  /*d1a20*/  NOP ;  /* 0x0000000000007918 */ /* 0x000fc40000000000 */
[----:B------:R-:W-:Y:S04]  /*d1a30*/  STL.64 [R1+0x170], R20 ;  /* 0x0001701401007387 */ /* 0x000fe80000100a00 */
[----:B------:R0:W-:Y:S04]  /*d1a40*/  STL.64 [R1+0x178], R22 ;  /* 0x0001781601007387 */ /* 0x0001e80000100a00 */
[----:B0-----:R-:W2:Y:S04]  /*d1a50*/  LDL.LU.64 R22, [R1+0x6010] ;  /* 0x0060100001167983 */ /* 0x001ea80000300a00 */
[----:B------:R-:W2:Y:S04]  /*d1a60*/  LDL.LU.64 R20, [R1+0x6008] ;  /* 0x0060080001147983 */ /* 0x000ea80000300a00 */
[----:B------:R-:W3:Y:S04]  /*d1a70*/  LDL.LU R60, [R1+0x1a68] ;  /* 0x001a6800013c7983 */ /* 0x000ee80000300800 */
[----:B------:R-:W3:Y:S04]  /*d1a80*/  LDL.LU R61, [R1+0x1a6c] ;  /* 0x001a6c00013d7983 */ /* 0x000ee80000300800 */
        /* <DEDUP_REMOVED lines=15> */
[----:B------:R-:W3:Y:S01]  /*d1b80*/  LDL.LU.64 R38, [R1+0x5fe0] ;  /* 0x005fe00001267983 */ /* 0x000ee20000300a00 */
[----:B------:R-:W-:Y:S03]  /*d1b90*/  HMMA.16816.F32 R8, R4, R2, R8 ;  /* 0x000000020408723c */ /* 0x000fe60000001808 */
[----:B------:R-:W4:Y:S04]  /*d1ba0*/  LDL.LU.64 R36, [R1+0x5fd8] ;  /* 0x005fd80001247983 */ /* 0x000f280000300a00 */
[----:B------:R0:W-:Y:S04]  /*d1bb0*/  STL.64 [R1+0x140], R40 ;  /* 0x0001402801007387 */ /* 0x0001e80000100a00 */
[----:B------:R1:W-:Y:S04]  /*d1bc0*/  STL.64 [R1+0x148], R42 ;  /* 0x0001482a01007387 */ /* 0x0003e80000100a00 */
[----:B0-----:R-:W4:Y:S04]  /*d1bd0*/  LDL.LU R40, [R1+0x1090] ;  /* 0x0010900001287983 */ /* 0x001f280000300800 */
[----:B------:R-:W4:Y:S04]  /*d1be0*/  LDL.LU R41, [R1+0x1094] ;  /* 0x0010940001297983 */ /* 0x000f280000300800 */
[----:B-1----:R-:W4:Y:S01]  /*d1bf0*/  LDL.LU R42, [R1+0x1098] ;  /* 0x00109800012a7983 */ /* 0x002f220000300800 */
[----:B------:R-:W-:-:S03]  /*d1c00*/  IMAD.MOV.U32 R43, RZ, RZ, R0 ;  /* 0x000000ffff2b7224 */ /* 0x000fc600078e0000 */
[----:B------:R-:W2:Y:S01]  /*d1c10*/  LDL.LU R0, [R1+0x5fd0] ;  /* 0x005fd00001007983 */ /* 0x000ea20000300800 */
        /* <DEDUP_REMOVED lines=38> */
[----:B-1----:R-:W4:Y:S01]  /*d1e80*/  LDL.LU R14, [R1+0x10b8] ;  /* 0x0010b800010e7983 */ /* 0x002f220000300800 */
        /* <DEDUP_REMOVED lines=8> */
[----:B------:R-:W2:Y:S01]  /*d1f10*/  LDL.LU.64 R20, [R1+0x5f50] ;  /* 0x005f500001147983 */ /* 0x000ea20000300a00 */
[----:B------:R-:W-:-:S03]  /*d1f20*/  IMAD.MOV.U32 R15, RZ, RZ, R0 ;  /* 0x000000ffff0f7224 */ /* 0x000fc600078e0000 */
[----:B------:R-:W-:Y:S04]  /*d1f30*/  STL.64 [R1+0xc0], R16 ;  /* 0x0000c01001007387 */ /* 0x000fe80000100a00 */
[----:B------:R-:W-:Y:S01]  /*d1f40*/  STL.64 [R1+0xc8], R18 ;  /* 0x0000c81201007387 */ /* 0x000fe20000100a00 */
[----:B------:R-:W-:Y:S02]  /*d1f50*/  IMAD R34, R34, 0x100, R58 ;  /* 0x0000010022227824 */ /* 0x000fe400078e023a */
[----:B------:R-:W-:Y:S02]  /*d1f60*/  IMAD R35, R35, 0x100, R59 ;  /* 0x0000010023237824 */ /* 0x000fe400078e023b */
[----:B------:R-:W-:Y:S02]  /*d1f70*/  IMAD R32, R32, 0x100, R56 ;  /* 0x0000010020207824 */ /* 0x000fe400078e0238 */
[----:B------:R-:W-:Y:S01]  /*d1f80*/  IMAD R33, R33, 0x100, R57 ;  /* 0x0000010021217824 */ /* 0x000fe200078e0239 */
[C---:B----4-:R-:W-:Y:S06]  /*d1f90*/  HMMA.16816.F32 R8, R4.reuse, R22, R8 ;  /* 0x000000160408723c */ /* 0x050fec0000001808 */
[----:B--2---:R-:W-:-:S15]  /*d1fa0*/  HMMA.16816.F32 R12, R4, R20, R12 ;  /* 0x00000014040c723c */ /* 0x004fde000000180c */
[----:B------:R-:W-:-:S02]  /*d1fb0*/  NOP ;  /* 0x0000000000007918 */ /* 0x000fc40000000000 */
[----:B------:R-:W-:Y:S06]  /*d1fc0*/  STL.64 [R1+0xa0], R8 ;  /* 0x0000a00801007387 */ /* 0x000fec0000100a00 */
[----:B------:R-:W-:Y:S04]  /*d1fd0*/  STL.64 [R1+0xb0], R12 ;  /* 0x0000b00c01007387 */ /* 0x000fe80000100a00 */
[----:B------:R-:W-:Y:S04]  /*d1fe0*/  STL.64 [R1+0xb8], R14 ;  /* 0x0000b80e01007387 */ /* 0x000fe80000100a00 */
[----:B------:R0:W-:Y:S01]  /*d1ff0*/  STL [R1+0xa8], R10 ;  /* 0x0000a80a01007387 */ /* 0x0001e20000100800 */
[----:B------:R-:W-:-:S02]  /*d2000*/  IMAD.MOV.U32 R0, RZ, RZ, R11 ;  /* 0x000000ffff007224 */ /* 0x000fc400078e000b */
[C---:B0-----:R-:W-:Y:S06]  /*d2010*/  HMMA.16816.F32 R8, R4.reuse, R26, R44 ;  /* 0x0000001a0408723c */ /* 0x041fec000000182c */
[----:B---3--:R-:W-:Y:S01]  /*d2020*/  HMMA.16816.F32 R12, R4, R24, R40 ;  /* 0x00000018040c723c */ /* 0x008fe20000001828 */
[----:B------:R0:W-:-:S15]  /*d2030*/  STL [R1+0x5798], R0 ;  /* 0x0057980001007387 */ /* 0x0001de0000100800 */
[----:B------:R-:W-:-:S01]  /*d2040*/  NOP ;  /* 0x0000000000007918 */ /* 0x000fc20000000000 */
[----:B------:R-:W-:Y:S06]  /*d2050*/  STL.64 [R1+0x80], R8 ;  /* 0x0000800801007387 */ /* 0x000fec0000100a00 */
[----:B------:R-:W-:Y:S04]  /*d2060*/  STL.64 [R1+0x90], R12 ;  /* 0x0000900c01007387 */ /* 0x000fe80000100a00 */
[----:B------:R-:W-:Y:S04]  /*d2070*/  STL.64 [R1+0x98], R14 ;  /* 0x0000980e01007387 */ /* 0x000fe80000100a00 */
[----:B------:R1:W-:Y:S01]  /*d2080*/  STL [R1+0x88], R10 ;  /* 0x0000880a01007387 */ /* 0x0003e20000100800 */
[----:B0-----:R-:W-:-:S02]  /*d2090*/  IMAD.MOV.U32 R0, RZ, RZ, R11 ;  /* 0x000000ffff007224 */ /* 0x001fc400078e000b */
[C---:B-1----:R-:W-:Y:S06]  /*d20a0*/  HMMA.16816.F32 R8, R4.reuse, R30, R52 ;  /* 0x0000001e0408723c */ /* 0x042fec0000001834 */
[----:B------:R-:W-:Y:S01]  /*d20b0*/  HMMA.16816.F32 R12, R4, R28, R48 ;  /* 0x0000001c040c723c */ /* 0x000fe20000001830 */
[----:B------:R0:W-:Y:S01]  /*d20c0*/  STL [R1+0x57f8], R0 ;  /* 0x0057f80001007387 */ /* 0x0001e20000100800 */
[----:B------:R-:W-:Y:S02]  /*d20d0*/  F2FP.F16.E4M3.UNPACK_B R20, R60.H1 ;  /* 0x0000003cff14723e */ /* 0x000fe400030006ff */
[----:B------:R-:W-:-:S14]  /*d20e0*/  F2FP.F16.E4M3.UNPACK_B R21, R61.H1 ;  /* 0x0000003dff15723e */ /* 0x000fdc00030006ff */
[----:B0-----:R-:W-:-:S05]  /*d20f0*/  IMAD.MOV.U32 R0, RZ, RZ, R11 ;  /* 0x000000ffff007224 */ /* 0x001fca00078e000b */
[----:B------:R-:W-:Y:S04]  /*d2100*/  STL.64 [R1+0x70], R12 ;  /* 0x0000700c01007387 */ /* 0x000fe80000100a00 */
[----:B------:R-:W-:Y:S04]  /*d2110*/  STL.64 [R1+0x78], R14 ;  /* 0x0000780e01007387 */ /* 0x000fe80000100a00 */
[----:B------:R0:W-:Y:S04]  /*d2120*/  STL.64 [R1+0x60], R8 ;  /* 0x0000600801007387 */ /* 0x0001e80000100a00 */
[----:B------:R1:W-:Y:S04]  /*d2130*/  STL [R1+0x68], R10 ;  /* 0x0000680a01007387 */ /* 0x0003e80000100800 */
[----:B------:R-:W-:Y:S04]  /*d2140*/  STL [R1+0x5820], R0 ;  /* 0x0058200001007387 */ /* 0x000fe80000100800 */
[----:B------:R-:W-:Y:S04]  /*d2150*/  STL.64 [R1+0x5f48], R34 ;  /* 0x005f482201007387 */ /* 0x000fe80000100a00 */
[----:B------:R2:W-:Y:S04]  /*d2160*/  STL.64 [R1+0x5f40], R32 ;  /* 0x005f402001007387 */ /* 0x0005e80000100a00 */
[----:B------:R-:W3:Y:S04]  /*d2170*/  LDL.LU R52, [R1+0xfa0] ;  /* 0x000fa00001347983 */ /* 0x000ee80000300800 */
[----:B------:R-:W3:Y:S04]  /*d2180*/  LDL.LU R53, [R1+0xfa4] ;  /* 0x000fa40001357983 */ /* 0x000ee80000300800 */
[----:B------:R-:W-:Y:S04]  /*d2190*/  STL [R1+0x28], R20 ;  /* 0x0000281401007387 */ /* 0x000fe80000100800 */
[----:B------:R-:W3:Y:S04]  /*d21a0*/  LDL.LU R54, [R1+0xfa8] ;  /* 0x000fa80001367983 */ /* 0x000ee80000300800 */
[----:B------:R-:W-:Y:S04]  /*d21b0*/  STL [R1+0x2c], R21 ;  /* 0x00002c1501007387 */ /* 0x000fe80000100800 */
        /* <DEDUP_REMOVED lines=52> */
[----:B------:R0:W-:Y:S01]  /*d2500*/  STL [R1+0x58], R34 ;  /* 0x0000582201007387 */ /* 0x0001e20000100800 */
[----:B------:R-:W-:-:S03]  /*d2510*/  IMAD.MOV.U32 R0, RZ, RZ, R35 ;  /* 0x000000ffff007224 */ /* 0x000fc600078e0023 */
[----:B0-----:R-:W2:Y:S04]  /*d2520*/  LDL.LU.64 R34, [R1+0x5f48] ;  /* 0x005f480001227983 */ /* 0x001ea80000300a00 */
[----:B------:R-:W2:Y:S01]  /*d2530*/  LDL.LU.64 R32, [R1+0x5f40] ;  /* 0x005f400001207983 */ /* 0x000ea20000300a00 */
[----:B---3--:R-:W-:Y:S01]  /*d2540*/  HMMA.16816.F32 R4, R4, R22, R28 ;  /* 0x000000160404723c */ /* 0x008fe2000000181c */
[----:B----4-:R-:W-:Y:S02]  /*d2550*/  F2FP.F16.E4M3.UNPACK_B R12, R12.H1 ;  /* 0x0000000cff0c723e */ /* 0x010fe400030006ff */
[----:B------:R-:W-:Y:S01]  /*d2560*/  STL [R1+0x58a8], R0 ;  /* 0x0058a80001007387 */ /* 0x000fe20000100800 */
[----:B------:R-:W-:-:S15]  /*d2570*/  F2FP.F16.E4M3.UNPACK_B R13, R13.H1 ;  /* 0x0000000dff0d723e */ /* 0x000fde00030006ff */
[----:B------:R-:W-:-:S04]  /*d2580*/  NOP ;  /* 0x0000000000007918 */ /* 0x000fc80000000000 */
[----:B------:R0:W-:Y:S04]  /*d2590*/  STL.64 [R1+0x40], R4 ;  /* 0x0000400401007387 */ /* 0x0001e80000100a00 */
[----:B------:R-:W-:Y:S04]  /*d25a0*/  STL.64 [R1+0x48], R6 ;  /* 0x0000480601007387 */ /* 0x000fe80000100a00 */
[----:B------:R-:W-:Y:S01]  /*d25b0*/  STL [R1+0x20], R12 ;  /* 0x0000200c01007387 */ /* 0x000fe20000100800 */
[----:B0-----:R-:W-:Y:S02]  /*d25c0*/  F2FP.F16.E4M3.UNPACK_B R4, R14.H1 ;  /* 0x0000000eff04723e */ /* 0x001fe400030006ff */
[----:B------:R-:W-:-:S02]  /*d25d0*/  F2FP.F16.E4M3.UNPACK_B R5, R15.H1 ;  /* 0x0000000fff05723e */ /* 0x000fc400030006ff */
[----:B------:R-:W-:Y:S02]  /*d25e0*/  F2FP.F16.E4M3.UNPACK_B R2, R2.H1 ;  /* 0x00000002ff02723e */ /* 0x000fe400030006ff */
[----:B------:R-:W-:-:S05]  /*d25f0*/  F2FP.F16.E4M3.UNPACK_B R3, R3.H1 ;  /* 0x00000003ff03723e */ /* 0x000fca00030006ff */
[----:B------:R-:W-:Y:S01]  /*d2600*/  IMAD.MOV.U32 R0, RZ, RZ, R3 ;  /* 0x000000ffff007224 */ /* 0x000fe200078e0003 */
[----:B------:R-:W-:Y:S02]  /*d2610*/  F2FP.F16.E4M3.UNPACK_B R60, R60.H1 ;  /* 0x0000003cff3c723e */ /* 0x000fe400030006ff */
[----:B------:R-:W-:Y:S02]  /*d2620*/  F2FP.F16.E4M3.UNPACK_B R61, R61.H1 ;  /* 0x0000003dff3d723e */ /* 0x000fe400030006ff */
[----:B--2---:R-:W-:Y:S02]  /*d2630*/  F2FP.F16.E4M3.UNPACK_B R34, R34 ;  /* 0x00000022ff22723e */ /* 0x004fe400020006ff */
[----:B------:R-:W-:Y:S02]  /*d2640*/  F2FP.F16.E4M3.UNPACK_B R32, R32 ;  /* 0x00000020ff20723e */ /* 0x000fe400020006ff */
[----:B------:R-:W-:Y:S02]  /*d2650*/  F2FP.F16.E4M3.UNPACK_B R33, R33 ;  /* 0x00000021ff21723e */ /* 0x000fe400020006ff */
[----:B------:R-:W-:-:S07]  /*d2660*/  F2FP.F16.E4M3.UNPACK_B R35, R35 ;  /* 0x00000023ff23723e */ /* 0x000fce00020006ff */
[C---:B------:R-:W-:Y:S06]  /*d2670*/  HMMA.16816.F32 R20, R32.reuse, R20, R24 ;  /* 0x000000142014723c */ /* 0x040fec0000001818 */
[----:B------:R-:W-:-:S15]  /*d2680*/  HMMA.16816.F32 R8, R32, R4, R8 ;  /* 0x000000042008723c */ /* 0x000fde0000001808 */
[----:B------:R-:W-:-:S02]  /*d2690*/  NOP ;  /* 0x0000000000007918 */ /* 0x000fc40000000000 */
[----:B------:R-:W-:Y:S04]  /*d26a0*/  STL.64 [R1+0x1000], R20 ;  /* 0x0010001401007387 */ /* 0x000fe80000100a00 */
[----:B------:R-:W-:Y:S04]  /*d26b0*/  STL.64 [R1+0x1008], R22 ;  /* 0x0010081601007387 */ /* 0x000fe80000100a00 */
[----:B------:R0:W-:Y:S02]  /*d26c0*/  STL [R1+0x24], R13 ;  /* 0x0000240d01007387 */ /* 0x0001e40000100800 */
[----:B0-----:R-:W-:Y:S02]  /*d26d0*/  HMMA.16816.F32 R12, R32, R12, R16 ;  /* 0x0000000c200c723c */ /* 0x001fe40000001810 */
[----:B------:R-:W-:-:S15]  /*d26e0*/  STL [R1+0x18], R4 ;  /* 0x0000180401007387 */ /* 0x000fde0000100800 */
[----:B------:R-:W-:-:S06]  /*d26f0*/  NOP ;  /* 0x0000000000007918 */ /* 0x000fcc0000000000 */
[----:B------:R-:W-:Y:S04]  /*d2700*/  STL.64 [R1+0xff0], R12 ;  /* 0x000ff00c01007387 */ /* 0x000fe80000100a00 */
[----:B------:R-:W-:Y:S04]  /*d2710*/  STL.64 [R1+0xff8], R14 ;  /* 0x000ff80e01007387 */ /* 0x000fe80000100a00 */
[----:B------:R-:W-:Y:S04]  /*d2720*/  STL [R1+0x1c], R5 ;  /* 0x00001c0501007387 */ /* 0x000fe80000100800 */
[----:B------:R-:W-:Y:S04]  /*d2730*/  STL [R1+0x10], R2 ;  /* 0x0000100201007387 */ /* 0x000fe80000100800 */
[----:B------:R-:W-:Y:S04]  /*d2740*/  STL.64 [R1+0xfe0], R8 ;  /* 0x000fe00801007387 */ /* 0x000fe80000100a00 */
[----:B------:R0:W-:Y:S02]  /*d2750*/  STL.64 [R1+0xfe8], R10 ;  /* 0x000fe80a01007387 */ /* 0x0001e40000100a00 */
[----:B0-----:R-:W-:Y:S01]  /*d2760*/  HMMA.16816.F32 R8, R32, R2, R40 ;  /* 0x000000022008723c */ /* 0x001fe20000001828 */
[----:B------:R-:W-:-:S02]  /*d2770*/  F2FP.F16.E4M3.UNPACK_B R4, R38.H1 ;  /* 0x00000026ff04723e */ /* 0x000fc400030006ff */
[----:B------:R-:W-:-:S03]  /*d2780*/  F2FP.F16.E4M3.UNPACK_B R5, R39.H1 ;  /* 0x00000027ff05723e */ /* 0x000fc600030006ff */
[----:B------:R-:W-:Y:S04]  /*d2790*/  STL [R1+0x14], R3 ;  /* 0x0000140301007387 */ /* 0x000fe80000100800 */
[----:B------:R-:W-:-:S13]  /*d27a0*/  STL [R1+0x8], R4 ;  /* 0x0000080401007387 */ /* 0x000fda0000100800 */
[----:B------:R-:W-:Y:S04]  /*d27b0*/  STL.64 [R1+0xfd0], R8 ;  /* 0x000fd00801007387 */ /* 0x000fe80000100a00 */
[----:B------:R-:W-:Y:S04]  /*d27c0*/  STL.64 [R1+0xfd8], R10 ;  /* 0x000fd80a01007387 */ /* 0x000fe80000100a00 */
[----:B------:R-:W-:Y:S04]  /*d27d0*/  STL [R1+0x5f28], R0 ;  /* 0x005f280001007387 */ /* 0x000fe80000100800 */
        /* <DEDUP_REMOVED lines=8> */
[----:B0-----:R-:W-:Y:S06]  /*d2860*/  HMMA.16816.F32 R4, R32, R2, R48 ;  /* 0x000000022004723c */ /* 0x001fec0000001830 */
[----:B------:R-:W-:-:S15]  /*d2870*/  STL [R1+0x4], R3 ;  /* 0x0000040301007387 */ /* 0x000fde0000100800 */
        /* <DEDUP_REMOVED lines=58> */
[----:B------:R-:W4:Y:S01]  /*d2c20*/  LDL.LU R41, [R1+0x1b6c] ;  /* 0x001b6c0001297983 */ /* 0x000f220000300800 */
[----:B--2---:R-:W-:Y:S01]  /*d2c30*/  HMMA.16816.F32 R4, R32, R58, R4 ;  /* 0x0000003a2004723c */ /* 0x004fe20000001804 */
[----:B---3--:R-:W-:-:S02]  /*d2c40*/  F2FP.F16.E4M3.UNPACK_B R56, R56.H1 ;  /* 0x00000038ff38723e */ /* 0x008fc400030006ff */
[----:B----4-:R-:W-:-:S15]  /*d2c50*/  F2FP.F16.E4M3.UNPACK_B R57, R57.H1 ;  /* 0x00000039ff39723e */ /* 0x010fde00030006ff */
        /* <DEDUP_REMOVED lines=44> */
[----:B0-----:R-:W-:Y:S02]  /*d2f20*/  HMMA.16816.F32 R4, R32, R44, R8 ;  /* 0x0000002c2004723c */ /* 0x001fe40000001808 */
[----:B------:R-:W-:Y:S04]  /*d2f30*/  STL.64 [R1+0x5ec0], R46 ;  /* 0x005ec02e01007387 */ /* 0x000fe80000100a00 */
[----:B------:R0:W-:-:S15]  /*d2f40*/  STL.64 [R1+0x5eb8], R44 ;  /* 0x005eb82c01007387 */ /* 0x0001de0000100a00 */
[----:B------:R-:W-:-:S02]  /*d2f50*/  NOP ;  /* 0x0000000000007918 */ /* 0x000fc40000000000 */
[----:B------:R-:W-:Y:S04]  /*d2f60*/  STL.64 [R1+0x1170], R4 ;  /* 0x0011700401007387 */ /* 0x000fe80000100a00 */
[----:B------:R-:W-:Y:S04]  /*d2f70*/  STL.64 [R1+0x1178], R6 ;  /* 0x0011780601007387 */ /* 0x000fe80000100a00 */
[----:B------:R-:W2:Y:S04]  /*d2f80*/  LDL.LU R20, [R1+0xea0] ;  /* 0x000ea00001147983 */ /* 0x000ea80000300800 */
        /* <DEDUP_REMOVED lines=58> */
[----:B--2---:R-:W-:-:S15]  /*d3330*/  HMMA.16816.F32 R20, R32, R42, R20 ;  /* 0x0000002a2014723c */ /* 0x004fde0000001814 */
[----:B------:R-:W-:-:S08]  /*d3340*/  NOP ;  /* 0x0000000000007918 */ /* 0x000fd00000000000 */
[----:B------:R-:W-:Y:S04]  /*d3350*/  STL.64 [R1+0x1180], R20 ;  /* 0x0011801401007387 */ /* 0x000fe80000100a00 */
[----:B------:R0:W-:Y:S04]  /*d3360*/  STL.64 [R1+0x1188], R22 ;  /* 0x0011881601007387 */ /* 0x0001e80000100a00 */
[----:B0-----:R-:W2:Y:S04]  /*d3370*/  LDL.LU.64 R22, [R1+0x5f38] ;  /* 0x005f380001167983 */ /* 0x001ea80000300a00 */
[----:B------:R-:W2:Y:S01]  /*d3380*/  LDL.LU.64 R20, [R1+0x5f30] ;  /* 0x005f300001147983 */ /* 0x000ea20000300a00 */
[----:B---3--:R-:W-:-:S02]  /*d3390*/  F2FP.F16.E4M3.UNPACK_B R38, R38.H1 ;  /* 0x00000026ff26723e */ /* 0x008fc400030006ff */
[----:B----4-:R-:W-:Y:S01]  /*d33a0*/  F2FP.F16.E4M3.UNPACK_B R39, R39.H1 ;  /* 0x00000027ff27723e */ /* 0x010fe200030006ff */
[C---:B------:R-:W-:Y:S01]  /*d33b0*/  HMMA.16816.F32 R44, R32.reuse, R40, R44 ;  /* 0x00000028202c723c */ /* 0x040fe2000000182c */
[----:B------:R-:W-:Y:S05]  /*d33c0*/  STL.64 [R1+0x5ea0], R42 ;  /* 0x005ea02a01007387 */ /* 0x000fea0000100a00 */
[----:B------:R0:W-:Y:S02]  /*d33d0*/  STL.64 [R1+0x5e98], R40 ;  /* 0x005e982801007387 */ /* 0x0001e40000100a00 */
[----:B0-----:R-:W-:Y:S01]  /*d33e0*/  HMMA.16816.F32 R40, R32, R38, R48 ;  /* 0x000000262028723c */ /* 0x001fe20000001830 */
[----:B------:R-:W-:-:S02]  /*d33f0*/  F2FP.F16.E4M3.UNPACK_B R2, R2.H1 ;  /* 0x00000002ff02723e */ /* 0x000fc400030006ff */
[----:B------:R-:W-:-:S12]  /*d3400*/  F2FP.F16.E4M3.UNPACK_B R3, R3.H1 ;  /* 0x00000003ff03723e */ /* 0x000fd800030006ff */
[----:B------:R-:W-:Y:S04]  /*d3410*/  STL.64 [R1+0x1190], R44 ;  /* 0x0011902c01007387 */ /* 0x000fe80000100a00 */
[----:B------:R-:W-:Y:S04]  /*d3420*/  STL.64 [R1+0x1198], R46 ;  /* 0x0011982e01007387 */ /* 0x000fe80000100a00 */
[----:B------:R-:W-:Y:S04]  /*d3430*/  STL.64 [R1+0x11a0], R40 ;  /* 0x0011a02801007387 */ /* 0x000fe80000100a00 */
[----:B------:R0:W-:Y:S02]  /*d3440*/  STL.64 [R1+0x11a8], R42 ;  /* 0x0011a82a01007387 */ /* 0x0001e40000100a00 */
[----:B0-----:R-:W-:Y:S01]  /*d3450*/  HMMA.16816.F32 R40, R32, R2, R52 ;  /* 0x000000022028723c */ /* 0x001fe20000001834 */
[----:B------:R-:W-:-:S02]  /*d3460*/  F2FP.F16.E4M3.UNPACK_B R4, R6.H1 ;  /* 0x00000006ff04723e */ /* 0x000fc400030006ff */
[----:B------:R-:W-:Y:S02]  /*d3470*/  F2FP.F16.E4M3.UNPACK_B R5, R7.H1 ;  /* 0x00000007ff05723e */ /* 0x000fe400030006ff */
[----:B------:R-:W-:-:S15]  /*d3480*/  F2FP.F16.E4M3.UNPACK_B R6, R36.H1 ;  /* 0x00000024ff06723e */ /* 0x000fde00030006ff */
[----:B------:R-:W-:-:S03]  /*d3490*/  NOP ;  /* 0x0000000000007918 */ /* 0x000fc60000000000 */
[----:B------:R-:W-:Y:S04]  /*d34a0*/  STL.64 [R1+0x1380], R40 ;  /* 0x0013802801007387 */ /* 0x000fe80000100a00 */
[----:B------:R0:W-:Y:S02]  /*d34b0*/  STL.64 [R1+0x1388], R42 ;  /* 0x0013882a01007387 */ /* 0x0001e40000100a00 */
[----:B0-----:R-:W-:Y:S01]  /*d34c0*/  HMMA.16816.F32 R40, R32, R4, R56 ;  /* 0x000000042028723c */ /* 0x001fe20000001838 */
[----:B------:R-:W-:Y:S02]  /*d34d0*/  F2FP.F16.E4M3.UNPACK_B R7, R37.H1 ;  /* 0x00000025ff07723e */ /* 0x000fe400030006ff */
[----:B------:R-:W-:Y:S02]  /*d34e0*/  F2FP.F16.E4M3.UNPACK_B R8, R8.H1 ;  /* 0x00000008ff08723e */ /* 0x000fe400030006ff */
[----:B------:R-:W-:-:S03]  /*d34f0*/  F2FP.F16.E4M3.UNPACK_B R9, R9.H1 ;  /* 0x00000009ff09723e */ /* 0x000fc600030006ff */
[----:B------:R-:W-:-:S15]  /*d3500*/  HMMA.16816.F32 R28, R32, R6, R28 ;  /* 0x00000006201c723c */ /* 0x000fde000000181c */
        /* <DEDUP_REMOVED lines=10> */
[----:B------:R2:W-:Y:S01]  /*d35b0*/  STL.64 [R1+0x13d8], R6 ;  /* 0x0013d80601007387 */ /* 0x0005e20000100a00 */
[----:B------:R-:W-:Y:S02]  /*d35c0*/  F2FP.F16.E4M3.UNPACK_B R12, R12.H1 ;  /* 0x0000000cff0c723e */ /* 0x000fe400030006ff */
[----:B------:R-:W-:Y:S01]  /*d35d0*/  F2FP.F16.E4M3.UNPACK_B R13, R13.H1 ;  /* 0x0000000dff0d723e */ /* 0x000fe200030006ff */
        /* <DEDUP_REMOVED lines=57> */
[----:B------:R-:W-:-:S05]  /*d3970*/  F2FP.F16.E4M3.UNPACK_B R15, R15.H1 ;  /* 0x0000000fff0f723e */ /* 0x000fca00030006ff */
[----:B------:R-:W-:Y:S04]  /*d3980*/  STL.64 [R1+0x5eb0], R14 ;  /* 0x005eb00e01007387 */ /* 0x000fe80000100a00 */
[----:B------:R-:W-:Y:S01]  /*d3990*/  STL.64 [R1+0x5ea8], R12 ;  /* 0x005ea80c01007387 */ /* 0x000fe20000100a00 */
[----:B----4-:R-:W-:Y:S02]  /*d39a0*/  F2FP.F16.E4M3.UNPACK_B R16, R16.H1 ;  /* 0x00000010ff10723e */ /* 0x010fe400030006ff */
[----:B--2---:R-:W-:-:S07]  /*d39b0*/  F2FP.F16.E4M3.UNPACK_B R17, R17.H1 ;  /* 0x00000011ff11723e */ /* 0x004fce00030006ff */
[C---:B---3--:R-:W-:Y:S06]  /*d39c0*/  HMMA.16816.F32 R4, R32.reuse, R16, R4 ;  /* 0x000000102004723c */ /* 0x048fec0000001804 */
[----:B------:R-:W-:Y:S01]  /*d39d0*/  HMMA.16816.F32 R8, R32, R14, R8 ;  /* 0x0000000e2008723c */ /* 0x000fe20000001808 */
[----:B------:R-:W-:Y:S02]  /*d39e0*/  F2FP.F16.E4M3.UNPACK_B R18, R18.H1 ;  /* 0x00000012ff12723e */ /* 0x000fe400030006ff */
[----:B------:R-:W-:-:S15]  /*d39f0*/  F2FP.F16.E4M3.UNPACK_B R19, R19.H1 ;  /* 0x00000013ff13723e */ /* 0x000fde00030006ff */
[----:B------:R-:W-:-:S05]  /*d3a00*/  NOP ;  /* 0x0000000000007918 */ /* 0x000fca0000000000 */
        /* <DEDUP_REMOVED lines=14> */
[----:B------:R-:W-:-:S02]  /*d3af0*/  F2FP.F16.E4M3.UNPACK_B R24, R24.H1 ;  /* 0x00000018ff18723e */ /* 0x000fc400030006ff */
[----:B------:R-:W-:-:S07]  /*d3b00*/  F2FP.F16.E4M3.UNPACK_B R25, R25.H1 ;  /* 0x00000019ff19723e */ /* 0x000fce00030006ff */
[C---:B------:R-:W-:Y:S09]  /*d3b10*/  HMMA.16816.F32 R8, R32.reuse, R24, R56 ;  /* 0x000000182008723c */ /* 0x040ff20000001838 */
[----:B------:R-:W-:Y:S04]  /*d3b20*/  STL.64 [R1+0x1a20], R4 ;  /* 0x001a200401007387 */ /* 0x000fe80000100a00 */
[----:B------:R0:W-:Y:S02]  /*d3b30*/  STL.64 [R1+0x1a28], R6 ;  /* 0x001a280601007387 */ /* 0x0001e40000100a00 */
[----:B0-----:R-:W-:Y:S06]  /*d3b40*/  HMMA.16816.F32 R4, R32, R22, R52 ;  /* 0x000000162004723c */ /* 0x001fec0000001834 */
[----:B------:R-:W-:Y:S04]  /*d3b50*/  STL.64 [R1+0x5e40], R22 ;  /* 0x005e401601007387 */ /* 0x000fe80000100a00 */
[----:B------:R-:W-:Y:S01]  /*d3b60*/  STL.64 [R1+0x5e38], R20 ;  /* 0x005e381401007387 */ /* 0x000fe20000100a00 */
[----:B------:R-:W-:-:S02]  /*d3b70*/  IMAD R28, R28, 0x100, R48 ;  /* 0x000001001c1c7824 */ /* 0x000fc400078e0230 */
[----:B------:R-:W-:Y:S02]  /*d3b80*/  IMAD R29, R29, 0x100, R49 ;  /* 0x000001001d1d7824 */ /* 0x000fe400078e0231 */
[----:B------:R-:W-:Y:S02]  /*d3b90*/  IMAD R30, R30, 0x100, R50 ;  /* 0x000001001e1e7824 */ /* 0x000fe400078e0232 */
[----:B------:R-:W-:-:S06]  /*d3ba0*/  IMAD R31, R31, 0x100, R51 ;  /* 0x000001001f1f7824 */ /* 0x000fcc00078e0233 */
[----:B------:R-:W-:Y:S04]  /*d3bb0*/  STL.64 [R1+0x1a40], R4 ;  /* 0x001a400401007387 */ /* 0x000fe80000100a00 */
[----:B------:R0:W-:Y:S04]  /*d3bc0*/  STL.64 [R1+0x1a48], R6 ;  /* 0x001a480601007387 */ /* 0x0001e80000100a00 */
[----:B0-----:R-:W2:Y:S04]  /*d3bd0*/  LDL R6, [R1] ;  /* 0x0000000001067983 */ /* 0x001ea80000100800 */
[----:B------:R0:W-:Y:S04]  /*d3be0*/  STL.64 [R1+0x1a30], R8 ;  /* 0x001a300801007387 */ /* 0x0001e80000100a00 */
[----:B------:R1:W-:Y:S01]  /*d3bf0*/  STL.64 [R1+0x1a38], R10 ;  /* 0x001a380a01007387 */ /* 0x0003e20000100a00 */
[----:B------:R-:W-:-:S03]  /*d3c00*/  IMAD.MOV.U32 R7, RZ, RZ, R0 ;  /* 0x000000ffff077224 */ /* 0x000fc600078e0000 */
        /* <DEDUP_REMOVED lines=8> */
[----:B------:R-:W3:Y:S01]  /*d3c90*/  LDL.LU R11, [R1+0xdfc] ;  /* 0x000dfc00010b7983 */ /* 0x000ee20000300800 */
[----:B------:R-:W-:-:S02]  /*d3ca0*/  F2FP.F16.E4M3.UNPACK_B R26, R26.H1 ;  /* 0x0000001aff1a723e */ /* 0x000fc400030006ff */
[----:B------:R-:W-:Y:S01]  /*d3cb0*/  F2FP.F16.E4M3.UNPACK_B R27, R27.H1 ;  /* 0x0000001bff1b723e */ /* 0x000fe200030006ff */
[----:B---3--:R-:W-:Y:S04]  /*d3cc0*/  STL.64 [R1+0x5f20], R10 ;  /* 0x005f200a01007387 */ /* 0x008fe80000100a00 */
[----:B--2---:R0:W-:Y:S04]  /*d3cd0*/  STL.64 [R1+0x5f18], R8 ;  /* 0x005f180801007387 */ /* 0x0041e80000100a00 */
[----:B------:R-:W2:Y:S04]  /*d3ce0*/  LDL.LU R12, [R1+0xe00] ;  /* 0x000e0000010c7983 */ /* 0x000ea80000300800 */
[----:B------:R-:W2:Y:S04]  /*d3cf0*/  LDL.LU R13, [R1+0xe04] ;  /* 0x000e0400010d7983 */ /* 0x000ea80000300800 */
[----:B------:R-:W2:Y:S04]  /*d3d00*/  LDL.LU R14, [R1+0xe08] ;  /* 0x000e0800010e7983 */ /* 0x000ea80000300800 */
[----:B------:R-:W2:Y:S04]  /*d3d10*/  LDL.LU R15, [R1+0xe0c] ;  /* 0x000e0c00010f7983 */ /* 0x000ea80000300800 */
[----:B------:R-:W3:Y:S04]  /*d3d20*/  LDL R22, [R1+0x10] ;  /* 0x0000100001167983 */ /* 0x000ee80000100800 */
        /* <DEDUP_REMOVED lines=13> */
[----:B------:R-:W3:Y:S01]  /*d3e00*/  LDL.64 R20, [R1+0x20] ;  /* 0x0000200001147983 */ /* 0x000ee20000100a00 */
[----:B----4-:R-:W-:Y:S01]  /*d3e10*/  HMMA.16816.F32 R44, R32, R26, R48 ;  /* 0x0000001a202c723c */ /* 0x010fe20000001830 */
[----:B------:R-:W-:-:S02]  /*d3e20*/  F2FP.F16.E4M3.UNPACK_B R36, R36.H1 ;  /* 0x00000024ff24723e */ /* 0x000fc400030006ff */
[----:B------:R-:W-:Y:S01]  /*d3e30*/  F2FP.F16.E4M3.UNPACK_B R37, R37.H1 ;  /* 0x00000025ff25723e */ /* 0x000fe200030006ff */
[----:B------:R-:W4:Y:S04]  /*d3e40*/  LDL.64 R4, [R1+0x8] ;  /* 0x0000080001047983 */ /* 0x000f280000100a00 */
        /* <DEDUP_REMOVED lines=20> */
[----:B------:R-:W-:-:S02]  /*d3f90*/  F2FP.F16.E4M3.UNPACK_B R28, R28 ;  /* 0x0000001cff1c723e */ /* 0x000fc400020006ff */
[----:B------:R-:W-:Y:S02]  /*d3fa0*/  F2FP.F16.E4M3.UNPACK_B R29, R29 ;  /* 0x0000001dff1d723e */ /* 0x000fe400020006ff */
[----:B------:R-:W-:Y:S02]  /*d3fb0*/  F2FP.F16.E4M3.UNPACK_B R30, R30 ;  /* 0x0000001eff1e723e */ /* 0x000fe400020006ff */
[----:B------:R-:W-:Y:S01]  /*d3fc0*/  F2FP.F16.E4M3.UNPACK_B R31, R31 ;  /* 0x0000001fff1f723e */ /* 0x000fe200020006ff */
[----:B--2---:R-:W-:Y:S01]  /*d3fd0*/  HMMA.16816.F32 R32, R32, R36, R8 ;  /* 0x000000242020723c */ /* 0x004fe20000001808 */
[----:B------:R-:W2:Y:S04]  /*d3fe0*/  LDL.LU.64 R10, [R1+0x5f20] ;  /* 0x005f2000010a7983 */ /* 0x000ea80000300a00 */
[----:B------:R-:W2:-:S15]  /*d3ff0*/  LDL.LU.64 R8, [R1+0x5f18] ;  /* 0x005f180001087983 */ /* 0x000e9e0000300a00 */
[----:B------:R-:W-:-:S03]  /*d4000*/  NOP ;  /* 0x0000000000007918 */ /* 0x000fc60000000000 */
[----:B------:R-:W-:Y:S04]  /*d4010*/  STL.64 [R1+0x19f0], R32 ;  /* 0x0019f02001007387 */ /* 0x000fe80000100a00 */
[----:B------:R0:W-:Y:S04]  /*d4020*/  STL.64 [R1+0x19f8], R34 ;  /* 0x0019f82201007387 */ /* 0x0001e80000100a00 */
[----:B0-----:R-:W2:Y:S04]  /*d4030*/  LDL.64 R34, [R1+0x18] ;  /* 0x0000180001227983 */ /* 0x001ea80000100a00 */
[----:B------:R-:W-:Y:S04]  /*d4040*/  STL.64 [R1+0x5ed0], R38 ;  /* 0x005ed02601007387 */ /* 0x000fe80000100a00 */
[----:B------:R0:W-:Y:S04]  /*d4050*/  STL.64 [R1+0x5ec8], R36 ;  /* 0x005ec82401007387 */ /* 0x0001e80000100a00 */
[----:B0-----:R-:W2:Y:S04]  /*d4060*/  LDL.LU R36, [R1+0xe20] ;  /* 0x000e200001247983 */ /* 0x001ea80000300800 */
[----:B------:R-:W2:Y:S04]  /*d4070*/  LDL.LU R37, [R1+0xe24] ;  /* 0x000e240001257983 */ /* 0x000ea80000300800 */
[----:B------:R-:W2:Y:S04]  /*d4080*/  LDL.LU R38, [R1+0xe28] ;  /* 0x000e280001267983 */ /* 0x000ea80000300800 */
[----:B------:R-:W2:Y:S01]  /*d4090*/  LDL.LU R39, [R1+0xe2c] ;  /* 0x000e2c0001277983 */ /* 0x000ea20000300800 */
        /* <DEDUP_REMOVED lines=11> */
[----:B------:R-:W-:-:S02]  /*d4150*/  IMAD.MOV.U32 R17, RZ, RZ, R18 ;  /* 0x000000ffff117224 */ /* 0x000fc400078e0012 */
[----:B------:R-:W-:Y:S02]  /*d4160*/  IMAD.MOV.U32 R16, RZ, RZ, R19 ;  /* 0x000000ffff107224 */ /* 0x000fe400078e0013 */
[----:B------:R-:W-:Y:S02]  /*d4170*/  IMAD.MOV.U32 R19, RZ, RZ, R20 ;  /* 0x000000ffff137224 */ /* 0x000fe400078e0014 */
[----:B------:R-:W-:-:S05]  /*d4180*/  IMAD.MOV.U32 R18, RZ, RZ, R21 ;  /* 0x000000ffff127224 */ /* 0x000fca00078e0015 */
[----:B------:R-:W-:Y:S04]  /*d4190*/  STL.64 [R1+0x5ef0], R18 ;  /* 0x005ef01201007387 */ /* 0x000fe80000100a00 */
[----:B------:R0:W-:Y:S01]  /*d41a0*/  STL.64 [R1+0x5ee8], R16 ;  /* 0x005ee81001007387 */ /* 0x0001e20000100a00 */
[----:B------:R-:W-:Y:S01]  /*d41b0*/  IMAD.MOV.U32 R23, RZ, RZ, R0 ;  /* 0x000000ffff177224 */ /* 0x000fe200078e0000 */
[C---:B----4-:R-:W-:Y:S06]  /*d41c0*/  HMMA.16816.F32 R12, R28.reuse, R4, R12 ;  /* 0x000000041c0c723c */ /* 0x050fec000000180c */
[----:B------:R-:W-:Y:S01]  /*d41d0*/  IMAD.MOV.U32 R0, RZ, RZ, R5 ;  /* 0x000000ffff007224 */ /* 0x000fe200078e0005 */
[C---:B--2---:R-:W-:Y:S06]  /*d41e0*/  HMMA.16816.F32 R8, R28.reuse, R6, R8 ;  /* 0x000000061c08723c */ /* 0x044fec0000001808 */
[C---:B------:R-:W-:Y:S06]  /*d41f0*/  HMMA.16816.F32 R4, R28.reuse, R60, R40 ;  /* 0x0000003c1c04723c */ /* 0x040fec0000001828 */
[----:B0-----:R-:W-:-:S15]  /*d4200*/  HMMA.16816.F32 R16, R28, R34, R36 ;  /* 0x000000221c10723c */ /* 0x001fde0000001824 */
[----:B------:R-:W-:-:S08]  /*d4210*/  NOP ;  /* 0x0000000000007918 */ /* 0x000fd00000000000 */
[----:B------:R-:W-:Y:S04]  /*d4220*/  STL.64 [R1+0x19c0], R16 ;  /* 0x0019c01001007387 */ /* 0x000fe80000100a00 */
[----:B------:R0:W-:Y:S02]  /*d4230*/  STL.64 [R1+0x19c8], R18 ;  /* 0x0019c81201007387 */ /* 0x0001e40000100a00 */
[----:B0-----:R-:W-:Y:S01]  /*d4240*/  HMMA.16816.F32 R16, R28, R22, R24 ;  /* 0x000000161c10723c */ /* 0x001fe20000001818 */
[----:B------:R-:W-:-:S15]  /*d4250*/  IMAD.MOV.U32 R21, RZ, RZ, R34 ;  /* 0x000000ffff157224 */ /* 0x000fde00078e0022 */
[----:B------:R-:W-:-:S07]  /*d4260*/  NOP ;  /* 0x0000000000007918 */ /* 0x000fce0000000000 */
[----:B------:R-:W-:Y:S04]  /*d4270*/  STL.64 [R1+0x19b0], R16 ;  /* 0x0019b01001007387 */ /* 0x000fe80000100a00 */
[----:B------:R-:W-:Y:S04]  /*d4280*/  STL.64 [R1+0x19b8], R18 ;  /* 0x0019b81201007387 */ /* 0x000fe80000100a00 */
[----:B------:R-:W-:Y:S04]  /*d4290*/  STL.64 [R1+0x19a0], R12 ;  /* 0x0019a00c01007387 */ /* 0x000fe80000100a00 */
[----:B------:R-:W-:Y:S04]  /*d42a0*/  STL.64 [R1+0x19a8], R14 ;  /* 0x0019a80e01007387 */ /* 0x000fe80000100a00 */
[----:B------:R-:W2:Y:S04]  /*d42b0*/  LDL.LU R32, [R1+0xcf0] ;  /* 0x000cf00001207983 */ /* 0x000ea80000300800 */
[----:B------:R-:W-:Y:S04]  /*d42c0*/  STL.64 [R1+0x1990], R8 ;  /* 0x0019900801007387 */ /* 0x000fe80000100a00 */
[----:B------:R3:W-:Y:S04]  /*d42d0*/  STL.64 [R1+0x1998], R10 ;  /* 0x0019980a01007387 */ /* 0x0007e80000100a00 */
[----:B------:R-:W-:Y:S04]  /*d42e0*/  STL.64 [R1+0x1980], R4 ;  /* 0x0019800401007387 */ /* 0x000fe80000100a00 */
[----:B------:R0:W-:Y:S04]  /*d42f0*/  STL.64 [R1+0x1988], R6 ;  /* 0x0019880601007387 */ /* 0x0001e80000100a00 */
        /* <DEDUP_REMOVED lines=8> */
[C---:B---3--:R-:W-:Y:S06]  /*d4380*/  HMMA.16816.F32 R8, R28.reuse, R58, R44 ;  /* 0x0000003a1c08723c */ /* 0x048fec000000182c */
[----:B0-----:R-:W-:Y:S01]  /*d4390*/  HMMA.16816.F32 R4, R28, R56, R48 ;  /* 0x000000381c04723c */ /* 0x001fe20000001830 */
[----:B------:R-:W-:Y:S04]  /*d43a0*/  STL.64 [R1+0x5de0], R60 ;  /* 0x005de03c01007387 */ /* 0x000fe80000100a00 */
[----:B------:R-:W3:-:S12]  /*d43b0*/  LDL.LU R48, [R1+0xda0] ;  /* 0x000da00001307983 */ /* 0x000ed80000300800 */
[----:B------:R-:W-:Y:S04]  /*d43c0*/  STL.64 [R1+0x1970], R8 ;  /* 0x0019700801007387 */ /* 0x000fe80000100a00 */
[----:B------:R-:W-:Y:S04]  /*d43d0*/  STL.64 [R1+0x1978], R10 ;  /* 0x0019780a01007387 */ /* 0x000fe80000100a00 */
        /* <DEDUP_REMOVED lines=132> */
[----:B------:R-:W-:Y:S02]  /*d4c20*/  IMAD.MOV.U32 R52, RZ, RZ, R17 ;  /* 0x000000ffff347224 */ /* 0x000fe400078e0011 */
        /* <DEDUP_REMOVED lines=61> */
[----:B------:R0:W-:Y:S04]  /*d5000*/  STL.64 [R1+0x5d58], R14 ;  /* 0x005d580e01007387 */ /* 0x0001e80000100a00 */
[----:B0-----:R-:W2:Y:S04]  /*d5010*/  LDL.LU R14, [R1+0x56a0] ;  /* 0x0056a000010e7983 */ /* 0x001ea80000300800 */
[----:B------:R-:W2:Y:S04]  /*d5020*/  LDL.LU R15, [R1+0x56a8] ;  /* 0x0056a800010f7983 */ /* 0x000ea80000300800 */
[----:B------:R0:W-:Y:S04]  /*d5030*/  STL.64 [R1+0x5d50], R12 ;  /* 0x005d500c01007387 */ /* 0x0001e80000100a00 */
[----:B0-----:R-:W2:Y:S04]  /*d5040*/  LDL.LU R12, [R1+0x5690] ;  /* 0x00569000010c7983 */ /* 0x001ea80000300800 */
        /* <DEDUP_REMOVED lines=26> */
[----:B------:R-:W-:Y:S01]  /*d51f0*/  STL.64 [R1+0x5d40], R20 ;  /* 0x005d401401007387 */ /* 0x000fe20000100a00 */
[----:B------:R-:W-:-:S02]  /*d5200*/  IMAD R32, R32, 0x100, R12 ;  /* 0x0000010020207824 */ /* 0x000fc400078e020c */
[----:B------:R-:W-:Y:S02]  /*d5210*/  IMAD R33, R33, 0x100, R13 ;  /* 0x0000010021217824 */ /* 0x000fe400078e020d */
[----:B------:R-:W-:Y:S02]  /*d5220*/  IMAD R34, R34, 0x100, R14 ;  /* 0x0000010022227824 */ /* 0x000fe400078e020e */
[----:B------:R-:W-:-:S06]  /*d5230*/  IMAD R35, R35, 0x100, R15 ;  /* 0x0000010023237824 */ /* 0x000fcc00078e020f */
[----:B------:R-:W-:Y:S04]  /*d5240*/  STL.64 [R1+0x1820], R16 ;  /* 0x0018201001007387 */ /* 0x000fe80000100a00 */
[----:B------:R-:W-:Y:S01]  /*d5250*/  STL.64 [R1+0x1828], R18 ;  /* 0x0018281201007387 */ /* 0x000fe20000100a00 */
[----:B------:R-:W-:Y:S02]  /*d5260*/  F2FP.F16.E4M3.UNPACK_B R32, R32 ;  /* 0x00000020ff20723e */ /* 0x000fe400020006ff */
[----:B------:R-:W-:Y:S02]  /*d5270*/  F2FP.F16.E4M3.UNPACK_B R33, R33 ;  /* 0x00000021ff21723e */ /* 0x000fe400020006ff */
[----:B------:R-:W-:Y:S02]  /*d5280*/  F2FP.F16.E4M3.UNPACK_B R34, R34 ;  /* 0x00000022ff22723e */ /* 0x000fe400020006ff */
[----:B------:R-:W-:-:S07]  /*d5290*/  F2FP.F16.E4M3.UNPACK_B R35, R35 ;  /* 0x00000023ff23723e */ /* 0x000fce00020006ff */
[----:B------:R-:W-:Y:S06]  /*d52a0*/  HMMA.16816.F32 R12, R32, R52, R44 ;  /* 0x00000034200c723c */ /* 0x000fec000000182c */
[C---:B----4-:R-:W-:Y:S06]  /*d52b0*/  HMMA.16816.F32 R8, R28.reuse, R24, R8 ;  /* 0x000000181c08723c */ /* 0x050fec0000001808 */
[----:B---3--:R-:W-:-:S15]  /*d52c0*/  HMMA.16816.F32 R4, R28, R26, R4 ;  /* 0x0000001a1c04723c */ /* 0x008fde0000001804 */
[----:B------:R-:W-:-:S02]  /*d52d0*/  NOP ;  /* 0x0000000000007918 */ /* 0x000fc40000000000 */
        /* <DEDUP_REMOVED lines=8> */
[----:B------:R-:W-:Y:S01]  /*d5360*/  STL.64 [R1+0x5de8], R36 ;  /* 0x005de82401007387 */ /* 0x000fe20000100a00 */
[----:B------:R-:W-:-:S15]  /*d5370*/  HMMA.16816.F32 R8, R32, R54, R48 ;  /* 0x000000362008723c */ /* 0x000fde0000001830 */
[----:B------:R-:W-:-:S01]  /*d5380*/  NOP ;  /* 0x0000000000007918 */ /* 0x000fc20000000000 */
[----:B------:R-:W-:Y:S04]  /*d5390*/  STL.64 [R1+0x17b0], R4 ;  /* 0x0017b00401007387 */ /* 0x000fe80000100a00 */
[----:B------:R0:W-:Y:S02]  /*d53a0*/  STL.64 [R1+0x17b8], R6 ;  /* 0x0017b80601007387 */ /* 0x0001e40000100a00 */
[----:B0-----:R-:W-:Y:S02]  /*d53b0*/  HMMA.16816.F32 R4, R32, R60, R56 ;  /* 0x0000003c2004723c */ /* 0x001fe40000001838 */
[----:B------:R0:W-:Y:S04]  /*d53c0*/  STL.64 [R1+0x17a0], R12 ;  /* 0x0017a00c01007387 */ /* 0x0001e80000100a00 */
[----:B------:R1:W-:Y:S04]  /*d53d0*/  STL.64 [R1+0x17a8], R14 ;  /* 0x0017a80e01007387 */ /* 0x0003e80000100a00 */
[----:B0-----:R-:W2:Y:S04]  /*d53e0*/  LDL.LU R12, [R1+0xaf0] ;  /* 0x000af000010c7983 */ /* 0x001ea80000300800 */
[----:B------:R0:W-:Y:S04]  /*d53f0*/  STL.64 [R1+0x1590], R8 ;  /* 0x0015900801007387 */ /* 0x0001e80000100a00 */
[----:B------:R3:W-:Y:S05]  /*d5400*/  STL.64 [R1+0x1598], R10 ;  /* 0x0015980a01007387 */ /* 0x0007ea0000100a00 */
[----:B------:R-:W-:Y:S04]  /*d5410*/  STL.64 [R1+0x1580], R4 ;  /* 0x0015800401007387 */ /* 0x000fe80000100a00 */
[----:B------:R-:W-:Y:S04]  /*d5420*/  STL.64 [R1+0x1588], R6 ;  /* 0x0015880601007387 */ /* 0x000fe80000100a00 */
[----:B------:R-:W2:Y:S04]  /*d5430*/  LDL.LU R13, [R1+0xaf4] ;  /* 0x000af400010d7983 */ /* 0x000ea80000300800 */
[----:B-1----:R-:W4:Y:S04]  /*d5440*/  LDL.LU R14, [R1+0xaf8] ;  /* 0x000af800010e7983 */ /* 0x002f280000300800 */
[----:B------:R-:W4:Y:S04]  /*d5450*/  LDL.LU R15, [R1+0xafc] ;  /* 0x000afc00010f7983 */ /* 0x000f280000300800 */
[----:B----4-:R1:W-:Y:S04]  /*d5460*/  STL.64 [R1+0x5e00], R14 ;  /* 0x005e000e01007387 */ /* 0x0103e80000100a00 */
[----:B--2---:R-:W-:Y:S04]  /*d5470*/  STL.64 [R1+0x5df8], R12 ;  /* 0x005df80c01007387 */ /* 0x004fe80000100a00 */
[----:B------:R-:W2:Y:S04]  /*d5480*/  LDL.LU R20, [R1+0xb10] ;  /* 0x000b100001147983 */ /* 0x000ea80000300800 */
[----:B------:R-:W2:Y:S04]  /*d5490*/  LDL.LU R21, [R1+0xb14] ;  /* 0x000b140001157983 */ /* 0x000ea80000300800 */
[----:B------:R-:W4:Y:S04]  /*d54a0*/  LDL.LU R22, [R1+0xb18] ;  /* 0x000b180001167983 */ /* 0x000f280000300800 */
[----:B------:R-:W4:Y:S04]  /*d54b0*/  LDL.LU R23, [R1+0xb1c] ;  /* 0x000b1c0001177983 */ /* 0x000f280000300800 */
[----:B----4-:R-:W-:Y:S04]  /*d54c0*/  STL.64 [R1+0x5e10], R22 ;  /* 0x005e101601007387 */ /* 0x010fe80000100a00 */
        /* <DEDUP_REMOVED lines=9> */
[----:B------:R-:W4:Y:S04]  /*d5560*/  LDL.LU R54, [R1+0xbb8] ;  /* 0x000bb80001367983 */ /* 0x000f280000300800 */
[----:B------:R-:W4:Y:S04]  /*d5570*/  LDL.LU R55, [R1+0xbbc] ;  /* 0x000bbc0001377983 */ /* 0x000f280000300800 */
[----:B0-----:R-:W4:Y:S04]  /*d5580*/  LDL.LU R8, [R1+0xbc0] ;  /* 0x000bc00001087983 */ /* 0x001f280000300800 */
[----:B------:R-:W4:Y:S04]  /*d5590*/  LDL.LU R9, [R1+0xbc4] ;  /* 0x000bc40001097983 */ /* 0x000f280000300800 */
[----:B---3--:R-:W4:Y:S04]  /*d55a0*/  LDL.LU R10, [R1+0xbc8] ;  /* 0x000bc800010a7983 */ /* 0x008f280000300800 */
[----:B------:R-:W4:Y:S04]  /*d55b0*/  LDL.LU R11, [R1+0xbcc] ;  /* 0x000bcc00010b7983 */ /* 0x000f280000300800 */
[----:B------:R-:W3:Y:S04]  /*d55c0*/  LDL.LU R36, [R1+0xbf0] ;  /* 0x000bf00001247983 */ /* 0x000ee80000300800 */
[----:B------:R-:W3:Y:S04]  /*d55d0*/  LDL.LU R37, [R1+0xbf4] ;  /* 0x000bf40001257983 */ /* 0x000ee80000300800 */
[----:B------:R-:W3:Y:S04]  /*d55e0*/  LDL.LU R38, [R1+0xbf8] ;  /* 0x000bf80001267983 */ /* 0x000ee80000300800 */
[----:B------:R-:W3:Y:S04]  /*d55f0*/  LDL.LU R39, [R1+0xbfc] ;  /* 0x000bfc0001277983 */ /* 0x000ee80000300800 */
[----:B-1----:R-:W4:Y:S04]  /*d5600*/  LDL R14, [R1+0x8] ;  /* 0x00000800010e7983 */ /* 0x002f280000100800 */
        /* <DEDUP_REMOVED lines=9> */
[----:B------:R-:W3:Y:S04]  /*d56a0*/  LDL.64 R60, [R1] ;  /* 0x00000000013c7983 */ /* 0x000ee80000100a00 */
        /* <DEDUP_REMOVED lines=31> */
[C---:B----4-:R-:W-:Y:S06]  /*d58a0*/  HMMA.16816.F32 R12, R32.reuse, R14, R20 ;  /* 0x0000000e200c723c */ /* 0x050fec0000001814 */
[----:B---3--:R-:W-:Y:S09]  /*d58b0*/  HMMA.16816.F32 R36, R32, R60, R36 ;  /* 0x0000003c2024723c */ /* 0x008ff20000001824 */
        /* <DEDUP_REMOVED lines=104> */
[----:B------:R4:W-:Y:S04]  /*d5f40*/  STL.64 [R1+0x1460], R12 ;  /* 0x0014600c01007387 */ /* 0x0009e80000100a00 */
[----:B------:R4:W-:Y:S04]  /*d5f50*/  STL.64 [R1+0x1468], R14 ;  /* 0x0014680e01007387 */ /* 0x0009e80000100a00 */
[----:B------:R-:W2:Y:S04]  /*d5f60*/  LDL.LU R45, [R1+0x9d4] ;  /* 0x0009d400012d7983 */ /* 0x000ea80000300800 */
[----:B-1----:R-:W2:Y:S04]  /*d5f70*/  LDL.LU R46, [R1+0x9d8] ;  /* 0x0009d800012e7983 */ /* 0x002ea80000300800 */
[----:B------:R-:W2:Y:S04]  /*d5f80*/  LDL.LU R47, [R1+0x9dc] ;  /* 0x0009dc00012f7983 */ /* 0x000ea80000300800 */
[----:B0-----:R-:W2:Y:S04]  /*d5f90*/  LDL.LU R16, [R1+0xab0] ;  /* 0x000ab00001107983 */ /* 0x001ea80000300800 */
[----:B------:R-:W2:Y:S04]  /*d5fa0*/  LDL.LU R17, [R1+0xab4] ;  /* 0x000ab40001117983 */ /* 0x000ea80000300800 */
[----:B---3--:R-:W2:Y:S04]  /*d5fb0*/  LDL.LU R18, [R1+0xab8] ;  /* 0x000ab80001127983 */ /* 0x008ea80000300800 */
[----:B------:R-:W2:Y:S04]  /*d5fc0*/  LDL.LU R19, [R1+0xabc] ;  /* 0x000abc0001137983 */ /* 0x000ea80000300800 */
[----:B----4-:R-:W3:Y:S04]  /*d5fd0*/  LDL.LU R12, [R1+0xad0] ;  /* 0x000ad000010c7983 */ /* 0x010ee80000300800 */
        /* <DEDUP_REMOVED lines=89> */
[----:B------:R-:W-:Y:S04]  /*d6570*/  STL [R1+0x5c04], R24 ;  /* 0x005c041801007387 */ /* 0x000fe80000100800 */
[----:B------:R-:W-:Y:S01]  /*d6580*/  STL [R1+0x5c00], R25 ;  /* 0x005c001901007387 */ /* 0x000fe20000100800 */
[----:B------:R-:W-:-:S12]  /*d6590*/  HMMA.16816.F32 R8, R32, R36, R56 ;  /* 0x000000242008723c */ /* 0x000fd80000001838 */
[----:B------:R-:W-:Y:S04]  /*d65a0*/  STL.64 [R1+0x13b0], R4 ;  /* 0x0013b00401007387 */ /* 0x000fe80000100a00 */
[----:B------:R0:W-:Y:S02]  /*d65b0*/  STL.64 [R1+0x13b8], R6 ;  /* 0x0013b80601007387 */ /* 0x0001e40000100a00 */
[----:B0-----:R-:W-:Y:S06]  /*d65c0*/  HMMA.16816.F32 R4, R32, R26, R52 ;  /* 0x0000001a2004723c */ /* 0x001fec0000001834 */
        /* <DEDUP_REMOVED lines=34> */
[----:B------:R-:W-:-:S02]  /*d67f0*/  IMAD.MOV.U32 R51, RZ, RZ, R0 ;  /* 0x000000ffff337224 */ /* 0x000fc400078e0000 */
[----:B------:R-:W-:Y:S02]  /*d6800*/  IMAD R30, R30, 0x100, R60 ;  /* 0x000001001e1e7824 */ /* 0x000fe400078e023c */
[----:B------:R-:W-:Y:S01]  /*d6810*/  IMAD R31, R31, 0x100, R61 ;  /* 0x000001001f1f7824 */ /* 0x000fe200078e023d */
        /* <DEDUP_REMOVED lines=12> */
[----:B------:R-:W3:Y:S04]  /*d68e0*/  LDL R26, [R1+0x20] ;  /* 0x00002000011a7983 */ /* 0x000ee80000100800 */
[----:B------:R-:W3:Y:S04]  /*d68f0*/  LDL R27, [R1+0x24] ;  /* 0x00002400011b7983 */ /* 0x000ee80000100800 */
[----:B-1----:R-:W3:Y:S04]  /*d6900*/  LDL.LU R32, [R1+0x9a0] ;  /* 0x0009a00001207983 */ /* 0x002ee80000300800 */
[----:B------:R-:W3:Y:S04]  /*d6910*/  LDL.LU R33, [R1+0x9a4] ;  /* 0x0009a40001217983 */ /* 0x000ee80000300800 */
[----:B------:R-:W3:Y:S04]  /*d6920*/  LDL.LU R34, [R1+0x9a8] ;  /* 0x0009a80001227983 */ /* 0x000ee80000300800 */
[----:B------:R-:W3:Y:S04]  /*d6930*/  LDL.LU R35, [R1+0x9ac] ;  /* 0x0009ac0001237983 */ /* 0x000ee80000300800 */
[----:B--2---:R-:W2:Y:S04]  /*d6940*/  LDL.LU R52, [R1+0x9b0] ;  /* 0x0009b00001347983 */ /* 0x004ea80000300800 */
[----:B------:R-:W2:Y:S04]  /*d6950*/  LDL.LU R53, [R1+0x9b4] ;  /* 0x0009b40001357983 */ /* 0x000ea80000300800 */
[----:B------:R-:W2:Y:S04]  /*d6960*/  LDL.LU R54, [R1+0x9b8] ;  /* 0x0009b80001367983 */ /* 0x000ea80000300800 */
[----:B------:R-:W2:Y:S04]  /*d6970*/  LDL.LU R55, [R1+0x9bc] ;  /* 0x0009bc0001377983 */ /* 0x000ea80000300800 */
[----:B------:R-:W2:Y:S01]  /*d6980*/  LDL.64 R60, [R1+0x28] ;  /* 0x00002800013c7983 */ /* 0x000ea20000100a00 */
[----:B------:R-:W-:-:S02]  /*d6990*/  IMAD R28, R28, 0x100, R42 ;  /* 0x000001001c1c7824 */ /* 0x000fc400078e022a */
[----:B------:R-:W-:Y:S01]  /*d69a0*/  IMAD R29, R29, 0x100, R43 ;  /* 0x000001001d1d7824 */ /* 0x000fe200078e022b */
[----:B------:R-:W-:Y:S02]  /*d69b0*/  F2FP.F16.E4M3.UNPACK_B R30, R30 ;  /* 0x0000001eff1e723e */ /* 0x000fe400020006ff */
[----:B------:R-:W-:Y:S01]  /*d69c0*/  F2FP.F16.E4M3.UNPACK_B R31, R31 ;  /* 0x0000001fff1f723e */ /* 0x000fe200020006ff */
[----:B------:R-:W4:Y:S01]  /*d69d0*/  LDL.64 R4, [R1+0x18] ;  /* 0x0000180001047983 */ /* 0x000f220000100a00 */
[----:B------:R-:W-:Y:S02]  /*d69e0*/  F2FP.F16.E4M3.UNPACK_B R28, R28 ;  /* 0x0000001cff1c723e */ /* 0x000fe400020006ff */
[----:B------:R-:W-:Y:S01]  /*d69f0*/  F2FP.F16.E4M3.UNPACK_B R29, R29 ;  /* 0x0000001dff1d723e */ /* 0x000fe200020006ff */
[----:B------:R-:W4:Y:S04]  /*d6a00*/  LDL.LU R40, [R1+0x970] ;  /* 0x0009700001287983 */ /* 0x000f280000300800 */
        /* <DEDUP_REMOVED lines=27> */
[----:B--2---:R-:W-:Y:S06]  /*d6bc0*/  HMMA.16816.F32 R52, R28, R60, R52 ;  /* 0x0000003c1c34723c */ /* 0x004fec0000001834 */
[----:B------:R-:W-:-:S02]  /*d6bd0*/  IMAD.MOV.U32 R24, RZ, RZ, R60 ;  /* 0x000000ffff187224 */ /* 0x000fc400078e003c */
[----:B------:R-:W-:-:S15]  /*d6be0*/  IMAD.MOV.U32 R25, RZ, RZ, R61 ;  /* 0x000000ffff197224 */ /* 0x000fde00078e003d */
[----:B------:R-:W-:Y:S04]  /*d6bf0*/  STL.64 [R1+0x1360], R52 ;  /* 0x0013603401007387 */ /* 0x000fe80000100a00 */
[----:B------:R0:W-:Y:S04]  /*d6c00*/  STL.64 [R1+0x1368], R54 ;  /* 0x0013683601007387 */ /* 0x0001e80000100a00 */
[----:B0-----:R-:W2:Y:S04]  /*d6c10*/  LDL.LU.64 R54, [R1+0x5d20] ;  /* 0x005d200001367983 */ /* 0x001ea80000300a00 */
[----:B------:R-:W2:Y:S04]  /*d6c20*/  LDL.LU.64 R52, [R1+0x5d18] ;  /* 0x005d180001347983 */ /* 0x000ea80000300a00 */
[----:B------:R-:W2:Y:S01]  /*d6c30*/  LDL.LU.64 R60, [R1+0x5d10] ;  /* 0x005d1000013c7983 */ /* 0x000ea20000300a00 */
[C---:B---3--:R-:W-:Y:S06]  /*d6c40*/  HMMA.16816.F32 R32, R28.reuse, R26, R32 ;  /* 0x0000001a1c20723c */ /* 0x048fec0000001820 */
[----:B----4-:R-:W-:Y:S01]  /*d6c50*/  HMMA.16816.F32 R20, R28, R4, R20 ;  /* 0x000000041c14723c */ /* 0x010fe20000001814 */
[----:B------:R-:W-:-:S05]  /*d6c60*/  IMAD.MOV.U32 R7, RZ, RZ, R0 ;  /* 0x000000ffff077224 */ /* 0x000fca00078e0000 */
[----:B------:R-:W-:Y:S02]  /*d6c70*/  IMAD.MOV.U32 R26, RZ, RZ, R4 ;  /* 0x000000ffff1a7224 */ /* 0x000fe400078e0004 */
[----:B------:R-:W-:Y:S02]  /*d6c80*/  IMAD.MOV.U32 R27, RZ, RZ, R5 ;  /* 0x000000ffff1b7224 */ /* 0x000fe400078e0005 */
[C---:B------:R-:W-:Y:S06]  /*d6c90*/  HMMA.16816.F32 R4, R28.reuse, R6, R12 ;  /* 0x000000061c04723c */ /* 0x040fec000000180c */
[----:B------:R-:W-:Y:S06]  /*d6ca0*/  HMMA.16816.F32 R40, R28, R48, R40 ;  /* 0x000000301c28723c */ /* 0x000fec0000001828 */
[----:B------:R-:W-:-:S02]  /*d6cb0*/  IMAD.MOV.U32 R0, RZ, RZ, R49 ;  /* 0x000000ffff007224 */ /* 0x000fc400078e0031 */
[C---:B------:R-:W-:Y:S01]  /*d6cc0*/  HMMA.16816.F32 R48, R28.reuse, R50, R44 ;  /* 0x000000321c30723c */ /* 0x040fe2000000182c */
        /* <DEDUP_REMOVED lines=8> */
[----:B------:R-:W-:Y:S04]  /*d6d50*/  STL.64 [R1+0x5c68], R26 ;  /* 0x005c681a01007387 */ /* 0x000fe80000100a00 */
[----:B------:R0:W-:Y:S04]  /*d6d60*/  STL.64 [R1+0x5c60], R24 ;  /* 0x005c601801007387 */ /* 0x0001e80000100a00 */
[----:B0-----:R-:W3:Y:S04]  /*d6d70*/  LDL.LU R24, [R1+0x930] ;  /* 0x0009300001187983 */ /* 0x001ee80000300800 */
[----:B------:R-:W3:Y:S04]  /*d6d80*/  LDL.LU R25, [R1+0x934] ;  /* 0x0009340001197983 */ /* 0x000ee80000300800 */
[----:B------:R-:W3:Y:S04]  /*d6d90*/  LDL.LU R26, [R1+0x938] ;  /* 0x00093800011a7983 */ /* 0x000ee80000300800 */
[----:B------:R-:W3:Y:S04]  /*d6da0*/  LDL.LU R27, [R1+0x93c] ;  /* 0x00093c00011b7983 */ /* 0x000ee80000300800 */
        /* <DEDUP_REMOVED lines=23> */
[----:B--2---:R-:W-:-:S15]  /*d6f20*/  HMMA.16816.F32 R52, R28, R58, R52 ;  /* 0x0000003a1c34723c */ /* 0x004fde0000001834 */
[----:B------:R-:W-:-:S08]  /*d6f30*/  NOP ;  /* 0x0000000000007918 */ /* 0x000fd00000000000 */
[----:B------:R-:W-:Y:S04]  /*d6f40*/  STL.64 [R1+0x12f0], R52 ;  /* 0x0012f03401007387 */ /* 0x000fe80000100a00 */
[----:B------:R0:W-:Y:S04]  /*d6f50*/  STL.64 [R1+0x12f8], R54 ;  /* 0x0012f83601007387 */ /* 0x0001e80000100a00 */
[----:B0-----:R-:W2:Y:S04]  /*d6f60*/  LDL.LU.64 R54, [R1+0x5c88] ;  /* 0x005c880001367983 */ /* 0x001ea80000300a00 */
[----:B------:R-:W2:Y:S01]  /*d6f70*/  LDL.LU.64 R52, [R1+0x5c80] ;  /* 0x005c800001347983 */ /* 0x000ea20000300a00 */
[C---:B---3--:R-:W-:Y:S03]  /*d6f80*/  HMMA.16816.F32 R24, R28.reuse, R56, R24 ;  /* 0x000000381c18723c */ /* 0x048fe60000001818 */
[----:B------:R-:W-:Y:S04]  /*d6f90*/  STL.64 [R1+0x5b80], R58 ;  /* 0x005b803a01007387 */ /* 0x000fe80000100a00 */
[----:B------:R-:W-:Y:S01]  /*d6fa0*/  STL.64 [R1+0x5b78], R56 ;  /* 0x005b783801007387 */ /* 0x000fe20000100a00 */
[C---:B----4-:R-:W-:Y:S06]  /*d6fb0*/  HMMA.16816.F32 R20, R28.reuse, R50, R20 ;  /* 0x000000321c14723c */ /* 0x050fec0000001814 */
[C---:B------:R-:W-:Y:S06]  /*d6fc0*/  HMMA.16816.F32 R16, R28.reuse, R48, R16 ;  /* 0x000000301c10723c */ /* 0x040fec0000001810 */
[C---:B------:R-:W-:Y:S06]  /*d6fd0*/  HMMA.16816.F32 R12, R28.reuse, R46, R12 ;  /* 0x0000002e1c0c723c */ /* 0x040fec000000180c */
[C---:B------:R-:W-:Y:S01]  /*d6fe0*/  HMMA.16816.F32 R8, R28.reuse, R44, R8 ;  /* 0x0000002c1c08723c */ /* 0x040fe20000001808 */
[----:B------:R-:W-:Y:S04]  /*d6ff0*/  STL.64 [R1+0x12e0], R24 ;  /* 0x0012e01801007387 */ /* 0x000fe80000100a00 */
[----:B------:R0:W-:Y:S01]  /*d7000*/  STL.64 [R1+0x12e8], R26 ;  /* 0x0012e81a01007387 */ /* 0x0001e20000100a00 */
[C---:B------:R-:W-:Y:S06]  /*d7010*/  HMMA.16816.F32 R4, R28.reuse, R42, R4 ;  /* 0x0000002a1c04723c */ /* 0x040fec0000001804 */
[C---:B--2---:R-:W-:Y:S06]  /*d7020*/  HMMA.16816.F32 R36, R28.reuse, R54, R36 ;  /* 0x000000361c24723c */ /* 0x044fec0000001824 */
[----:B0-----:R-:W-:Y:S01]  /*d7030*/  HMMA.16816.F32 R24, R28, R52, R32 ;  /* 0x000000341c18723c */ /* 0x001fe20000001820 */
        /* <DEDUP_REMOVED lines=18> */
[----:B------:R3:W-:Y:S04]  /*d7160*/  STL.64 [R1+0x1288], R10 ;  /* 0x0012880a01007387 */ /* 0x0007e80000100a00 */
[----:B0-----:R-:W4:Y:S04]  /*d7170*/  LDL.LU R48, [R1+0x800] ;  /* 0x0008000001307983 */ /* 0x001f280000300800 */
[----:B------:R0:W-:Y:S04]  /*d7180*/  STL.64 [R1+0x1270], R4 ;  /* 0x0012700401007387 */ /* 0x0001e80000100a00 */
[----:B------:R0:W-:Y:S04]  /*d7190*/  STL.64 [R1+0x1278], R6 ;  /* 0x0012780601007387 */ /* 0x0001e80000100a00 */
[----:B------:R-:W4:Y:S04]  /*d71a0*/  LDL.LU R49, [R1+0x804] ;  /* 0x0008040001317983 */ /* 0x000f280000300800 */
[----:B------:R-:W4:Y:S04]  /*d71b0*/  LDL.LU R50, [R1+0x808] ;  /* 0x0008080001327983 */ /* 0x000f280000300800 */
        /* <DEDUP_REMOVED lines=46> */
[----:B------:R-:W2:Y:S01]  /*d74a0*/  LDL.LU.64 R36, [R1+0x5c70] ;  /* 0x005c700001247983 */ /* 0x000ea20000300a00 */
[C---:B---3--:R-:W-:Y:S03]  /*d74b0*/  HMMA.16816.F32 R4, R28.reuse, R2, R4 ;  /* 0x000000021c04723c */ /* 0x048fe60000001804 */
        /* <DEDUP_REMOVED lines=77> */
[----:B------:R-:W-:Y:S04]  /*d7990*/  STL [R1+0x5af8], R22 ;  /* 0x005af81601007387 */ /* 0x000fe80000100800 */
[----:B------:R-:W-:-:S13]  /*d79a0*/  STL [R1+0x5ae0], R23 ;  /* 0x005ae01701007387 */ /* 0x000fda0000100800 */
[----:B------:R0:W-:Y:S04]  /*d79b0*/  STL.64 [R1+0x800], R4 ;  /* 0x0008000401007387 */ /* 0x0001e80000100a00 */
[----:B------:R1:W-:Y:S04]  /*d79c0*/  STL.64 [R1+0x808], R6 ;  /* 0x0008080601007387 */ /* 0x0003e80000100a00 */
        /* <DEDUP_REMOVED lines=60> */
[----:B------:R-:W3:Y:S01]  /*d7d90*/  LDL.LU R50, [R1+0x7b8] ;  /* 0x0007b80001327983 */ /* 0x000ee20000300800 */
[----:B------:R-:W-:-:S02]  /*d7da0*/  IMAD R34, R34, 0x100, R60 ;  /* 0x0000010022227824 */ /* 0x000fc400078e023c */
[----:B------:R-:W-:Y:S01]  /*d7db0*/  IMAD R35, R35, 0x100, R61 ;  /* 0x0000010023237824 */ /* 0x000fe200078e023d */
[----:B------:R-:W3:Y:S04]  /*d7dc0*/  LDL.LU R51, [R1+0x7bc] ;  /* 0x0007bc0001337983 */ /* 0x000ee80000300800 */
[----:B------:R-:W3:Y:S04]  /*d7dd0*/  LDL.64 R60, [R1+0x10] ;  /* 0x00001000013c7983 */ /* 0x000ee80000100a00 */
        /* <DEDUP_REMOVED lines=14> */
[----:B------:R-:W2:Y:S01]  /*d7ec0*/  LDL.LU.64 R36, [R1+0x5be0] ;  /* 0x005be00001247983 */ /* 0x000ea20000300a00 */
[----:B------:R-:W-:-:S02]  /*d7ed0*/  F2FP.F16.E4M3.UNPACK_B R32, R32 ;  /* 0x00000020ff20723e */ /* 0x000fc400020006ff */
[----:B------:R-:W-:Y:S02]  /*d7ee0*/  F2FP.F16.E4M3.UNPACK_B R33, R33 ;  /* 0x00000021ff21723e */ /* 0x000fe400020006ff */
[----:B------:R-:W-:Y:S02]  /*d7ef0*/  F2FP.F16.E4M3.UNPACK_B R34, R34 ;  /* 0x00000022ff22723e */ /* 0x000fe400020006ff */
[----:B------:R-:W-:Y:S01]  /*d7f00*/  F2FP.F16.E4M3.UNPACK_B R35, R35 ;  /* 0x00000023ff23723e */ /* 0x000fe200020006ff */
[----:B------:R0:W-:Y:S06]  /*d7f10*/  STL.64 [R1+0x5ad8], R26 ;  /* 0x005ad81a01007387 */ /* 0x0001ec0000100a00 */
[C---:B---3--:R-:W-:Y:S01]  /*d7f20*/  HMMA.16816.F32 R20, R32.reuse, R22, R4 ;  /* 0x000000162014723c */ /* 0x048fe20000001804 */
[----:B0-----:R-:W3:Y:S04]  /*d7f30*/  LDL.64 R26, [R1] ;  /* 0x00000000011a7983 */ /* 0x001ee80000100a00 */
[----:B------:R0:W-:Y:S04]  /*d7f40*/  STL.64 [R1+0x5ad0], R24 ;  /* 0x005ad01801007387 */ /* 0x0001e80000100a00 */
[----:B0-----:R-:W3:Y:S01]  /*d7f50*/  LDL R24, [R1+0x8] ;  /* 0x0000080001187983 */ /* 0x001ee20000100800 */
[C---:B------:R-:W-:Y:S06]  /*d7f60*/  HMMA.16816.F32 R44, R32.reuse, R52, R44 ;  /* 0x00000034202c723c */ /* 0x040fec000000182c */
[----:B------:R-:W-:Y:S01]  /*d7f70*/  HMMA.16816.F32 R56, R32, R60, R56 ;  /* 0x0000003c2038723c */ /* 0x000fe20000001838 */
[----:B------:R-:W-:-:S05]  /*d7f80*/  IMAD.MOV.U32 R25, RZ, RZ, R0 ;  /* 0x000000ffff197224 */ /* 0x000fca00078e0000 */
[----:B------:R-:W-:Y:S01]  /*d7f90*/  IMAD.MOV.U32 R0, RZ, RZ, R61 ;  /* 0x000000ffff007224 */ /* 0x000fe200078e003d */
[----:B--2---:R-:W-:Y:S01]  /*d7fa0*/  HMMA.16816.F32 R28, R28, R36, R12 ;  /* 0x000000241c1c723c */ /* 0x004fe2000000180c */
[----:B------:R-:W2:Y:S04]  /*d7fb0*/  LDL.LU.64 R14, [R1+0x5bd8] ;  /* 0x005bd800010e7983 */ /* 0x000ea80000300a00 */
[----:B------:R-:W2:-:S15]  /*d7fc0*/  LDL.LU.64 R12, [R1+0x5bd0] ;  /* 0x005bd000010c7983 */ /* 0x000e9e0000300a00 */
[----:B------:R-:W-:-:S03]  /*d7fd0*/  NOP ;  /* 0x0000000000007918 */ /* 0x000fc60000000000 */
[----:B------:R0:W-:Y:S04]  /*d7fe0*/  STL.64 [R1+0x820], R28 ;  /* 0x0008201c01007387 */ /* 0x0001e80000100a00 */
[----:B------:R1:W-:Y:S04]  /*d7ff0*/  STL.64 [R1+0x828], R30 ;  /* 0x0008281e01007387 */ /* 0x0003e80000100a00 */
[----:B0-----:R-:W2:Y:S04]  /*d8000*/  LDL.LU R28, [R1+0x780] ;  /* 0x00078000011c7983 */ /* 0x001ea80000300800 */
[----:B------:R-:W2:Y:S04]  /*d8010*/  LDL.LU R29, [R1+0x784] ;  /* 0x00078400011d7983 */ /* 0x000ea80000300800 */
[----:B-1----:R-:W2:Y:S04]  /*d8020*/  LDL.LU R30, [R1+0x788] ;  /* 0x00078800011e7983 */ /* 0x002ea80000300800 */
[----:B------:R-:W2:Y:S04]  /*d8030*/  LDL.LU R31, [R1+0x78c] ;  /* 0x00078c00011f7983 */ /* 0x000ea80000300800 */
[----:B----4-:R-:W-:Y:S04]  /*d8040*/  STL.64 [R1+0x5b48], R38 ;  /* 0x005b482601007387 */ /* 0x010fe80000100a00 */
[----:B------:R0:W-:Y:S04]  /*d8050*/  STL.64 [R1+0x5b40], R36 ;  /* 0x005b402401007387 */ /* 0x0001e80000100a00 */
[----:B0-----:R-:W3:Y:S04]  /*d8060*/  LDL.LU R36, [R1+0x790] ;  /* 0x0007900001247983 */ /* 0x001ee80000300800 */
[----:B------:R-:W3:Y:S04]  /*d8070*/  LDL.LU R37, [R1+0x794] ;  /* 0x0007940001257983 */ /* 0x000ee80000300800 */
[----:B------:R-:W3:Y:S04]  /*d8080*/  LDL.LU R38, [R1+0x798] ;  /* 0x0007980001267983 */ /* 0x000ee80000300800 */
[----:B------:R-:W3:Y:S04]  /*d8090*/  LDL.LU R39, [R1+0x79c] ;  /* 0x00079c0001277983 */ /* 0x000ee80000300800 */
[----:B------:R-:W4:Y:S04]  /*d80a0*/  LDL.LU.64 R6, [R1+0x5bc8] ;  /* 0x005bc80001067983 */ /* 0x000f280000300a00 */
[----:B------:R-:W4:Y:S04]  /*d80b0*/  LDL.LU.64 R4, [R1+0x5bc0] ;  /* 0x005bc00001047983 */ /* 0x000f280000300a00 */
[----:B------:R0:W-:Y:S04]  /*d80c0*/  STL.64 [R1+0x840], R20 ;  /* 0x0008401401007387 */ /* 0x0001e80000100a00 */
[----:B------:R1:W-:Y:S04]  /*d80d0*/  STL.64 [R1+0x848], R22 ;  /* 0x0008481601007387 */ /* 0x0003e80000100a00 */
[----:B0-----:R-:W2:Y:S01]  /*d80e0*/  LDL.LU.64 R20, [R1+0x5bb8] ;  /* 0x005bb80001147983 */ /* 0x001ea20000300a00 */
[----:B-1----:R-:W-:-:S02]  /*d80f0*/  IMAD.MOV.U32 R22, RZ, RZ, R53 ;  /* 0x000000ffff167224 */ /* 0x002fc400078e0035 */
[----:B------:R-:W-:Y:S01]  /*d8100*/  HMMA.16816.F32 R52, R32, R54, R48 ;  /* 0x000000362034723c */ /* 0x000fe20000001830 */
[----:B------:R-:W-:Y:S04]  /*d8110*/  STL.64 [R1+0x850], R44 ;  /* 0x0008502c01007387 */ /* 0x000fe80000100a00 */
[----:B------:R0:W-:Y:S01]  /*d8120*/  STL.64 [R1+0x858], R46 ;  /* 0x0008582e01007387 */ /* 0x0001e20000100a00 */
[----:B------:R-:W-:-:S03]  /*d8130*/  IMAD.MOV.U32 R23, RZ, RZ, R60 ;  /* 0x000000ffff177224 */ /* 0x000fc600078e003c */
        /* <DEDUP_REMOVED lines=13> */
[----:B------:R-:W-:Y:S01]  /*d8210*/  STL.64 [R1+0x5b68], R22 ;  /* 0x005b681601007387 */ /* 0x000fe20000100a00 */
[C---:B---3--:R-:W-:Y:S03]  /*d8220*/  HMMA.16816.F32 R36, R32.reuse, R24, R36 ;  /* 0x000000182024723c */ /* 0x048fe60000001824 */
[----:B--2---:R0:W-:Y:S03]  /*d8230*/  STL.64 [R1+0x5b60], R20 ;  /* 0x005b601401007387 */ /* 0x0041e60000100a00 */
[----:B0-----:R-:W-:-:S15]  /*d8240*/  HMMA.16816.F32 R20, R32, R26, R28 ;  /* 0x0000001a2014723c */ /* 0x001fde000000181c */
[----:B------:R-:W-:-:S02]  /*d8250*/  NOP ;  /* 0x0000000000007918 */ /* 0x000fc40000000000 */
[----:B------:R-:W-:Y:S04]  /*d8260*/  STL.64 [R1+0x880], R36 ;  /* 0x0008802401007387 */ /* 0x000fe80000100a00 */
[----:B------:R-:W-:Y:S04]  /*d8270*/  STL.64 [R1+0x888], R38 ;  /* 0x0008882601007387 */ /* 0x000fe80000100a00 */
[----:B------:R-:W-:Y:S01]  /*d8280*/  STL.64 [R1+0x890], R20 ;  /* 0x0008901401007387 */ /* 0x000fe20000100a00 */
[C---:B----4-:R-:W-:Y:S06]  /*d8290*/  HMMA.16816.F32 R16, R32.reuse, R60, R16 ;  /* 0x0000003c2010723c */ /* 0x050fec0000001810 */
[C---:B------:R-:W-:Y:S06]  /*d82a0*/  HMMA.16816.F32 R12, R32.reuse, R58, R12 ;  /* 0x0000003a200c723c */ /* 0x040fec000000180c */
[C---:B------:R-:W-:Y:S01]  /*d82b0*/  HMMA.16816.F32 R8, R32.reuse, R56, R8 ;  /* 0x000000382008723c */ /* 0x040fe20000001808 */
[----:B------:R-:W-:Y:S10]  /*d82c0*/  STL.64 [R1+0x898], R22 ;  /* 0x0008981601007387 */ /* 0x000ff40000100a00 */
[----:B------:R-:W-:Y:S04]  /*d82d0*/  STL.64 [R1+0x8a0], R16 ;  /* 0x0008a01001007387 */ /* 0x000fe80000100a00 */
[----:B------:R-:W-:Y:S04]  /*d82e0*/  STL.64 [R1+0x8a8], R18 ;  /* 0x0008a81201007387 */ /* 0x000fe80000100a00 */
[----:B------:R-:W-:Y:S04]  /*d82f0*/  STL.64 [R1+0x5aa8], R58 ;  /* 0x005aa83a01007387 */ /* 0x000fe80000100a00 */
        /* <DEDUP_REMOVED lines=52> */
[C---:B---3--:R-:W-:Y:S06]  /*d8640*/  HMMA.16816.F32 R8, R32.reuse, R50, R8 ;  /* 0x000000322008723c */ /* 0x048fec0000001808 */
[C---:B----4-:R-:W-:Y:S06]  /*d8650*/  HMMA.16816.F32 R40, R32.reuse, R44, R40 ;  /* 0x0000002c2028723c */ /* 0x050fec0000001828 */
[C---:B------:R-:W-:Y:S11]  /*d8660*/  HMMA.16816.F32 R20, R32.reuse, R46, R20 ;  /* 0x0000002e2014723c */ /* 0x040ff60000001814 */
        /* <DEDUP_REMOVED lines=101> */
[----:B------:R-:W-:Y:S04]  /*d8cc0*/  STL.64 [R1+0x9d0], R8 ;  /* 0x0009d00801007387 */ /* 0x000fe80000100a00 */
[----:B------:R-:W-:Y:S04]  /*d8cd0*/  STL.64 [R1+0x9d8], R10 ;  /* 0x0009d80a01007387 */ /* 0x000fe80000100a00 */
        /* <DEDUP_REMOVED lines=15> */
[----:B0-----:R-:W-:Y:S01]  /*d8dd0*/  IMAD.MOV.U32 R6, RZ, RZ, R23 ;  /* 0x000000ffff067224 */ /* 0x001fe200078e0017 */
        /* <DEDUP_REMOVED lines=38> */
[----:B------:R-:W3:Y:S04]  /*d9040*/  LDL.64 R48, [R1+0x8] ;  /* 0x0000080001307983 */ /* 0x000ee80000100a00 */
[----:B------:R-:W3:Y:S04]  /*d9050*/  LDL.LU R44, [R1+0x5a0] ;  /* 0x0005a000012c7983 */ /* 0x000ee80000300800 */
[----:B------:R-:W3:Y:S04]  /*d9060*/  LDL.LU R45, [R1+0x5a4] ;  /* 0x0005a400012d7983 */ /* 0x000ee80000300800 */
[----:B------:R-:W3:Y:S04]  /*d9070*/  LDL.LU R46, [R1+0x5a8] ;  /* 0x0005a800012e7983 */ /* 0x000ee80000300800 */
[----:B------:R-:W3:Y:S04]  /*d9080*/  LDL.LU R47, [R1+0x5ac] ;  /* 0x0005ac00012f7983 */ /* 0x000ee80000300800 */
[----:B------:R0:W-:Y:S04]  /*d9090*/  STL.64 [R1+0x5a08], R18 ;  /* 0x005a081201007387 */ /* 0x0001e80000100a00 */
[----:B0-----:R-:W3:Y:S01]  /*d90a0*/  LDL R18, [R1+0x20] ;  /* 0x0000200001127983 */ /* 0x001ee20000100800 */
[----:B------:R-:W-:-:S03]  /*d90b0*/  IMAD.MOV.U32 R19, RZ, RZ, R22 ;  /* 0x000000ffff137224 */ /* 0x000fc600078e0016 */
[----:B------:R-:W3:Y:S04]  /*d90c0*/  LDL.LU R22, [R1+0x5af8] ;  /* 0x005af80001167983 */ /* 0x000ee80000300800 */
[----:B------:R0:W-:Y:S04]  /*d90d0*/  STL.64 [R1+0x5a00], R16 ;  /* 0x005a001001007387 */ /* 0x0001e80000100a00 */
[----:B0-----:R-:W3:Y:S04]  /*d90e0*/  LDL.LU R16, [R1+0x56f8] ;  /* 0x0056f80001107983 */ /* 0x001ee80000300800 */
[----:B------:R-:W3:Y:S01]  /*d90f0*/  LDL.LU R17, [R1+0x5700] ;  /* 0x0057000001117983 */ /* 0x000ee20000300800 */
[----:B----4-:R-:W-:Y:S01]  /*d9100*/  HMMA.16816.F32 R40, R32, R20, R40 ;  /* 0x000000142028723c */ /* 0x010fe20000001828 */
[----:B--2---:R-:W-:-:S15]  /*d9110*/  IMAD R28, R28, 0x100, R23 ;  /* 0x000001001c1c7824 */ /* 0x004fde00078e0217 */
[----:B------:R-:W-:-:S07]  /*d9120*/  NOP ;  /* 0x0000000000007918 */ /* 0x000fce0000000000 */
        /* <DEDUP_REMOVED lines=29> */
[----:B0-----:R-:W3:Y:S04]  /*d9300*/  LDL.64 R26, [R1+0x28] ;  /* 0x00002800011a7983 */ /* 0x001ee80000100a00 */
[----:B------:R-:W-:Y:S01]  /*d9310*/  STL.64 [R1+0x59f0], R24 ;  /* 0x0059f01801007387 */ /* 0x000fe20000100a00 */
[----:B--2---:R-:W-:Y:S03]  /*d9320*/  HMMA.16816.F32 R32, R32, R36, R56 ;  /* 0x000000242020723c */ /* 0x004fe60000001838 */
[----:B------:R-:W2:Y:S04]  /*d9330*/  LDL.LU.64 R58, [R1+0x5aa8] ;  /* 0x005aa800013a7983 */ /* 0x000ea80000300a00 */
[----:B------:R-:W2:-:S15]  /*d9340*/  LDL.LU.64 R56, [R1+0x5aa0] ;  /* 0x005aa00001387983 */ /* 0x000e9e0000300a00 */
[----:B------:R-:W-:-:S01]  /*d9350*/  NOP ;  /* 0x0000000000007918 */ /* 0x000fc20000000000 */
        /* <DEDUP_REMOVED lines=13> */
[----:B------:R-:W-:-:S06]  /*d9430*/  IMAD.MOV.U32 R0, RZ, RZ, R5 ;  /* 0x000000ffff007224 */ /* 0x000fcc00078e0005 */
[C---:B------:R-:W-:Y:S06]  /*d9440*/  HMMA.16816.F32 R20, R28.reuse, R18, R20 ;  /* 0x000000121c14723c */ /* 0x040fec0000001814 */
[C---:B------:R-:W-:Y:S06]  /*d9450*/  HMMA.16816.F32 R12, R28.reuse, R4, R12 ;  /* 0x000000041c0c723c */ /* 0x040fec000000180c */
[C---:B------:R-:W-:Y:S06]  /*d9460*/  HMMA.16816.F32 R8, R28.reuse, R6, R8 ;  /* 0x000000061c08723c */ /* 0x040fec0000001808 */
[----:B------:R-:W-:Y:S01]  /*d9470*/  HMMA.16816.F32 R4, R28, R48, R40 ;  /* 0x000000301c04723c */ /* 0x000fe20000001828 */
[----:B----4-:R-:W-:Y:S04]  /*d9480*/  STL.64 [R1+0x5a88], R38 ;  /* 0x005a882601007387 */ /* 0x010fe80000100a00 */
[----:B------:R-:W-:Y:S01]  /*d9490*/  STL.64 [R1+0x5a80], R36 ;  /* 0x005a802401007387 */ /* 0x000fe20000100a00 */
[----:B---3--:R-:W-:-:S02]  /*d94a0*/  IMAD.MOV.U32 R17, RZ, RZ, R26 ;  /* 0x000000ffff117224 */ /* 0x008fc400078e001a */
[----:B------:R-:W-:Y:S01]  /*d94b0*/  IMAD.MOV.U32 R16, RZ, RZ, R27 ;  /* 0x000000ffff107224 */ /* 0x000fe200078e001b */
[----:B--2---:R-:W-:-:S15]  /*d94c0*/  HMMA.16816.F32 R32, R28, R26, R32 ;  /* 0x0000001a1c20723c */ /* 0x004fde0000001820 */
[----:B------:R-:W-:-:S08]  /*d94d0*/  NOP ;  /* 0x0000000000007918 */ /* 0x000fd00000000000 */
[----:B------:R-:W-:Y:S04]  /*d94e0*/  STL.64 [R1+0xa40], R32 ;  /* 0x000a402001007387 */ /* 0x000fe80000100a00 */
[----:B------:R-:W-:Y:S04]  /*d94f0*/  STL.64 [R1+0xa48], R34 ;  /* 0x000a482201007387 */ /* 0x000fe80000100a00 */
[----:B------:R-:W-:Y:S04]  /*d9500*/  STL.64 [R1+0xa50], R20 ;  /* 0x000a501401007387 */ /* 0x000fe80000100a00 */
[----:B------:R-:W-:Y:S04]  /*d9510*/  STL.64 [R1+0xa58], R22 ;  /* 0x000a581601007387 */ /* 0x000fe80000100a00 */
[----:B------:R-:W-:Y:S04]  /*d9520*/  STL [R1+0x59d8], R0 ;  /* 0x0059d80001007387 */ /* 0x000fe80000100800 */
[----:B------:R-:W-:Y:S04]  /*d9530*/  STL.64 [R1+0xa60], R12 ;  /* 0x000a600c01007387 */ /* 0x000fe80000100a00 */
        /* <DEDUP_REMOVED lines=152> */
[C---:B---3--:R-:W-:Y:S06]  /*d9ec0*/  HMMA.16816.F32 R36, R28.reuse, R4, R56 ;  /* 0x000000041c24723c */ /* 0x048fec0000001838 */
[C---:B------:R-:W-:Y:S06]  /*d9ed0*/  HMMA.16816.F32 R32, R28.reuse, R6, R32 ;  /* 0x000000061c20723c */ /* 0x040fec0000001820 */
[----:B------:R-:W-:Y:S11]  /*d9ee0*/  STL.64 [R1+0x5938], R6 ;  /* 0x0059380601007387 */ /* 0x000ff60000100a00 */
        /* <DEDUP_REMOVED lines=70> */
[----:B------:R0:W-:Y:S04]  /*da350*/  STL.64 [R1+0x58d8], R14 ;  /* 0x0058d80e01007387 */ /* 0x0001e80000100a00 */
[----:B0-----:R-:W4:Y:S04]  /*da360*/  LDL.LU R14, [R1+0x5710] ;  /* 0x00571000010e7983 */ /* 0x001f280000300800 */
[----:B------:R-:W4:Y:S04]  /*da370*/  LDL.LU R15, [R1+0x5718] ;  /* 0x00571800010f7983 */ /* 0x000f280000300800 */
        /* <DEDUP_REMOVED lines=14> */
[----:B0-----:R-:W3:Y:S04]  /*da460*/  LDL.LU R16, [R1+0x440] ;  /* 0x0004400001107983 */ /* 0x001ee80000300800 */
[----:B------:R-:W3:Y:S04]  /*da470*/  LDL.LU R17, [R1+0x444] ;  /* 0x0004440001117983 */ /* 0x000ee80000300800 */
[----:B------:R-:W3:Y:S04]  /*da480*/  LDL.LU R18, [R1+0x448] ;  /* 0x0004480001127983 */ /* 0x000ee80000300800 */
[----:B------:R-:W3:Y:S01]  /*da490*/  LDL.LU R19, [R1+0x44c] ;  /* 0x00044c0001137983 */ /* 0x000ee20000300800 */
[----:B----4-:R-:W-:-:S02]  /*da4a0*/  IMAD R32, R32, 0x100, R14 ;  /* 0x0000010020207824 */ /* 0x010fc400078e020e */
[----:B------:R-:W-:Y:S02]  /*da4b0*/  IMAD R33, R33, 0x100, R15 ;  /* 0x0000010021217824 */ /* 0x000fe400078e020f */
[----:B------:R-:W-:Y:S02]  /*da4c0*/  IMAD R34, R34, 0x100, R52 ;  /* 0x0000010022227824 */ /* 0x000fe400078e0234 */
[----:B------:R-:W-:Y:S01]  /*da4d0*/  IMAD R35, R35, 0x100, R53 ;  /* 0x0000010023237824 */ /* 0x000fe200078e0235 */
[----:B------:R-:W-:Y:S02]  /*da4e0*/  F2FP.F16.E4M3.UNPACK_B R32, R32 ;  /* 0x00000020ff20723e */ /* 0x000fe400020006ff */
[----:B------:R-:W-:Y:S02]  /*da4f0*/  F2FP.F16.E4M3.UNPACK_B R33, R33 ;  /* 0x00000021ff21723e */ /* 0x000fe400020006ff */
[----:B------:R-:W-:Y:S02]  /*da500*/  F2FP.F16.E4M3.UNPACK_B R34, R34 ;  /* 0x00000022ff22723e */ /* 0x000fe400020006ff */
[----:B------:R-:W-:Y:S01]  /*da510*/  F2FP.F16.E4M3.UNPACK_B R35, R35 ;  /* 0x00000023ff23723e */ /* 0x000fe200020006ff */
[C---:B--2---:R-:W-:Y:S06]  /*da520*/  HMMA.16816.F32 R8, R28.reuse, R22, R8 ;  /* 0x000000161c08723c */ /* 0x044fec0000001808 */
[----:B---3--:R-:W-:-:S15]  /*da530*/  HMMA.16816.F32 R16, R28, R20, R16 ;  /* 0x000000141c10723c */ /* 0x008fde0000001810 */
[----:B------:R-:W-:-:S08]  /*da540*/  NOP ;  /* 0x0000000000007918 */ /* 0x000fd00000000000 */
[----:B------:R-:W-:Y:S04]  /*da550*/  STL.64 [R1+0xc00], R16 ;  /* 0x000c001001007387 */ /* 0x000fe80000100a00 */
[----:B------:R-:W-:Y:S04]  /*da560*/  STL.64 [R1+0xc08], R18 ;  /* 0x000c081201007387 */ /* 0x000fe80000100a00 */
        /* <DEDUP_REMOVED lines=15> */
[----:B------:R-:W-:Y:S01]  /*da660*/  STL [R1+0x58ac], R37 ;  /* 0x0058ac2501007387 */ /* 0x000fe20000100800 */
[----:B------:R-:W-:-:S12]  /*da670*/  HMMA.16816.F32 R8, R32, R54, R48 ;  /* 0x000000362008723c */ /* 0x000fd80000001830 */
[----:B------:R-:W-:Y:S04]  /*da680*/  STL.64 [R1+0xc30], R4 ;  /* 0x000c300401007387 */ /* 0x000fe80000100a00 */
[----:B------:R0:W-:Y:S02]  /*da690*/  STL.64 [R1+0xc38], R6 ;  /* 0x000c380601007387 */ /* 0x0001e40000100a00 */
[----:B0-----:R-:W-:Y:S05]  /*da6a0*/  HMMA.16816.F32 R4, R32, R60, R56 ;  /* 0x0000003c2004723c */ /* 0x001fea0000001838 */
[----:B------:R0:W-:Y:S04]  /*da6b0*/  STL.64 [R1+0xc50], R8 ;  /* 0x000c500801007387 */ /* 0x0001e80000100a00 */
[----:B------:R1:W-:-:S14]  /*da6c0*/  STL.64 [R1+0xc58], R10 ;  /* 0x000c580a01007387 */ /* 0x0003dc0000100a00 */
        /* <DEDUP_REMOVED lines=36> */
[----:B0-----:R-:W-:-:S02]  /*da910*/  IMAD.MOV.U32 R15, RZ, RZ, R0 ;  /* 0x000000ffff0f7224 */ /* 0x001fc400078e0000 */
[----:B------:R-:W-:Y:S02]  /*da920*/  IMAD.MOV.U32 R36, RZ, RZ, R60 ;  /* 0x000000ffff247224 */ /* 0x000fe400078e003c */
[----:B------:R-:W-:Y:S01]  /*da930*/  IMAD.MOV.U32 R37, RZ, RZ, R61 ;  /* 0x000000ffff257224 */ /* 0x000fe200078e003d */
[----:B----4-:R-:W-:Y:S04]  /*da940*/  STL.64 [R1+0x59d0], R58 ;  /* 0x0059d03a01007387 */ /* 0x010fe80000100a00 */
[----:B--2---:R0:W-:Y:S04]  /*da950*/  STL.64 [R1+0x59c8], R56 ;  /* 0x0059c83801007387 */ /* 0x0041e80000100a00 */
[----:B------:R-:W2:Y:S04]  /*da960*/  LDL.LU R8, [R1+0x3c0] ;  /* 0x0003c00001087983 */ /* 0x000ea80000300800 */
[----:B------:R-:W2:Y:S04]  /*da970*/  LDL.LU R9, [R1+0x3c4] ;  /* 0x0003c40001097983 */ /* 0x000ea80000300800 */
[----:B------:R-:W2:Y:S04]  /*da980*/  LDL.LU R10, [R1+0x3c8] ;  /* 0x0003c800010a7983 */ /* 0x000ea80000300800 */
[----:B------:R-:W2:Y:S04]  /*da990*/  LDL.LU R11, [R1+0x3cc] ;  /* 0x0003cc00010b7983 */ /* 0x000ea80000300800 */
[----:B------:R-:W4:Y:S04]  /*da9a0*/  LDL R14, [R1+0x8] ;  /* 0x00000800010e7983 */ /* 0x000f280000100800 */
[----:B------:R-:W2:Y:S04]  /*da9b0*/  LDL.LU R0, [R1+0x59d8] ;  /* 0x0059d80001007983 */ /* 0x000ea80000300800 */
[----:B-1----:R-:W4:Y:S04]  /*da9c0*/  LDL.LU R28, [R1+0x3e0] ;  /* 0x0003e000011c7983 */ /* 0x002f280000300800 */
[----:B------:R-:W4:Y:S04]  /*da9d0*/  LDL.LU R29, [R1+0x3e4] ;  /* 0x0003e400011d7983 */ /* 0x000f280000300800 */
[----:B------:R-:W4:Y:S04]  /*da9e0*/  LDL.LU R30, [R1+0x3e8] ;  /* 0x0003e800011e7983 */ /* 0x000f280000300800 */
[----:B------:R-:W4:Y:S04]  /*da9f0*/  LDL.LU R31, [R1+0x3ec] ;  /* 0x0003ec00011f7983 */ /* 0x000f280000300800 */
[----:B---3--:R-:W3:Y:S04]  /*daa00*/  LDL R54, [R1+0x18] ;  /* 0x0000180001367983 */ /* 0x008ee80000100800 */
[----:B0-----:R-:W3:Y:S04]  /*daa10*/  LDL.LU R56, [R1+0x3f0] ;  /* 0x0003f00001387983 */ /* 0x001ee80000300800 */
[----:B------:R-:W3:Y:S04]  /*daa20*/  LDL.LU R57, [R1+0x3f4] ;  /* 0x0003f40001397983 */ /* 0x000ee80000300800 */
[----:B------:R-:W3:Y:S04]  /*daa30*/  LDL.LU R58, [R1+0x3f8] ;  /* 0x0003f800013a7983 */ /* 0x000ee80000300800 */
[----:B------:R-:W3:Y:S04]  /*daa40*/  LDL.LU R59, [R1+0x3fc] ;  /* 0x0003fc00013b7983 */ /* 0x000ee80000300800 */
[----:B------:R-:W4:Y:S04]  /*daa50*/  LDL.LU.64 R12, [R1+0x10] ;  /* 0x00001000010c7983 */ /* 0x000f280000300a00 */
        /* <DEDUP_REMOVED lines=29> */
[----:B------:R0:W-:Y:S04]  /*dac30*/  STL [R1+0x58b8], R37 ;  /* 0x0058b82501007387 */ /* 0x0001e80000100800 */
[----:B------:R1:W-:Y:S01]  /*dac40*/  STL [R1+0x58b4], R36 ;  /* 0x0058b42401007387 */ /* 0x0003e20000100800 */
[----:B--2---:R-:W-:-:S07]  /*dac50*/  IMAD.MOV.U32 R55, RZ, RZ, R0 ;  /* 0x000000ffff377224 */ /* 0x004fce00078e0000 */
[C---:B---3--:R-:W-:Y:S06]  /*dac60*/  HMMA.16816.F32 R52, R32.reuse, R54, R56 ;  /* 0x000000362034723c */ /* 0x048fec0000001838 */
[----:B----4-:R-:W-:Y:S06]  /*dac70*/  HMMA.16816.F32 R28, R32, R12, R28 ;  /* 0x0000000c201c723c */ /* 0x010fec000000181c */
[----:B0-----:R-:W-:-:S02]  /*dac80*/  IMAD.MOV.U32 R37, RZ, RZ, R12 ;  /* 0x000000ffff257224 */ /* 0x001fc400078e000c */
[----:B-1----:R-:W-:Y:S02]  /*dac90*/  IMAD.MOV.U32 R36, RZ, RZ, R13 ;  /* 0x000000ffff247224 */ /* 0x002fe400078e000d */
[C---:B------:R-:W-:Y:S06]  /*daca0*/  HMMA.16816.F32 R12, R32.reuse, R14, R20 ;  /* 0x0000000e200c723c */ /* 0x040fec0000001814 */
[----:B------:R-:W-:Y:S01]  /*dacb0*/  HMMA.16816.F32 R8, R32, R60, R8 ;  /* 0x0000003c2008723c */ /* 0x000fe20000001808 */
[----:B------:R-:W2:Y:S04]  /*dacc0*/  LDL.LU.64 R58, [R1+0x59d0] ;  /* 0x0059d000013a7983 */ /* 0x000ea80000300a00 */
[----:B------:R-:W2:Y:S04]  /*dacd0*/  LDL.LU.64 R56, [R1+0x59c8] ;  /* 0x0059c80001387983 */ /* 0x000ea80000300a00 */
[----:B------:R-:W-:Y:S04]  /*dace0*/  STL.64 [R1+0xc70], R52 ;  /* 0x000c703401007387 */ /* 0x000fe80000100a00 */
[----:B------:R0:W-:Y:S04]  /*dacf0*/  STL.64 [R1+0xc78], R54 ;  /* 0x000c783601007387 */ /* 0x0001e80000100a00 */
[----:B0-----:R-:W3:Y:S04]  /*dad00*/  LDL.LU.64 R54, [R1+0x59c0] ;  /* 0x0059c00001367983 */ /* 0x001ee80000300a00 */
[----:B------:R-:W3:Y:S04]  /*dad10*/  LDL.LU.64 R52, [R1+0x59b8] ;  /* 0x0059b80001347983 */ /* 0x000ee80000300a00 */
        /* <DEDUP_REMOVED lines=15> */
[----:B------:R-:W2:Y:S02]  /*dae10*/  LDL.LU.64 R60, [R1+0x5970] ;  /* 0x00597000013c7983 */ /* 0x000ea40000300a00 */
[----:B--2---:R-:W-:-:S15]  /*dae20*/  HMMA.16816.F32 R56, R32, R60, R56 ;  /* 0x0000003c2038723c */ /* 0x004fde0000001838 */
[----:B------:R-:W-:-:S08]  /*dae30*/  NOP ;  /* 0x0000000000007918 */ /* 0x000fd00000000000 */
        /* <DEDUP_REMOVED lines=47> */
[----:B0-----:R-:W3:Y:S04]  /*db130*/  LDL.LU.64 R46, [R1+0x5908] ;  /* 0x00590800012e7983 */ /* 0x001ee80000300a00 */
[----:B------:R-:W3:Y:S04]  /*db140*/  LDL.LU.64 R44, [R1+0x5900] ;  /* 0x00590000012c7983 */ /* 0x000ee80000300a00 */
[----:B------:R-:W-:Y:S04]  /*db150*/  STL.64 [R1+0x5850], R50 ;  /* 0x0058503201007387 */ /* 0x000fe80000100a00 */
[----:B------:R0:W-:Y:S01]  /*db160*/  STL.64 [R1+0x5848], R48 ;  /* 0x0058483001007387 */ /* 0x0001e20000100a00 */
[C---:B------:R-:W-:Y:S06]  /*db170*/  HMMA.16816.F32 R16, R32.reuse, R38, R16 ;  /* 0x000000262010723c */ /* 0x040fec0000001810 */
[C---:B------:R-:W-:Y:S06]  /*db180*/  HMMA.16816.F32 R12, R32.reuse, R2, R12 ;  /* 0x00000002200c723c */ /* 0x040fec000000180c */
[C---:B----4-:R-:W-:Y:S06]  /*db190*/  HMMA.16816.F32 R8, R32.reuse, R4, R8 ;  /* 0x000000042008723c */ /* 0x050fec0000001808 */
[C---:B--2---:R-:W-:Y:S06]  /*db1a0*/  HMMA.16816.F32 R28, R32.reuse, R42, R28 ;  /* 0x0000002a201c723c */ /* 0x044fec000000181c */
[C---:B---3--:R-:W-:Y:S06]  /*db1b0*/  HMMA.16816.F32 R20, R32.reuse, R40, R20 ;  /* 0x000000282014723c */ /* 0x048fec0000001814 */
[C---:B------:R-:W-:Y:S06]  /*db1c0*/  HMMA.16816.F32 R52, R32.reuse, R46, R52 ;  /* 0x0000002e2034723c */ /* 0x040fec0000001834 */
        /* <DEDUP_REMOVED lines=104> */
[----:B------:R-:W-:Y:S01]  /*db850*/  STL.64 [R1+0x5778], R12 ;  /* 0x0057780c01007387 */ /* 0x000fe20000100a00 */
[C---:B----4-:R-:W-:Y:S06]  /*db860*/  HMMA.16816.F32 R8, R32.reuse, R16, R8 ;  /* 0x000000102008723c */ /* 0x050fec0000001808 */
[C---:B--2---:R-:W-:Y:S06]  /*db870*/  HMMA.16816.F32 R4, R32.reuse, R18, R4 ;  /* 0x000000122004723c */ /* 0x044fec0000001804 */
        /* <DEDUP_REMOVED lines=21> */
[----:B------:R-:W4:Y:S04]  /*db9d0*/  LDL.LU R18, [R1+0x1b8] ;  /* 0x0001b80001127983 */ /* 0x000f280000300800 */
[----:B------:R-:W4:Y:S01]  /*db9e0*/  LDL.LU R19, [R1+0x1bc] ;  /* 0x0001bc0001137983 */ /* 0x000f220000300800 */
[----:B---3--:R-:W-:Y:S03]  /*db9f0*/  HMMA.16816.F32 R4, R32, R26, R56 ;  /* 0x0000001a2004723c */ /* 0x008fe60000001838 */
[----:B----4-:R-:W-:Y:S04]  /*dba00*/  STL.64 [R1+0x5870], R18 ;  /* 0x0058701201007387 */ /* 0x010fe80000100a00 */
        /* <DEDUP_REMOVED lines=8> */
[----:B------:R-:W-:Y:S04]  /*dba90*/  STL.64 [R1+0x1040], R4 ;  /* 0x0010400401007387 */ /* 0x000fe80000100a00 */
[----:B------:R-:W-:Y:S04]  /*dbaa0*/  STL.64 [R1+0x1048], R6 ;  /* 0x0010480601007387 */ /* 0x000fe80000100a00 */
        /* <DEDUP_REMOVED lines=9> */
[----:B------:R-:W3:Y:S04]  /*dbb40*/  LDL.LU R54, [R1+0x1f8] ;  /* 0x0001f80001367983 */ /* 0x000ee80000300800 */
[----:B------:R-:W3:Y:S04]  /*dbb50*/  LDL.LU R55, [R1+0x1fc] ;  /* 0x0001fc0001377983 */ /* 0x000ee80000300800 */
[----:B------:R-:W2:Y:S04]  /*dbb60*/  LDL.LU R40, [R1+0x240] ;  /* 0x0002400001287983 */ /* 0x000ea80000300800 */
[----:B------:R-:W2:Y:S04]  /*dbb70*/  LDL.LU R41, [R1+0x244] ;  /* 0x0002440001297983 */ /* 0x000ea80000300800 */
[----:B------:R-:W2:Y:S04]  /*dbb80*/  LDL.LU R42, [R1+0x248] ;  /* 0x00024800012a7983 */ /* 0x000ea80000300800 */
[----:B------:R-:W2:Y:S01]  /*dbb90*/  LDL.LU R43, [R1+0x24c] ;  /* 0x00024c00012b7983 */ /* 0x000ea20000300800 */
[----:B------:R-:W-:-:S02]  /*dbba0*/  IMAD.MOV.U32 R56, RZ, RZ, R37 ;  /* 0x000000ffff387224 */ /* 0x000fc400078e0025 */
[----:B------:R-:W-:Y:S01]  /*dbbb0*/  IMAD.MOV.U32 R57, RZ, RZ, R36 ;  /* 0x000000ffff397224 */ /* 0x000fe200078e0024 */
[----:B---3--:R-:W-:Y:S04]  /*dbbc0*/  STL.64 [R1+0x58a0], R54 ;  /* 0x0058a03601007387 */ /* 0x008fe80000100a00 */
[----:B----4-:R3:W-:Y:S04]  /*dbbd0*/  STL.64 [R1+0x5898], R52 ;  /* 0x0058983401007387 */ /* 0x0107e80000100a00 */
[----:B------:R-:W4:Y:S04]  /*dbbe0*/  LDL.LU R37, [R1+0x58b8] ;  /* 0x0058b80001257983 */ /* 0x000f280000300800 */
[----:B------:R-:W2:Y:S04]  /*dbbf0*/  LDL.LU R36, [R1+0x58b4] ;  /* 0x0058b40001247983 */ /* 0x000ea80000300800 */
[----:B------:R-:W3:Y:S04]  /*dbc00*/  LDL.LU R46, [R1+0x18] ;  /* 0x00001800012e7983 */ /* 0x000ee80000300800 */
[----:B------:R-:W3:Y:S04]  /*dbc10*/  LDL.LU R47, [R1+0x1c] ;  /* 0x00001c00012f7983 */ /* 0x000ee80000300800 */
[----:B0-----:R-:W3:Y:S04]  /*dbc20*/  LDL.LU R16, [R1+0x210] ;  /* 0x0002100001107983 */ /* 0x001ee80000300800 */
[----:B------:R-:W3:Y:S04]  /*dbc30*/  LDL.LU R17, [R1+0x214] ;  /* 0x0002140001117983 */ /* 0x000ee80000300800 */
[----:B------:R-:W3:Y:S04]  /*dbc40*/  LDL.LU R18, [R1+0x218] ;  /* 0x0002180001127983 */ /* 0x000ee80000300800 */
[----:B------:R-:W3:Y:S01]  /*dbc50*/  LDL.LU R19, [R1+0x21c] ;  /* 0x00021c0001137983 */ /* 0x000ee20000300800 */
[----:B----4-:R-:W-:-:S02]  /*dbc60*/  IMAD.MOV.U32 R45, RZ, RZ, R37 ;  /* 0x000000ffff2d7224 */ /* 0x010fc400078e0025 */
[----:B--2---:R-:W-:Y:S02]  /*dbc70*/  IMAD.MOV.U32 R44, RZ, RZ, R36 ;  /* 0x000000ffff2c7224 */ /* 0x004fe400078e0024 */
[----:B------:R-:W2:Y:S04]  /*dbc80*/  LDL.LU R36, [R1+0x58b0] ;  /* 0x0058b00001247983 */ /* 0x000ea80000300800 */
[----:B------:R-:W2:Y:S04]  /*dbc90*/  LDL.LU R37, [R1+0x58ac] ;  /* 0x0058ac0001257983 */ /* 0x000ea80000300800 */
[----:B-1----:R-:W4:Y:S04]  /*dbca0*/  LDL.LU R20, [R1+0x220] ;  /* 0x0002200001147983 */ /* 0x002f280000300800 */
[----:B------:R-:W4:Y:S04]  /*dbcb0*/  LDL.LU R21, [R1+0x224] ;  /* 0x0002240001157983 */ /* 0x000f280000300800 */
[----:B------:R-:W4:Y:S04]  /*dbcc0*/  LDL.LU R22, [R1+0x228] ;  /* 0x0002280001167983 */ /* 0x000f280000300800 */
[----:B------:R-:W4:Y:S04]  /*dbcd0*/  LDL.LU R23, [R1+0x22c] ;  /* 0x00022c0001177983 */ /* 0x000f280000300800 */
[----:B------:R-:W4:Y:S04]  /*dbce0*/  LDL.LU R14, [R1+0x28] ;  /* 0x00002800010e7983 */ /* 0x000f280000300800 */
[----:B------:R-:W4:Y:S04]  /*dbcf0*/  LDL.LU R15, [R1+0x2c] ;  /* 0x00002c00010f7983 */ /* 0x000f280000300800 */
[----:B---3--:R-:W4:Y:S04]  /*dbd00*/  LDL.LU R52, [R1+0x230] ;  /* 0x0002300001347983 */ /* 0x008f280000300800 */
[----:B------:R-:W4:Y:S04]  /*dbd10*/  LDL.LU R53, [R1+0x234] ;  /* 0x0002340001357983 */ /* 0x000f280000300800 */
[----:B------:R-:W4:Y:S04]  /*dbd20*/  LDL.LU R54, [R1+0x238] ;  /* 0x0002380001367983 */ /* 0x000f280000300800 */
[----:B------:R-:W4:Y:S01]  /*dbd30*/  LDL.LU R55, [R1+0x23c] ;  /* 0x00023c0001377983 */ /* 0x000f220000300800 */
[----:B------:R-:W-:-:S02]  /*dbd40*/  IMAD R28, R28, 0x100, R48 ;  /* 0x000001001c1c7824 */ /* 0x000fc400078e0230 */
[----:B------:R-:W-:Y:S01]  /*dbd50*/  IMAD R29, R29, 0x100, R49 ;  /* 0x000001001d1d7824 */ /* 0x000fe200078e0231 */
[----:B------:R-:W3:Y:S01]  /*dbd60*/  LDL.LU R48, [R1+0x200] ;  /* 0x0002000001307983 */ /* 0x000ee20000300800 */
[----:B------:R-:W-:-:S03]  /*dbd70*/  IMAD R30, R30, 0x100, R50 ;  /* 0x000001001e1e7824 */ /* 0x000fc600078e0232 */
[----:B------:R-:W3:Y:S01]  /*dbd80*/  LDL.LU R49, [R1+0x204] ;  /* 0x0002040001317983 */ /* 0x000ee20000300800 */
[----:B------:R-:W-:-:S03]  /*dbd90*/  IMAD R31, R31, 0x100, R51 ;  /* 0x000001001f1f7824 */ /* 0x000fc600078e0233 */
        /* <DEDUP_REMOVED lines=8> */
[----:B------:R-:W-:-:S02]  /*dbe20*/  F2FP.F16.E4M3.UNPACK_B R28, R28 ;  /* 0x0000001cff1c723e */ /* 0x000fc400020006ff */
[----:B------:R-:W-:Y:S02]  /*dbe30*/  F2FP.F16.E4M3.UNPACK_B R29, R29 ;  /* 0x0000001dff1d723e */ /* 0x000fe400020006ff */
[----:B------:R-:W-:Y:S02]  /*dbe40*/  F2FP.F16.E4M3.UNPACK_B R30, R30 ;  /* 0x0000001eff1e723e */ /* 0x000fe400020006ff */
[----:B------:R-:W-:Y:S01]  /*dbe50*/  F2FP.F16.E4M3.UNPACK_B R31, R31 ;  /* 0x0000001fff1f723e */ /* 0x000fe200020006ff */
[----:B--2---:R-:W-:Y:S01]  /*dbe60*/  HMMA.16816.F32 R4, R32, R36, R40 ;  /* 0x000000242004723c */ /* 0x004fe20000001828 */
[----:B------:R-:W2:Y:S06]  /*dbe70*/  LDL.LU R34, [R1] ;  /* 0x0000000001227983 */ /* 0x000eac0000300800 */
[----:B------:R-:W-:-:S15]  /*dbe80*/  IMAD.MOV.U32 R35, RZ, RZ, R0 ;  /* 0x000000ffff237224 */ /* 0x000fde00078e0000 */
        /* <DEDUP_REMOVED lines=17> */
[----:B------:R0:W-:Y:S01]  /*dbfa0*/  STL.64 [R1+0x57d8], R36 ;  /* 0x0057d82401007387 */ /* 0x0001e20000100a00 */
[C---:B----4-:R-:W-:Y:S03]  /*dbfb0*/  HMMA.16816.F32 R12, R28.reuse, R14, R52 ;  /* 0x0000000e1c0c723c */ /* 0x050fe60000001834 */
[----:B0-----:R-:W2:Y:S04]  /*dbfc0*/  LDL.LU R36, [R1+0x1e0] ;  /* 0x0001e00001247983 */ /* 0x001ea80000300800 */
[----:B------:R-:W2:Y:S04]  /*dbfd0*/  LDL.LU R37, [R1+0x1e4] ;  /* 0x0001e40001257983 */ /* 0x000ea80000300800 */
[----:B------:R-:W2:Y:S04]  /*dbfe0*/  LDL.LU R38, [R1+0x1e8] ;  /* 0x0001e80001267983 */ /* 0x000ea80000300800 */
[----:B------:R-:W2:Y:S04]  /*dbff0*/  LDL.LU R39, [R1+0x1ec] ;  /* 0x0001ec0001277983 */ /* 0x000ea80000300800 */
[----:B------:R-:W4:Y:S04]  /*dc000*/  LDL.LU.64 R54, [R1+0x58a0] ;  /* 0x0058a00001367983 */ /* 0x000f280000300a00 */
[----:B------:R-:W4:Y:S01]  /*dc010*/  LDL.LU.64 R52, [R1+0x5898] ;  /* 0x0058980001347983 */ /* 0x000f220000300a00 */
[C---:B------:R-:W-:Y:S06]  /*dc020*/  HMMA.16816.F32 R20, R28.reuse, R44, R20 ;  /* 0x0000002c1c14723c */ /* 0x040fec0000001814 */
[C---:B------:R-:W-:Y:S06]  /*dc030*/  HMMA.16816.F32 R44, R28.reuse, R46, R16 ;  /* 0x0000002e1c2c723c */ /* 0x040fec0000001810 */
[C---:B---3--:R-:W-:Y:S01]  /*dc040*/  HMMA.16816.F32 R48, R28.reuse, R56, R48 ;  /* 0x000000381c30723c */ /* 0x048fe20000001830 */
        /* <DEDUP_REMOVED lines=18> */
[----:B----4-:R-:W-:Y:S03]  /*dc170*/  HMMA.16816.F32 R56, R28, R58, R52 ;  /* 0x0000003a1c38723c */ /* 0x010fe60000001834 */
[----:B------:R-:W4:Y:S04]  /*dc180*/  LDL.LU.64 R54, [R1+0x5840] ;  /* 0x0058400001367983 */ /* 0x000f280000300a00 */
[----:B------:R-:W4:-:S15]  /*dc190*/  LDL.LU.64 R52, [R1+0x5838] ;  /* 0x0058380001347983 */ /* 0x000f1e0000300a00 */
[----:B------:R-:W-:-:S01]  /*dc1a0*/  NOP ;  /* 0x0000000000007918 */ /* 0x000fc20000000000 */
[----:B------:R-:W-:Y:S04]  /*dc1b0*/  STL.64 [R1+0xf10], R56 ;  /* 0x000f103801007387 */ /* 0x000fe80000100a00 */
[----:B------:R0:W-:Y:S04]  /*dc1c0*/  STL.64 [R1+0xf18], R58 ;  /* 0x000f183a01007387 */ /* 0x0001e80000100a00 */
[----:B0-----:R-:W3:Y:S01]  /*dc1d0*/  LDL.LU.64 R58, [R1+0x5830] ;  /* 0x00583000013a7983 */ /* 0x001ee20000300a00 */
[C---:B--2---:R-:W-:Y:S06]  /*dc1e0*/  HMMA.16816.F32 R32, R28.reuse, R34, R36 ;  /* 0x000000221c20723c */ /* 0x044fec0000001824 */
[----:B------:R-:W-:Y:S01]  /*dc1f0*/  HMMA.16816.F32 R24, R28, R60, R24 ;  /* 0x0000003c1c18723c */ /* 0x000fe20000001818 */
[----:B------:R-:W2:-:S15]  /*dc200*/  LDL.LU.64 R56, [R1+0x5828] ;  /* 0x0058280001387983 */ /* 0x000e9e0000300a00 */
[----:B------:R-:W-:-:S01]  /*dc210*/  NOP ;  /* 0x0000000000007918 */ /* 0x000fc20000000000 */
[----:B------:R-:W-:Y:S04]  /*dc220*/  STL.64 [R1+0xef0], R32 ;  /* 0x000ef02001007387 */ /* 0x000fe80000100a00 */
[----:B------:R0:W-:Y:S04]  /*dc230*/  STL.64 [R1+0xef8], R34 ;  /* 0x000ef82201007387 */ /* 0x0001e80000100a00 */
[----:B------:R-:W-:Y:S04]  /*dc240*/  STL.64 [R1+0xed0], R24 ;  /* 0x000ed01801007387 */ /* 0x000fe80000100a00 */
[----:B------:R-:W-:Y:S01]  /*dc250*/  STL.64 [R1+0xed8], R26 ;  /* 0x000ed81a01007387 */ /* 0x000fe20000100a00 */
[----:B---3--:R-:W-:Y:S03]  /*dc260*/  HMMA.16816.F32 R20, R28, R58, R20 ;  /* 0x0000003a1c14723c */ /* 0x008fe60000001814 */
[----:B------:R-:W3:-:S15]  /*dc270*/  LDL.LU R58, [R1+0x1e00] ;  /* 0x001e0000013a7983 */ /* 0x000ede0000300800 */
[----:B------:R-:W-:-:S05]  /*dc280*/  NOP ;  /* 0x0000000000007918 */ /* 0x000fca0000000000 */
[----:B------:R-:W-:Y:S04]  /*dc290*/  STL.64 [R1+0xea0], R20 ;  /* 0x000ea01401007387 */ /* 0x000fe80000100a00 */
[----:B------:R-:W-:Y:S04]  /*dc2a0*/  STL.64 [R1+0xea8], R22 ;  /* 0x000ea81601007387 */ /* 0x000fe80000100a00 */
[----:B------:R-:W3:Y:S01]  /*dc2b0*/  LDL.LU R59, [R1+0x1e04] ;  /* 0x001e0400013b7983 */ /* 0x000ee20000300800 */
[----:B--2---:R-:W-:-:S15]  /*dc2c0*/  HMMA.16816.F32 R16, R28, R56, R16 ;  /* 0x000000381c10723c */ /* 0x004fde0000001810 */
[----:B------:R-:W-:-:S08]  /*dc2d0*/  NOP ;  /* 0x0000000000007918 */ /* 0x000fd00000000000 */
[----:B------:R-:W-:Y:S04]  /*dc2e0*/  STL.64 [R1+0xe90], R16 ;  /* 0x000e901001007387 */ /* 0x000fe80000100a00 */
[----:B------:R-:W-:Y:S04]  /*dc2f0*/  STL.64 [R1+0xe98], R18 ;  /* 0x000e981201007387 */ /* 0x000fe80000100a00 */
[----:B---3--:R-:W-:Y:S04]  /*dc300*/  STL.64 [R1+0x57b0], R58 ;  /* 0x0057b03a01007387 */ /* 0x008fe80000100a00 */
[----:B------:R-:W2:Y:S04]  /*dc310*/  LDL.LU R60, [R1+0x1e08] ;  /* 0x001e0800013c7983 */ /* 0x000ea80000300800 */
[----:B------:R-:W3:Y:S04]  /*dc320*/  LDL.LU R61, [R1+0x1e0c] ;  /* 0x001e0c00013d7983 */ /* 0x000ee80000300800 */
[----:B0-----:R-:W2:Y:S04]  /*dc330*/  LDL.LU R34, [R1+0x2abc] ;  /* 0x002abc0001227983 */ /* 0x001ea80000300800 */
[----:B------:R-:W3:Y:S04]  /*dc340*/  LDL.LU R32, [R1+0x2ab4] ;  /* 0x002ab40001207983 */ /* 0x000ee80000300800 */
[----:B------:R-:W2:Y:S01]  /*dc350*/  LDL.LU R35, [R1+0x2aac] ;  /* 0x002aac0001237983 */ /* 0x000ea20000300800 */
[C---:B----4-:R-:W-:Y:S06]  /*dc360*/  HMMA.16816.F32 R12, R28.reuse, R54, R12 ;  /* 0x000000361c0c723c */ /* 0x050fec000000180c */
[----:B------:R-:W-:-:S15]  /*dc370*/  HMMA.16816.F32 R8, R28, R52, R8 ;  /* 0x000000341c08723c */ /* 0x000fde0000001808 */
[----:B------:R-:W-:-:S02]  /*dc380*/  NOP ;  /* 0x0000000000007918 */ /* 0x000fc40000000000 */
[----:B------:R-:W-:Y:S04]  /*dc390*/  STL.64 [R1+0xe70], R12 ;  /* 0x000e700c01007387 */ /* 0x000fe80000100a00 */
[----:B------:R-:W-:Y:S04]  /*dc3a0*/  STL.64 [R1+0xe78], R14 ;  /* 0x000e780e01007387 */ /* 0x000fe80000100a00 */
[----:B--2---:R-:W-:Y:S04]  /*dc3b0*/  STL.64 [R1+0x57d0], R34 ;  /* 0x0057d02201007387 */ /* 0x004fe80000100a00 */
[----:B---3--:R-:W-:Y:S04]  /*dc3c0*/  STL [R1+0x57c8], R32 ;  /* 0x0057c82001007387 */ /* 0x008fe80000100800 */
[----:B------:R-:W2:Y:S04]  /*dc3d0*/  LDL.LU R52, [R1+0x40] ;  /* 0x0000400001347983 */ /* 0x000ea80000300800 */
[----:B------:R-:W-:Y:S04]  /*dc3e0*/  STL.64 [R1+0xe60], R8 ;  /* 0x000e600801007387 */ /* 0x000fe80000100a00 */
[----:B------:R0:W-:Y:S04]  /*dc3f0*/  STL.64 [R1+0xe68], R10 ;  /* 0x000e680a01007387 */ /* 0x0001e80000100a00 */
[----:B------:R-:W2:Y:S04]  /*dc400*/  LDL.LU R53, [R1+0x44] ;  /* 0x0000440001357983 */ /* 0x000ea80000300800 */
[----:B------:R-:W3:Y:S04]  /*dc410*/  LDL.LU R54, [R1+0x48] ;  /* 0x0000480001367983 */ /* 0x000ee80000300800 */
[----:B------:R-:W3:Y:S01]  /*dc420*/  LDL.LU R55, [R1+0x4c] ;  /* 0x00004c0001377983 */ /* 0x000ee20000300800 */
[C---:B0-----:R-:W-:Y:S06]  /*dc430*/  HMMA.16816.F32 R8, R28.reuse, R50, R4 ;  /* 0x000000321c08723c */ /* 0x041fec0000001804 */
[----:B------:R-:W-:Y:S01]  /*dc440*/  HMMA.16816.F32 R4, R28, R48, R40 ;  /* 0x000000301c04723c */ /* 0x000fe20000001828 */
[----:B---3--:R-:W-:Y:S04]  /*dc450*/  STL.64 [R1+0x57f0], R54 ;  /* 0x0057f03601007387 */ /* 0x008fe80000100a00 */
[----:B--2---:R-:W-:Y:S04]  /*dc460*/  STL.64 [R1+0x57e8], R52 ;  /* 0x0057e83401007387 */ /* 0x004fe80000100a00 */
[----:B------:R-:W2:Y:S08]  /*dc470*/  LDL.LU R16, [R1+0xb0] ;  /* 0x0000b00001107983 */ /* 0x000eb00000300800 */
        /* <DEDUP_REMOVED lines=15> */
[----:B----4-:R-:W3:Y:S04]  /*dc570*/  LDL.LU R6, [R1+0x118] ;  /* 0x0001180001067983 */ /* 0x010ee80000300800 */
        /* <DEDUP_REMOVED lines=50> */
[----:B------:R-:W2:Y:S04]  /*dc8a0*/  LDL.LU.64 R40, [R1+0x5800] ;  /* 0x0058000001287983 */ /* 0x000ea80000300a00 */
[----:B------:R0:W-:Y:S04]  /*dc8b0*/  STL.64 [R1+0xe10], R44 ;  /* 0x000e102c01007387 */ /* 0x0001e80000100a00 */
[----:B------:R1:W-:Y:S04]  /*dc8c0*/  STL.64 [R1+0xe18], R46 ;  /* 0x000e182e01007387 */ /* 0x0003e80000100a00 */
[----:B0-----:R-:W2:Y:S04]  /*dc8d0*/  LDL.LU R44, [R1+0x60] ;  /* 0x00006000012c7983 */ /* 0x001ea80000300800 */
[----:B------:R-:W2:Y:S04]  /*dc8e0*/  LDL.LU R45, [R1+0x64] ;  /* 0x00006400012d7983 */ /* 0x000ea80000300800 */
[----:B-1----:R-:W2:Y:S01]  /*dc8f0*/  LDL.LU R46, [R1+0x68] ;  /* 0x00006800012e7983 */ /* 0x002ea20000300800 */
[----:B---3--:R-:W-:-:S03]  /*dc900*/  IMAD.MOV.U32 R47, RZ, RZ, R0 ;  /* 0x000000ffff2f7224 */ /* 0x008fc600078e0000 */
        /* <DEDUP_REMOVED lines=35> */
[----:B------:R0:W-:Y:S04]  /*dcb40*/  STL.64 [R1+0xda0], R4 ;  /* 0x000da00401007387 */ /* 0x0001e80000100a00 */
[----:B------:R1:W-:Y:S04]  /*dcb50*/  STL.64 [R1+0xda8], R6 ;  /* 0x000da80601007387 */ /* 0x0003e80000100a00 */
[----:B0-----:R-:W3:Y:S04]  /*dcb60*/  LDL.LU R4, [R1+0x80] ;  /* 0x0000800001047983 */ /* 0x001ee80000300800 */
[----:B------:R-:W3:Y:S04]  /*dcb70*/  LDL.LU R5, [R1+0x84] ;  /* 0x0000840001057983 */ /* 0x000ee80000300800 */
[----:B-1----:R-:W3:Y:S01]  /*dcb80*/  LDL.LU R6, [R1+0x88] ;  /* 0x0000880001067983 */ /* 0x002ee20000300800 */
[----:B------:R-:W-:-:S03]  /*dcb90*/  IMAD.MOV.U32 R7, RZ, RZ, R0 ;  /* 0x000000ffff077224 */ /* 0x000fc600078e0000 */
        /* <DEDUP_REMOVED lines=30> */
[----:B-1----:R-:W2:Y:S01]  /*dcd80*/  LDL.LU R14, [R1+0xa8] ;  /* 0x0000a800010e7983 */ /* 0x002ea20000300800 */
[----:B------:R-:W-:-:S03]  /*dcd90*/  IMAD.MOV.U32 R15, RZ, RZ, R0 ;  /* 0x000000ffff0f7224 */ /* 0x000fc600078e0000 */
[----:B------:R0:W5:Y:S01]  /*dcda0*/  LDL.LU R0, [R1+0x5754] ;  /* 0x0057540001007983 */ /* 0x0001620000300800 */
[----:B------:R-:W-:Y:S02]  /*dcdb0*/  IADD3 R58, P3, R58, UR9, RZ ;  /* 0x000000093a3a7c10 */ /* 0x000fe4000ff7e0ff */
[----:B------:R-:W-:Y:S02]  /*dcdc0*/  IADD3 R59, P4, R59, UR9, RZ ;  /* 0x000000093b3b7c10 */ /* 0x000fe4000ff9e0ff */
[----:B------:R-:W-:Y:S02]  /*dcdd0*/  IADD3 R34, P0, R34, UR9, RZ ;  /* 0x0000000922227c10 */ /* 0x000fe4000ff1e0ff */
[----:B------:R-:W-:Y:S02]  /*dcde0*/  IADD3 R60, P5, R60, UR9, RZ ;  /* 0x000000093c3c7c10 */ /* 0x000fe4000ffbe0ff */
[----:B------:R-:W-:Y:S02]  /*dcdf0*/  IADD3 R61, P6, R61, UR9, RZ ;  /* 0x000000093d3d7c10 */ /* 0x000fe4000ffde0ff */
[----:B------:R-:W-:-:S02]  /*dce00*/  IADD3 R32, P1, R32, UR9, RZ ;  /* 0x0000000920207c10 */ /* 0x000fc4000ff3e0ff */
[----:B------:R-:W-:Y:S01]  /*dce10*/  IADD3 R35, P2, R35, UR9, RZ ;  /* 0x0000000923237c10 */ /* 0x000fe2000ff5e0ff */
[----:B--2---:R-:W-:-:S15]  /*dce20*/  HMMA.16816.F32 R12, R28, R16, R12 ;  /* 0x000000101c0c723c */ /* 0x004fde000000180c */
[----:B------:R-:W-:-:S08]  /*dce30*/  NOP ;  /* 0x0000000000007918 */ /* 0x000fd00000000000 */
[----:B------:R-:W-:Y:S04]  /*dce40*/  STL.64 [R1+0xd40], R12 ;  /* 0x000d400c01007387 */ /* 0x000fe80000100a00 */
[----:B------:R4:W-:Y:S02]  /*dce50*/  STL.64 [R1+0xd48], R14 ;  /* 0x000d480e01007387 */ /* 0x0009e40000100a00 */
[C---:B----4-:R-:W-:Y:S06]  /*dce60*/  HMMA.16816.F32 R12, R28.reuse, R18, R8 ;  /* 0x000000121c0c723c */ /* 0x050fec0000001808 */
[C---:B---3--:R-:W-:Y:S06]  /*dce70*/  HMMA.16816.F32 R8, R28.reuse, R20, R4 ;  /* 0x000000141c08723c */ /* 0x048fec0000001804 */
[C---:B------:R-:W-:Y:S11]  /*dce80*/  HMMA.16816.F32 R4, R28.reuse, R22, R40 ;  /* 0x000000161c04723c */ /* 0x040ff60000001828 */
[----:B------:R-:W-:Y:S04]  /*dce90*/  STL.64 [R1+0xd30], R12 ;  /* 0x000d300c01007387 */ /* 0x000fe80000100a00 */
[----:B------:R1:W-:Y:S04]  /*dcea0*/  STL.64 [R1+0xd38], R14 ;  /* 0x000d380e01007387 */ /* 0x0003e80000100a00 */
[----:B------:R-:W-:Y:S04]  /*dceb0*/  STL.64 [R1+0xd10], R8 ;  /* 0x000d100801007387 */ /* 0x000fe80000100a00 */
[----:B------:R2:W-:Y:S04]  /*dcec0*/  STL.64 [R1+0xd18], R10 ;  /* 0x000d180a01007387 */ /* 0x0005e80000100a00 */
[----:B------:R-:W-:Y:S04]  /*dced0*/  STL.64 [R1+0xd00], R4 ;  /* 0x000d000401007387 */ /* 0x000fe80000100a00 */
[----:B------:R3:W-:Y:S01]  /*dcee0*/  STL.64 [R1+0xd08], R6 ;  /* 0x000d080601007387 */ /* 0x0007e20000100a00 */
[C---:B-1----:R-:W-:Y:S06]  /*dcef0*/  HMMA.16816.F32 R12, R28.reuse, R24, R44 ;  /* 0x000000181c0c723c */ /* 0x042fec000000182c */
[C---:B--2---:R-:W-:Y:S06]  /*dcf00*/  HMMA.16816.F32 R8, R28.reuse, R26, R48 ;  /* 0x0000001a1c08723c */ /* 0x044fec0000001830 */
[----:B---3--:R-:W-:Y:S11]  /*dcf10*/  HMMA.16816.F32 R4, R28, R36, R52 ;  /* 0x000000241c04723c */ /* 0x008ff60000001834 */
        /* <DEDUP_REMOVED lines=8> */
[----:B------:R1:W-:Y:S04]  /*dcfa0*/  STL [R1+0x2abc], R34 ;  /* 0x002abc2201007387 */ /* 0x0003e80000100800 */
[----:B------:R-:W-:Y:S04]  /*dcfb0*/  STL [R1+0x1e08], R60 ;  /* 0x001e083c01007387 */ /* 0x000fe80000100800 */
[----:B-1----:R-:W2:Y:S04]  /*dcfc0*/  LDL.LU R34, [R1+0x2aa4] ;  /* 0x002aa40001227983 */ /* 0x002ea80000300800 */
[----:B------:R-:W-:Y:S04]  /*dcfd0*/  STL [R1+0x1e0c], R61 ;  /* 0x001e0c3d01007387 */ /* 0x000fe80000100800 */
[----:B------:R-:W3:Y:S04]  /*dcfe0*/  LDL.LU R3, [R1+0x1df8] ;  /* 0x001df80001037983 */ /* 0x000ee80000300800 */
[----:B------:R-:W4:Y:S04]  /*dcff0*/  LDL.LU R38, [R1+0x2a9c] ;  /* 0x002a9c0001267983 */ /* 0x000f280000300800 */
[----:B------:R-:W-:Y:S04]  /*dd000*/  STL [R1+0x2ab4], R32 ;  /* 0x002ab42001007387 */ /* 0x000fe80000100800 */
[----:B------:R-:W4:Y:S04]  /*dd010*/  LDL.LU R39, [R1+0x1df4] ;  /* 0x001df40001277983 */ /* 0x000f280000300800 */
[----:B------:R1:W-:Y:S04]  /*dd020*/  STL [R1+0x2aac], R35 ;  /* 0x002aac2301007387 */ /* 0x0003e80000100800 */
[----:B------:R-:W4:Y:S04]  /*dd030*/  LDL.LU R40, [R1+0x2a94] ;  /* 0x002a940001287983 */ /* 0x000f280000300800 */
[----:B------:R-:W4:Y:S04]  /*dd040*/  LDL.LU R41, [R1+0x1df0] ;  /* 0x001df00001297983 */ /* 0x000f280000300800 */
[----:B------:R-:W4:Y:S04]  /*dd050*/  LDL.LU R42, [R1+0x2a8c] ;  /* 0x002a8c00012a7983 */ /* 0x000f280000300800 */
[----:B------:R-:W4:Y:S04]  /*dd060*/  LDL.LU R43, [R1+0x2ab8] ;  /* 0x002ab800012b7983 */ /* 0x000f280000300800 */
[----:B------:R-:W4:Y:S04]  /*dd070*/  LDL.LU R44, [R1+0x2a84] ;  /* 0x002a8400012c7983 */ /* 0x000f280000300800 */
[----:B------:R-:W4:Y:S04]  /*dd080*/  LDL.LU R45, [R1+0x2ab0] ;  /* 0x002ab000012d7983 */ /* 0x000f280000300800 */
[----:B------:R-:W4:Y:S04]  /*dd090*/  LDL.LU R46, [R1+0x2a7c] ;  /* 0x002a7c00012e7983 */ /* 0x000f280000300800 */
[----:B-1----:R-:W4:Y:S01]  /*dd0a0*/  LDL.LU R35, [R1+0x2aa8] ;  /* 0x002aa80001237983 */ /* 0x002f220000300800 */
[----:B------:R-:W-:-:S03]  /*dd0b0*/  IADD3.X R33, R33, UR19, RZ, P3, !PT ;  /* 0x0000001321217c10 */ /* 0x000fc60009ffe4ff */
[----:B------:R-:W4:Y:S04]  /*dd0c0*/  LDL.LU R47, [R1+0x2a74] ;  /* 0x002a7400012f7983 */ /* 0x000f280000300800 */
[----:B------:R-:W4:Y:S04]  /*dd0d0*/  LDL.LU R48, [R1+0x2aa0] ;  /* 0x002aa00001307983 */ /* 0x000f280000300800 */
        /* <DEDUP_REMOVED lines=14> */
[----:B-1----:R-:W4:Y:S04]  /*dd1c0*/  LDL.LU R33, [R1+0x2a68] ;  /* 0x002a680001217983 */ /* 0x002f280000300800 */
[----:B------:R-:W4:Y:S01]  /*dd1d0*/  LDL.LU R32, [R1+0x2a34] ;  /* 0x002a340001207983 */ /* 0x000f220000300800 */
[----:B--2---:R-:W-:-:S02]  /*dd1e0*/  IADD3 R34, P3, R34, UR9, RZ ;  /* 0x0000000922227c10 */ /* 0x004fc4000ff7e0ff */
[----:B---3--:R-:W-:Y:S02]  /*dd1f0*/  IADD3.X R3, R3, UR19, RZ, P4, !PT ;  /* 0x0000001303037c10 */ /* 0x008fe4000a7fe4ff */
[----:B----4-:R-:W-:Y:S01]  /*dd200*/  IADD3 R38, P4, R38, UR9, RZ ;  /* 0x0000000926267c10 */ /* 0x010fe2000ff9e0ff */
[----:B------:R1:W-:Y:S01]  /*dd210*/  STL [R1+0x2aa4], R34 ;  /* 0x002aa42201007387 */ /* 0x0003e20000100800 */
[----:B------:R-:W-:Y:S02]  /*dd220*/  IADD3.X R39, R39, UR19, RZ, P5, !PT ;  /* 0x0000001327277c10 */ /* 0x000fe4000affe4ff */
[----:B------:R-:W-:Y:S02]  /*dd230*/  IADD3 R40, P5, R40, UR9, RZ ;  /* 0x0000000928287c10 */ /* 0x000fe4000ffbe0ff */
[----:B------:R-:W-:Y:S02]  /*dd240*/  IADD3.X R41, R41, UR19, RZ, P6, !PT ;  /* 0x0000001329297c10 */ /* 0x000fe4000b7fe4ff */
[----:B------:R-:W-:Y:S01]  /*dd250*/  IADD3 R42, P6, R42, UR9, RZ ;  /* 0x000000092a2a7c10 */ /* 0x000fe2000ffde0ff */
[----:B-1----:R-:W2:Y:S04]  /*dd260*/  LDL.LU R34, [R1+0x2a60] ;  /* 0x002a600001227983 */ /* 0x002ea80000300800 */
[----:B------:R-:W-:Y:S04]  /*dd270*/  STL [R1+0x1df8], R3 ;  /* 0x001df80301007387 */ /* 0x000fe80000100800 */
[----:B------:R-:W-:Y:S01]  /*dd280*/  STL [R1+0x2a9c], R38 ;  /* 0x002a9c2601007387 */ /* 0x000fe20000100800 */
[----:B------:R-:W-:-:S03]  /*dd290*/  IADD3.X R43, R43, UR19, RZ, P0, !PT ;  /* 0x000000132b2b7c10 */ /* 0x000fc600087fe4ff */
[----:B------:R-:W-:Y:S01]  /*dd2a0*/  STL [R1+0x1df4], R39 ;  /* 0x001df42701007387 */ /* 0x000fe20000100800 */
[----:B------:R-:W-:-:S03]  /*dd2b0*/  IADD3 R44, P0, R44, UR9, RZ ;  /* 0x000000092c2c7c10 */ /* 0x000fc6000ff1e0ff */
[----:B------:R-:W-:Y:S01]  /*dd2c0*/  STL [R1+0x2a94], R40 ;  /* 0x002a942801007387 */ /* 0x000fe20000100800 */
[----:B------:R-:W-:-:S03]  /*dd2d0*/  IADD3.X R35, R35, UR19, RZ, P2, !PT ;  /* 0x0000001323237c10 */ /* 0x000fc600097fe4ff */
[----:B------:R-:W-:Y:S01]  /*dd2e0*/  STL [R1+0x1df0], R41 ;  /* 0x001df02901007387 */ /* 0x000fe20000100800 */
[----:B------:R-:W-:-:S03]  /*dd2f0*/  IADD3.X R45, R45, UR19, RZ, P1, !PT ;  /* 0x000000132d2d7c10 */ /* 0x000fc60008ffe4ff */
[----:B------:R-:W-:Y:S04]  /*dd300*/  STL [R1+0x2a8c], R42 ;  /* 0x002a8c2a01007387 */ /* 0x000fe80000100800 */
[----:B------:R-:W-:Y:S04]  /*dd310*/  STL [R1+0x2ab8], R43 ;  /* 0x002ab82b01007387 */ /* 0x000fe80000100800 */
[----:B------:R-:W-:Y:S04]  /*dd320*/  STL [R1+0x2a84], R44 ;  /* 0x002a842c01007387 */ /* 0x000fe80000100800 */
[----:B------:R1:W-:Y:S04]  /*dd330*/  STL [R1+0x2aa8], R35 ;  /* 0x002aa82301007387 */ /* 0x0003e80000100800 */
[----:B------:R-:W-:Y:S04]  /*dd340*/  STL [R1+0x2ab0], R45 ;  /* 0x002ab02d01007387 */ /* 0x000fe80000100800 */
[----:B-1----:R-:W3:Y:S01]  /*dd350*/  LDL.LU R35, [R1+0x2a2c] ;  /* 0x002a2c0001237983 */ /* 0x002ee20000300800 */
[----:B------:R-:W-:-:S02]  /*dd360*/  IADD3 R46, P1, R46, UR9, RZ ;  /* 0x000000092e2e7c10 */ /* 0x000fc4000ff3e0ff */
[----:B------:R-:W-:Y:S02]  /*dd370*/  IADD3 R47, P2, R47, UR9, RZ ;  /* 0x000000092f2f7c10 */ /* 0x000fe4000ff5e0ff */
[----:B------:R-:W-:Y:S02]  /*dd380*/  IADD3.X R48, R48, UR19, RZ, P3, !PT ;  /* 0x0000001330307c10 */ /* 0x000fe40009ffe4ff */
[----:B------:R-:W-:Y:S02]  /*dd390*/  IADD3 R49, P3, R49, UR9, RZ ;  /* 0x0000000931317c10 */ /* 0x000fe4000ff7e0ff */
[----:B------:R-:W-:Y:S01]  /*dd3a0*/  IADD3.X R50, R50, UR19, RZ, P4, !PT ;  /* 0x0000001332327c10 */ /* 0x000fe2000a7fe4ff */
[----:B------:R-:W-:Y:S01]  /*dd3b0*/  STL [R1+0x2a7c], R46 ;  /* 0x002a7c2e01007387 */ /* 0x000fe20000100800 */
[----:B------:R-:W-:-:S03]  /*dd3c0*/  IADD3 R51, P4, R51, UR9, RZ ;  /* 0x0000000933337c10 */ /* 0x000fc6000ff9e0ff */
[----:B------:R-:W-:Y:S01]  /*dd3d0*/  STL [R1+0x2a74], R47 ;  /* 0x002a742f01007387 */ /* 0x000fe20000100800 */
[----:B------:R-:W-:-:S03]  /*dd3e0*/  IADD3.X R52, R52, UR19, RZ, P5, !PT ;  /* 0x0000001334347c10 */ /* 0x000fc6000affe4ff */
        /* <DEDUP_REMOVED lines=23> */
[----:B-1----:R-:W4:Y:S01]  /*dd560*/  LDL.LU R33, [R1+0x2a58] ;  /* 0x002a580001217983 */ /* 0x002f220000300800 */
[----:B------:R-:W-:-:S02]  /*dd570*/  IADD3 R61, P2, R61, UR9, RZ ;  /* 0x000000093d3d7c10 */ /* 0x000fc4000ff5e0ff */
[----:B------:R-:W-:-:S03]  /*dd580*/  IADD3 R32, P3, R32, UR9, RZ ;  /* 0x0000000920207c10 */ /* 0x000fc6000ff7e0ff */
[----:B------:R-:W-:Y:S04]  /*dd590*/  STL [R1+0x2a3c], R61 ;  /* 0x002a3c3d01007387 */ /* 0x000fe80000100800 */
[----:B------:R-:W4:Y:S04]  /*dd5a0*/  LDL.LU R3, [R1+0x2a24] ;  /* 0x002a240001037983 */ /* 0x000f280000300800 */
[----:B------:R-:W4:Y:S04]  /*dd5b0*/  LDL.LU R38, [R1+0x2a50] ;  /* 0x002a500001267983 */ /* 0x000f280000300800 */
[----:B------:R-:W-:Y:S04]  /*dd5c0*/  STL [R1+0x2a34], R32 ;  /* 0x002a342001007387 */ /* 0x000fe80000100800 */
[----:B------:R-:W4:Y:S01]  /*dd5d0*/  LDL.LU R39, [R1+0x2a1c] ;  /* 0x002a1c0001277983 */ /* 0x000f220000300800 */
[----:B--2---:R-:W-:-:S05]  /*dd5e0*/  IADD3.X R34, R34, UR19, RZ, P4, !PT ;  /* 0x0000001322227c10 */ /* 0x004fca000a7fe4ff */
        /* <DEDUP_REMOVED lines=10> */
[----:B------:R-:W2:Y:S04]  /*dd690*/  LDL.LU R48, [R1+0x29f4] ;  /* 0x0029f40001307983 */ /* 0x000ea80000300800 */
[----:B------:R-:W2:Y:S01]  /*dd6a0*/  LDL.LU R49, [R1+0x2a20] ;  /* 0x002a200001317983 */ /* 0x000ea20000300800 */
[----:B---3--:R-:W-:-:S05]  /*dd6b0*/  IADD3 R35, P4, R35, UR9, RZ ;  /* 0x0000000923237c10 */ /* 0x008fca000ff9e0ff */
[----:B------:R1:W-:Y:S04]  /*dd6c0*/  STL [R1+0x2a2c], R35 ;  /* 0x002a2c2301007387 */ /* 0x0003e80000100800 */
        /* <DEDUP_REMOVED lines=12> */
[----:B-1----:R-:W3:Y:S04]  /*dd790*/  LDL.LU R35, [R1+0x29bc] ;  /* 0x0029bc0001237983 */ /* 0x002ee80000300800 */
[----:B------:R-:W3:Y:S01]  /*dd7a0*/  LDL.LU R32, [R1+0x29e8] ;  /* 0x0029e80001207983 */ /* 0x000ee20000300800 */
[----:B----4-:R-:W-:-:S05]  /*dd7b0*/  IADD3.X R33, R33, UR19, RZ, P5, !PT ;  /* 0x0000001321217c10 */ /* 0x010fca000affe4ff */
[----:B------:R1:W-:Y:S04]  /*dd7c0*/  STL [R1+0x2a58], R33 ;  /* 0x002a582101007387 */ /* 0x0003e80000100800 */
[----:B-1----:R-:W4:Y:S01]  /*dd7d0*/  LDL.LU R33, [R1+0x29b4] ;  /* 0x0029b40001217983 */ /* 0x002f220000300800 */
[----:B------:R-:W-:Y:S02]  /*dd7e0*/  IADD3 R3, P5, R3, UR9, RZ ;  /* 0x0000000903037c10 */ /* 0x000fe4000ffbe0ff */
[----:B------:R-:W-:Y:S02]  /*dd7f0*/  IADD3.X R38, R38, UR19, RZ, P6, !PT ;  /* 0x0000001326267c10 */ /* 0x000fe4000b7fe4ff */
[----:B------:R-:W-:Y:S01]  /*dd800*/  IADD3 R39, P6, R39, UR9, RZ ;  /* 0x0000000927277c10 */ /* 0x000fe2000ffde0ff */
[----:B------:R-:W-:Y:S04]  /*dd810*/  STL [R1+0x2a24], R3 ;  /* 0x002a240301007387 */ /* 0x000fe80000100800 */
[----:B------:R-:W-:Y:S04]  /*dd820*/  STL [R1+0x2a50], R38 ;  /* 0x002a502601007387 */ /* 0x000fe80000100800 */
[----:B------:R-:W-:Y:S01]  /*dd830*/  STL [R1+0x2a1c], R39 ;  /* 0x002a1c2701007387 */ /* 0x000fe20000100800 */
[----:B--2---:R-:W-:-:S02]  /*dd840*/  IADD3.X R40, R40, UR19, RZ, P0, !PT ;  /* 0x0000001328287c10 */ /* 0x004fc400087fe4ff */
[----:B------:R-:W-:Y:S02]  /*dd850*/  IADD3 R41, P0, R41, UR9, RZ ;  /* 0x0000000929297c10 */ /* 0x000fe4000ff1e0ff */
[----:B------:R-:W-:Y:S02]  /*dd860*/  IADD3.X R42, R42, UR19, RZ, P1, !PT ;  /* 0x000000132a2a7c10 */ /* 0x000fe40008ffe4ff */
[----:B------:R-:W-:Y:S02]  /*dd870*/  IADD3 R43, P1, R43, UR9, RZ ;  /* 0x000000092b2b7c10 */ /* 0x000fe4000ff3e0ff */
[----:B------:R-:W-:Y:S01]  /*dd880*/  IADD3.X R44, R44, UR19, RZ, P2, !PT ;  /* 0x000000132c2c7c10 */ /* 0x000fe200097fe4ff */
[----:B------:R-:W-:Y:S01]  /*dd890*/  STL [R1+0x2a48], R40 ;  /* 0x002a482801007387 */ /* 0x000fe20000100800 */
[----:B------:R-:W-:-:S03]  /*dd8a0*/  IADD3.X R46, R46, UR19, RZ, P3, !PT ;  /* 0x000000132e2e7c10 */ /* 0x000fc60009ffe4ff */
[----:B------:R-:W-:Y:S01]  /*dd8b0*/  STL [R1+0x2a14], R41 ;  /* 0x002a142901007387 */ /* 0x000fe20000100800 */
[----:B------:R-:W-:Y:S02]  /*dd8c0*/  IADD3 R45, P2, R45, UR9, RZ ;  /* 0x000000092d2d7c10 */ /* 0x000fe4000ff5e0ff */
[----:B------:R-:W-:Y:S01]  /*dd8d0*/  IADD3 R34, P3, R34, UR9, RZ ;  /* 0x0000000922227c10 */ /* 0x000fe2000ff7e0ff */
[----:B------:R-:W-:Y:S04]  /*dd8e0*/  STL [R1+0x2a40], R42 ;  /* 0x002a402a01007387 */ /* 0x000fe80000100800 */
[----:B------:R-:W-:Y:S04]  /*dd8f0*/  STL [R1+0x2a0c], R43 ;  /* 0x002a0c2b01007387 */ /* 0x000fe80000100800 */
[----:B------:R-:W-:Y:S04]  /*dd900*/  STL [R1+0x2a38], R44 ;  /* 0x002a382c01007387 */ /* 0x000fe80000100800 */
[----:B------:R1:W-:Y:S04]  /*dd910*/  STL [R1+0x29fc], R34 ;  /* 0x0029fc2201007387 */ /* 0x0003e80000100800 */
[----:B------:R-:W-:Y:S01]  /*dd920*/  STL [R1+0x2a04], R45 ;  /* 0x002a042d01007387 */ /* 0x000fe20000100800 */
[----:B------:R-:W-:-:S02]  /*dd930*/  IADD3.X R47, R47, UR19, RZ, P4, !PT ;  /* 0x000000132f2f7c10 */ /* 0x000fc4000a7fe4ff */
[----:B------:R-:W-:Y:S02]  /*dd940*/  IADD3 R48, P4, R48, UR9, RZ ;  /* 0x0000000930307c10 */ /* 0x000fe4000ff9e0ff */
[----:B------:R-:W-:Y:S01]  /*dd950*/  IADD3.X R49, R49, UR19, RZ, P5, !PT ;  /* 0x0000001331317c10 */ /* 0x000fe2000affe4ff */
[----:B-1----:R-:W2:Y:S01]  /*dd960*/  LDL.LU R34, [R1+0x29e0] ;  /* 0x0029e00001227983 */ /* 0x002ea20000300800 */
[----:B---3--:R-:W-:-:S03]  /*dd970*/  IADD3 R50, P5, R50, UR9, RZ ;  /* 0x0000000932327c10 */ /* 0x008fc6000ffbe0ff */
        /* <DEDUP_REMOVED lines=17> */
[----:B------:R-:W-:Y:S02]  /*dda90*/  IADD3.X R59, R59, UR19, RZ, P3, !PT ;  /* 0x000000133b3b7c10 */ /* 0x000fe40009ffe4ff */
[----:B------:R-:W-:Y:S01]  /*ddaa0*/  IADD3.X R61, R61, UR19, RZ, P4, !PT ;  /* 0x000000133d3d7c10 */ /* 0x000fe2000a7fe4ff */
[----:B------:R-:W-:Y:S01]  /*ddab0*/  STL [R1+0x2a08], R55 ;  /* 0x002a083701007387 */ /* 0x000fe20000100800 */
[----:B------:R-:W-:-:S03]  /*ddac0*/  IADD3 R35, P4, R35, UR9, RZ ;  /* 0x0000000923237c10 */ /* 0x000fc6000ff9e0ff */
[----:B------:R-:W-:Y:S01]  /*ddad0*/  STL [R1+0x29d4], R56 ;  /* 0x0029d43801007387 */ /* 0x000fe20000100800 */
[----:B------:R-:W-:-:S03]  /*ddae0*/  IADD3 R60, P3, R60, UR9, RZ ;  /* 0x000000093c3c7c10 */ /* 0x000fc6000ff7e0ff */
[----:B------:R-:W-:Y:S04]  /*ddaf0*/  STL [R1+0x2a00], R57 ;  /* 0x002a003901007387 */ /* 0x000fe80000100800 */
[----:B------:R-:W-:Y:S04]  /*ddb00*/  STL [R1+0x29cc], R58 ;  /* 0x0029cc3a01007387 */ /* 0x000fe80000100800 */
[----:B------:R-:W-:Y:S04]  /*ddb10*/  STL [R1+0x29f8], R59 ;  /* 0x0029f83b01007387 */ /* 0x000fe80000100800 */
[----:B------:R1:W-:Y:S04]  /*ddb20*/  STL [R1+0x29bc], R35 ;  /* 0x0029bc2301007387 */ /* 0x0003e80000100800 */
[----:B------:R-:W-:Y:S04]  /*ddb30*/  STL [R1+0x29c4], R60 ;  /* 0x0029c43c01007387 */ /* 0x000fe80000100800 */
[----:B-1----:R-:W3:Y:S01]  /*ddb40*/  LDL.LU R35, [R1+0x29ac] ;  /* 0x0029ac0001237983 */ /* 0x002ee20000300800 */
[----:B------:R-:W-:-:S03]  /*ddb50*/  IADD3.X R32, R32, UR19, RZ, P5, !PT ;  /* 0x0000001320207c10 */ /* 0x000fc6000affe4ff */
[----:B------:R-:W-:Y:S04]  /*ddb60*/  STL [R1+0x29f0], R61 ;  /* 0x0029f03d01007387 */ /* 0x000fe80000100800 */
[----:B------:R-:W3:Y:S04]  /*ddb70*/  LDL.LU R3, [R1+0x29d8] ;  /* 0x0029d80001037983 */ /* 0x000ee80000300800 */
[----:B------:R-:W3:Y:S04]  /*ddb80*/  LDL.LU R38, [R1+0x29a4] ;  /* 0x0029a40001267983 */ /* 0x000ee80000300800 */
[----:B------:R-:W-:Y:S04]  /*ddb90*/  STL [R1+0x29e8], R32 ;  /* 0x0029e82001007387 */ /* 0x000fe80000100800 */
[----:B------:R-:W3:Y:S01]  /*ddba0*/  LDL.LU R39, [R1+0x29d0] ;  /* 0x0029d00001277983 */ /* 0x000ee20000300800 */
[----:B----4-:R-:W-:-:S05]  /*ddbb0*/  IADD3 R33, P5, R33, UR9, RZ ;  /* 0x0000000921217c10 */ /* 0x010fca000ffbe0ff */
        /* <DEDUP_REMOVED lines=9> */
[----:B------:R-:W4:Y:S04]  /*ddc50*/  LDL.LU R47, [R1+0x297c] ;  /* 0x00297c00012f7983 */ /* 0x000f280000300800 */
[----:B------:R-:W4:Y:S04]  /*ddc60*/  LDL.LU R48, [R1+0x29a8] ;  /* 0x0029a80001307983 */ /* 0x000f280000300800 */
        /* <DEDUP_REMOVED lines=16> */
[----:B------:R-:W2:Y:S01]  /*ddd70*/  LDL.LU R32, [R1+0x293c] ;  /* 0x00293c0001207983 */ /* 0x000ea20000300800 */
[----:B---3--:R-:W-:-:S05]  /*ddd80*/  IADD3 R35, P6, R35, UR9, RZ ;  /* 0x0000000923237c10 */ /* 0x008fca000ffde0ff */
[----:B------:R1:W-:Y:S04]  /*ddd90*/  STL [R1+0x29ac], R35 ;  /* 0x0029ac2301007387 */ /* 0x0003e80000100800 */
[----:B-1----:R-:W3:Y:S01]  /*ddda0*/  LDL.LU R35, [R1+0x2968] ;  /* 0x0029680001237983 */ /* 0x002ee20000300800 */
[----:B------:R-:W-:Y:S02]  /*dddb0*/  IADD3.X R3, R3, UR19, RZ, P0, !PT ;  /* 0x0000001303037c10 */ /* 0x000fe400087fe4ff */
[----:B------:R-:W-:Y:S02]  /*dddc0*/  IADD3 R38, P0, R38, UR9, RZ ;  /* 0x0000000926267c10 */ /* 0x000fe4000ff1e0ff */
[----:B------:R-:W-:Y:S02]  /*dddd0*/  IADD3.X R39, R39, UR19, RZ, P1, !PT ;  /* 0x0000001327277c10 */ /* 0x000fe40008ffe4ff */
[----:B----4-:R-:W-:-:S02]  /*ddde0*/  IADD3 R40, P1, R40, UR9, RZ ;  /* 0x0000000928287c10 */ /* 0x010fc4000ff3e0ff */
        /* <DEDUP_REMOVED lines=18> */
[----:B------:R-:W-:Y:S02]  /*ddf10*/  IADD3 R47, P5, R47, UR9, RZ ;  /* 0x000000092f2f7c10 */ /* 0x000fe4000ffbe0ff */
[----:B------:R-:W-:Y:S02]  /*ddf20*/  IADD3.X R48, R48, UR19, RZ, P6, !PT ;  /* 0x0000001330307c10 */ /* 0x000fe4000b7fe4ff */
[----:B------:R-:W-:Y:S01]  /*ddf30*/  IADD3 R49, P6, R49, UR9, RZ ;  /* 0x0000000931317c10 */ /* 0x000fe2000ffde0ff */
[----:B------:R-:W-:Y:S04]  /*ddf40*/  STL [R1+0x2984], R46 ;  /* 0x0029842e01007387 */ /* 0x000fe80000100800 */
        /* <DEDUP_REMOVED lines=22> */
[----:B------:R-:W-:Y:S01]  /*de0b0*/  STL [R1+0x2954], R57 ;  /* 0x0029543901007387 */ /* 0x000fe20000100800 */
[----:B------:R-:W-:-:S03]  /*de0c0*/  IADD3 R61, P5, R61, UR9, RZ ;  /* 0x000000093d3d7c10 */ /* 0x000fc6000ffbe0ff */
[----:B------:R-:W-:Y:S04]  /*de0d0*/  STL [R1+0x2980], R58 ;  /* 0x0029803a01007387 */ /* 0x000fe80000100800 */
[----:B------:R-:W-:Y:S04]  /*de0e0*/  STL [R1+0x294c], R59 ;  /* 0x00294c3b01007387 */ /* 0x000fe80000100800 */
[----:B------:R1:W-:Y:S04]  /*de0f0*/  STL [R1+0x2970], R34 ;  /* 0x0029702201007387 */ /* 0x0003e80000100800 */
[----:B------:R-:W-:Y:S01]  /*de100*/  STL [R1+0x2978], R60 ;  /* 0x0029783c01007387 */ /* 0x000fe20000100800 */
[----:B------:R-:W-:-:S03]  /*de110*/  IADD3 R32, P6, R32, UR9, RZ ;  /* 0x0000000920207c10 */ /* 0x000fc6000ffde0ff */
[----:B-1----:R-:W2:Y:S04]  /*de120*/  LDL.LU R34, [R1+0x2960] ;  /* 0x0029600001227983 */ /* 0x002ea80000300800 */
[----:B------:R-:W-:Y:S04]  /*de130*/  STL [R1+0x2944], R61 ;  /* 0x0029443d01007387 */ /* 0x000fe80000100800 */
[----:B------:R-:W2:Y:S04]  /*de140*/  LDL.LU R3, [R1+0x292c] ;  /* 0x00292c0001037983 */ /* 0x000ea80000300800 */
[----:B------:R-:W2:Y:S04]  /*de150*/  LDL.LU R38, [R1+0x2958] ;  /* 0x0029580001267983 */ /* 0x000ea80000300800 */
[----:B------:R-:W-:Y:S04]  /*de160*/  STL [R1+0x293c], R32 ;  /* 0x00293c2001007387 */ /* 0x000fe80000100800 */
[----:B------:R-:W2:Y:S01]  /*de170*/  LDL.LU R39, [R1+0x2924] ;  /* 0x0029240001277983 */ /* 0x000ea20000300800 */
[----:B---3--:R-:W-:-:S05]  /*de180*/  IADD3.X R35, R35, UR19, RZ, P0, !PT ;  /* 0x0000001323237c10 */ /* 0x008fca00087fe4ff */
        /* <DEDUP_REMOVED lines=9> */
[----:B------:R-:W3:Y:S04]  /*de220*/  LDL.LU R47, [R1+0x2930] ;  /* 0x00293000012f7983 */ /* 0x000ee80000300800 */
[----:B------:R-:W3:Y:S04]  /*de230*/  LDL.LU R48, [R1+0x28fc] ;  /* 0x0028fc0001307983 */ /* 0x000ee80000300800 */
        /* <DEDUP_REMOVED lines=17> */
[----:B--2---:R-:W-:-:S02]  /*de350*/  IADD3.X R34, R34, UR19, RZ, P1, !PT ;  /* 0x0000001322227c10 */ /* 0x004fc40008ffe4ff */
[----:B------:R-:W-:Y:S02]  /*de360*/  IADD3 R3, P1, R3, UR9, RZ ;  /* 0x0000000903037c10 */ /* 0x000fe4000ff3e0ff */
[----:B------:R-:W-:Y:S01]  /*de370*/  IADD3.X R38, R38, UR19, RZ, P2, !PT ;  /* 0x0000001326267c10 */ /* 0x000fe200097fe4ff */
[----:B------:R1:W-:Y:S01]  /*de380*/  STL [R1+0x2960], R34 ;  /* 0x0029602201007387 */ /* 0x0003e20000100800 */
[----:B------:R-:W-:-:S03]  /*de390*/  IADD3 R39, P2, R39, UR9, RZ ;  /* 0x0000000927277c10 */ /* 0x000fc6000ff5e0ff */
[----:B-1----:R-:W2:Y:S04]  /*de3a0*/  LDL.LU R34, [R1+0x28bc] ;  /* 0x0028bc0001227983 */ /* 0x002ea80000300800 */
[----:B------:R-:W-:Y:S04]  /*de3b0*/  STL [R1+0x292c], R3 ;  /* 0x00292c0301007387 */ /* 0x000fe80000100800 */
[----:B------:R-:W-:Y:S01]  /*de3c0*/  STL [R1+0x2958], R38 ;  /* 0x0029582601007387 */ /* 0x000fe20000100800 */
[----:B---3--:R-:W-:Y:S02]  /*de3d0*/  IADD3.X R40, R40, UR19, RZ, P3, !PT ;  /* 0x0000001328287c10 */ /* 0x008fe40009ffe4ff */
[----:B------:R-:W-:-:S02]  /*de3e0*/  IADD3 R41, P3, R41, UR9, RZ ;  /* 0x0000000929297c10 */ /* 0x000fc4000ff7e0ff */
[----:B------:R-:W-:Y:S02]  /*de3f0*/  IADD3.X R42, R42, UR19, RZ, P4, !PT ;  /* 0x000000132a2a7c10 */ /* 0x000fe4000a7fe4ff */
[----:B------:R-:W-:Y:S01]  /*de400*/  IADD3 R43, P4, R43, UR9, RZ ;  /* 0x000000092b2b7c10 */ /* 0x000fe2000ff9e0ff */
[----:B------:R-:W-:Y:S01]  /*de410*/  STL [R1+0x2924], R39 ;  /* 0x0029242701007387 */ /* 0x000fe20000100800 */
[----:B------:R-:W-:Y:S02]  /*de420*/  IADD3.X R44, R44, UR19, RZ, P5, !PT ;  /* 0x000000132c2c7c10 */ /* 0x000fe4000affe4ff */
[----:B------:R-:W-:Y:S01]  /*de430*/  IADD3.X R46, R46, UR19, RZ, P6, !PT ;  /* 0x000000132e2e7c10 */ /* 0x000fe2000b7fe4ff */
[----:B------:R-:W-:Y:S04]  /*de440*/  STL [R1+0x2950], R40 ;  /* 0x0029502801007387 */ /* 0x000fe80000100800 */
[----:B------:R-:W-:Y:S01]  /*de450*/  STL [R1+0x291c], R41 ;  /* 0x00291c2901007387 */ /* 0x000fe20000100800 */
[----:B------:R-:W-:-:S02]  /*de460*/  IADD3 R35, P6, R35, UR9, RZ ;  /* 0x0000000923237c10 */ /* 0x000fc4000ffde0ff */
[----:B------:R-:W-:Y:S01]  /*de470*/  IADD3 R45, P5, R45, UR9, RZ ;  /* 0x000000092d2d7c10 */ /* 0x000fe2000ffbe0ff */
[----:B------:R-:W-:Y:S04]  /*de480*/  STL [R1+0x2948], R42 ;  /* 0x0029482a01007387 */ /* 0x000fe80000100800 */
[----:B------:R-:W-:Y:S04]  /*de490*/  STL [R1+0x2914], R43 ;  /* 0x0029142b01007387 */ /* 0x000fe80000100800 */
[----:B------:R-:W-:Y:S04]  /*de4a0*/  STL [R1+0x2940], R44 ;  /* 0x0029402c01007387 */ /* 0x000fe80000100800 */
[----:B------:R1:W-:Y:S04]  /*de4b0*/  STL [R1+0x2904], R35 ;  /* 0x0029042301007387 */ /* 0x0003e80000100800 */
[----:B------:R-:W-:Y:S04]  /*de4c0*/  STL [R1+0x290c], R45 ;  /* 0x00290c2d01007387 */ /* 0x000fe80000100800 */
[----:B-1----:R-:W3:Y:S01]  /*de4d0*/  LDL.LU R35, [R1+0x28e8] ;  /* 0x0028e80001237983 */ /* 0x002ee20000300800 */
[----:B------:R-:W-:-:S02]  /*de4e0*/  IADD3.X R47, R47, UR19, RZ, P0, !PT ;  /* 0x000000132f2f7c10 */ /* 0x000fc400087fe4ff */
[----:B------:R-:W-:Y:S02]  /*de4f0*/  IADD3 R48, P0, R48, UR9, RZ ;  /* 0x0000000930307c10 */ /* 0x000fe4000ff1e0ff */
[----:B------:R-:W-:Y:S01]  /*de500*/  IADD3.X R49, R49, UR19, RZ, P1, !PT ;  /* 0x0000001331317c10 */ /* 0x000fe20008ffe4ff */
[----:B------:R-:W-:Y:S01]  /*de510*/  STL [R1+0x2938], R46 ;  /* 0x0029382e01007387 */ /* 0x000fe20000100800 */
[----:B----4-:R-:W-:Y:S02]  /*de520*/  IADD3 R50, P1, R50, UR9, RZ ;  /* 0x0000000932327c10 */ /* 0x010fe4000ff3e0ff */
        /* <DEDUP_REMOVED lines=27> */
[----:B-1----:R-:W4:Y:S01]  /*de6e0*/  LDL.LU R33, [R1+0x28b4] ;  /* 0x0028b40001217983 */ /* 0x002f220000300800 */
[----:B------:R-:W-:-:S03]  /*de6f0*/  IADD3.X R32, R32, UR19, RZ, P1, !PT ;  /* 0x0000001320207c10 */ /* 0x000fc60008ffe4ff */
[----:B------:R-:W-:Y:S04]  /*de700*/  STL [R1+0x28f8], R61 ;  /* 0x0028f83d01007387 */ /* 0x000fe80000100800 */
[----:B------:R-:W4:Y:S04]  /*de710*/  LDL.LU R3, [R1+0x28e0] ;  /* 0x0028e00001037983 */ /* 0x000f280000300800 */
[----:B------:R-:W4:Y:S04]  /*de720*/  LDL.LU R38, [R1+0x28ac] ;  /* 0x0028ac0001267983 */ /* 0x000f280000300800 */
[----:B------:R-:W-:Y:S04]  /*de730*/  STL [R1+0x28f0], R32 ;  /* 0x0028f02001007387 */ /* 0x000fe80000100800 */
[----:B------:R-:W4:Y:S01]  /*de740*/  LDL.LU R39, [R1+0x28d8] ;  /* 0x0028d80001277983 */ /* 0x000f220000300800 */
[----:B--2---:R-:W-:-:S05]  /*de750*/  IADD3 R34, P1, R34, UR9, RZ ;  /* 0x0000000922227c10 */ /* 0x004fca000ff3e0ff */
        /* <DEDUP_REMOVED lines=28> */
[----:B----4-:R-:W-:-:S05]  /*de920*/  IADD3 R33, P2, R33, UR9, RZ ;  /* 0x0000000921217c10 */ /* 0x010fca000ff5e0ff */
[----:B------:R1:W-:Y:S04]  /*de930*/  STL [R1+0x28b4], R33 ;  /* 0x0028b42101007387 */ /* 0x0003e80000100800 */
[----:B-1----:R-:W4:Y:S01]  /*de940*/  LDL.LU R33, [R1+0x2870] ;  /* 0x0028700001217983 */ /* 0x002f220000300800 */
[----:B------:R-:W-:Y:S02]  /*de950*/  IADD3.X R3, R3, UR19, RZ, P3, !PT ;  /* 0x0000001303037c10 */ /* 0x000fe40009ffe4ff */
[----:B------:R-:W-:Y:S02]  /*de960*/  IADD3 R38, P3, R38, UR9, RZ ;  /* 0x0000000926267c10 */ /* 0x000fe4000ff7e0ff */
[----:B------:R-:W-:Y:S01]  /*de970*/  IADD3.X R39, R39, UR19, RZ, P4, !PT ;  /* 0x0000001327277c10 */ /* 0x000fe2000a7fe4ff */
[----:B------:R-:W-:Y:S04]  /*de980*/  STL [R1+0x28e0], R3 ;  /* 0x0028e00301007387 */ /* 0x000fe80000100800 */
[----:B------:R-:W-:Y:S04]  /*de990*/  STL [R1+0x28ac], R38 ;  /* 0x0028ac2601007387 */ /* 0x000fe80000100800 */
[----:B------:R-:W-:Y:S01]  /*de9a0*/  STL [R1+0x28d8], R39 ;  /* 0x0028d82701007387 */ /* 0x000fe20000100800 */
[----:B--2---:R-:W-:-:S02]  /*de9b0*/  IADD3 R40, P4, R40, UR9, RZ ;  /* 0x0000000928287c10 */ /* 0x004fc4000ff9e0ff */
[----:B------:R-:W-:Y:S02]  /*de9c0*/  IADD3.X R41, R41, UR19, RZ, P5, !PT ;  /* 0x0000001329297c10 */ /* 0x000fe4000affe4ff */
[----:B------:R-:W-:Y:S02]  /*de9d0*/  IADD3 R42, P5, R42, UR9, RZ ;  /* 0x000000092a2a7c10 */ /* 0x000fe4000ffbe0ff */
[----:B------:R-:W-:Y:S02]  /*de9e0*/  IADD3.X R43, R43, UR19, RZ, P6, !PT ;  /* 0x000000132b2b7c10 */ /* 0x000fe4000b7fe4ff */
[----:B------:R-:W-:Y:S01]  /*de9f0*/  IADD3 R44, P6, R44, UR9, RZ ;  /* 0x000000092c2c7c10 */ /* 0x000fe2000ffde0ff */
[----:B------:R-:W-:Y:S04]  /*dea00*/  STL [R1+0x28a4], R40 ;  /* 0x0028a42801007387 */ /* 0x000fe80000100800 */
[----:B------:R-:W-:Y:S01]  /*dea10*/  STL [R1+0x28d0], R41 ;  /* 0x0028d02901007387 */ /* 0x000fe20000100800 */
[----:B------:R-:W-:-:S02]  /*dea20*/  IADD3.X R45, R45, UR19, RZ, P0, !PT ;  /* 0x000000132d2d7c10 */ /* 0x000fc400087fe4ff */
[----:B------:R-:W-:Y:S01]  /*dea30*/  IADD3.X R34, R34, UR19, RZ, P1, !PT ;  /* 0x0000001322227c10 */ /* 0x000fe20008ffe4ff */
[----:B------:R-:W-:Y:S04]  /*dea40*/  STL [R1+0x289c], R42 ;  /* 0x00289c2a01007387 */ /* 0x000fe80000100800 */
[----:B------:R-:W-:Y:S04]  /*dea50*/  STL [R1+0x28c8], R43 ;  /* 0x0028c82b01007387 */ /* 0x000fe80000100800 */
[----:B------:R-:W-:Y:S01]  /*dea60*/  STL [R1+0x2894], R44 ;  /* 0x0028942c01007387 */ /* 0x000fe20000100800 */
[----:B------:R-:W-:-:S03]  /*dea70*/  IADD3 R46, P0, R46, UR9, RZ ;  /* 0x000000092e2e7c10 */ /* 0x000fc6000ff1e0ff */
[----:B------:R1:W-:Y:S04]  /*dea80*/  STL [R1+0x28b8], R34 ;  /* 0x0028b82201007387 */ /* 0x0003e80000100800 */
[----:B------:R-:W-:Y:S01]  /*dea90*/  STL [R1+0x28c0], R45 ;  /* 0x0028c02d01007387 */ /* 0x000fe20000100800 */
[----:B------:R-:W-:Y:S02]  /*deaa0*/  IADD3 R47, P1, R47, UR9, RZ ;  /* 0x000000092f2f7c10 */ /* 0x000fe4000ff3e0ff */
[----:B------:R-:W-:Y:S02]  /*deab0*/  IADD3.X R48, R48, UR19, RZ, P2, !PT ;  /* 0x0000001330307c10 */ /* 0x000fe400097fe4ff */
[----:B------:R-:W-:Y:S01]  /*deac0*/  IADD3 R49, P2, R49, UR9, RZ ;  /* 0x0000000931317c10 */ /* 0x000fe2000ff5e0ff */
[----:B-1----:R-:W2:Y:S04]  /*dead0*/  LDL.LU R34, [R1+0x283c] ;  /* 0x00283c0001227983 */ /* 0x002ea80000300800 */
[----:B------:R-:W-:Y:S04]  /*deae0*/  STL [R1+0x288c], R46 ;  /* 0x00288c2e01007387 */ /* 0x000fe80000100800 */
[----:B------:R-:W-:Y:S01]  /*deaf0*/  STL [R1+0x2884], R47 ;  /* 0x0028842f01007387 */ /* 0x000fe20000100800 */
[----:B---3--:R-:W-:-:S02]  /*deb00*/  IADD3.X R50, R50, UR19, RZ, P3, !PT ;  /* 0x0000001332327c10 */ /* 0x008fc40009ffe4ff */
        /* <DEDUP_REMOVED lines=27> */
[----:B------:R-:W-:-:S03]  /*decc0*/  IADD3 R32, P2, R32, UR9, RZ ;  /* 0x0000000920207c10 */ /* 0x000fc6000ff5e0ff */
[----:B------:R-:W-:Y:S04]  /*decd0*/  STL [R1+0x284c], R61 ;  /* 0x00284c3d01007387 */ /* 0x000fe80000100800 */
[----:B------:R-:W3:Y:S04]  /*dece0*/  LDL.LU R3, [R1+0x2834] ;  /* 0x0028340001037983 */ /* 0x000ee80000300800 */
[----:B------:R-:W3:Y:S04]  /*decf0*/  LDL.LU R38, [R1+0x2860] ;  /* 0x0028600001267983 */ /* 0x000ee80000300800 */
[----:B------:R-:W-:Y:S04]  /*ded00*/  STL [R1+0x2844], R32 ;  /* 0x0028442001007387 */ /* 0x000fe80000100800 */
[----:B------:R-:W3:Y:S01]  /*ded10*/  LDL.LU R39, [R1+0x282c] ;  /* 0x00282c0001277983 */ /* 0x000ee20000300800 */
[----:B----4-:R-:W-:-:S05]  /*ded20*/  IADD3.X R33, R33, UR19, RZ, P3, !PT ;  /* 0x0000001321217c10 */ /* 0x010fca0009ffe4ff */
        /* <DEDUP_REMOVED lines=28> */
[----:B---3--:R-:W-:-:S05]  /*deef0*/  IADD3.X R35, R35, UR19, RZ, P4, !PT ;  /* 0x0000001323237c10 */ /* 0x008fca000a7fe4ff */
[----:B------:R1:W-:Y:S04]  /*def00*/  STL [R1+0x2868], R35 ;  /* 0x0028682301007387 */ /* 0x0003e80000100800 */
[----:B-1----:R-:W3:Y:S01]  /*def10*/  LDL.LU R35, [R1+0x27c4] ;  /* 0x0027c40001237983 */ /* 0x002ee20000300800 */
[----:B------:R-:W-:Y:S02]  /*def20*/  IADD3 R3, P4, R3, UR9, RZ ;  /* 0x0000000903037c10 */ /* 0x000fe4000ff9e0ff */
[----:B------:R-:W-:Y:S02]  /*def30*/  IADD3.X R38, R38, UR19, RZ, P5, !PT ;  /* 0x0000001326267c10 */ /* 0x000fe4000affe4ff */
[----:B------:R-:W-:Y:S02]  /*def40*/  IADD3 R39, P5, R39, UR9, RZ ;  /* 0x0000000927277c10 */ /* 0x000fe4000ffbe0ff */
[----:B----4-:R-:W-:-:S02]  /*def50*/  IADD3.X R40, R40, UR19, RZ, P6, !PT ;  /* 0x0000001328287c10 */ /* 0x010fc4000b7fe4ff */
[----:B------:R-:W-:Y:S01]  /*def60*/  IADD3 R41, P6, R41, UR9, RZ ;  /* 0x0000000929297c10 */ /* 0x000fe2000ffde0ff */
        /* <DEDUP_REMOVED lines=17> */
[----:B------:R-:W-:-:S02]  /*df080*/  IADD3.X R47, R47, UR19, RZ, P3, !PT ;  /* 0x000000132f2f7c10 */ /* 0x000fc40009ffe4ff */
[----:B------:R-:W-:Y:S02]  /*df090*/  IADD3 R48, P3, R48, UR9, RZ ;  /* 0x0000000930307c10 */ /* 0x000fe4000ff7e0ff */
[----:B------:R-:W-:Y:S01]  /*df0a0*/  IADD3.X R49, R49, UR19, RZ, P4, !PT ;  /* 0x0000001331317c10 */ /* 0x000fe2000a7fe4ff */
[----:B------:R-:W-:Y:S04]  /*df0b0*/  STL [R1+0x2840], R46 ;  /* 0x0028402e01007387 */ /* 0x000fe80000100800 */
        /* <DEDUP_REMOVED lines=27> */
[----:B------:R-:W-:Y:S01]  /*df270*/  STL [R1+0x27d4], R60 ;  /* 0x0027d43c01007387 */ /* 0x000fe20000100800 */
[----:B------:R-:W-:-:S03]  /*df280*/  IADD3.X R32, R32, UR19, RZ, P4, !PT ;  /* 0x0000001320207c10 */ /* 0x000fc6000a7fe4ff */
[----:B-1----:R-:W2:Y:S04]  /*df290*/  LDL.LU R34, [R1+0x27bc] ;  /* 0x0027bc0001227983 */ /* 0x002ea80000300800 */
[----:B------:R-:W-:Y:S04]  /*df2a0*/  STL [R1+0x2800], R61 ;  /* 0x0028003d01007387 */ /* 0x000fe80000100800 */
[----:B------:R-:W2:Y:S04]  /*df2b0*/  LDL.LU R3, [R1+0x27e8] ;  /* 0x0027e80001037983 */ /* 0x000ea80000300800 */
[----:B------:R-:W2:Y:S04]  /*df2c0*/  LDL.LU R38, [R1+0x27b4] ;  /* 0x0027b40001267983 */ /* 0x000ea80000300800 */
[----:B------:R-:W-:Y:S04]  /*df2d0*/  STL [R1+0x27f8], R32 ;  /* 0x0027f82001007387 */ /* 0x000fe80000100800 */
        /* <DEDUP_REMOVED lines=31> */
[----:B------:R-:W-:Y:S02]  /*df4d0*/  IADD3.X R3, R3, UR19, RZ, P6, !PT ;  /* 0x0000001303037c10 */ /* 0x000fe4000b7fe4ff */
[----:B------:R-:W-:Y:S01]  /*df4e0*/  IADD3 R38, P6, R38, UR9, RZ ;  /* 0x0000000926267c10 */ /* 0x000fe2000ffde0ff */
[----:B------:R1:W-:Y:S01]  /*df4f0*/  STL [R1+0x27bc], R34 ;  /* 0x0027bc2201007387 */ /* 0x0003e20000100800 */
[----:B------:R-:W-:-:S03]  /*df500*/  IADD3.X R39, R39, UR19, RZ, P0, !PT ;  /* 0x0000001327277c10 */ /* 0x000fc600087fe4ff */
[----:B-1----:R-:W2:Y:S04]  /*df510*/  LDL.LU R34, [R1+0x2778] ;  /* 0x0027780001227983 */ /* 0x002ea80000300800 */
[----:B------:R-:W-:Y:S04]  /*df520*/  STL [R1+0x27e8], R3 ;  /* 0x0027e80301007387 */ /* 0x000fe80000100800 */
[----:B------:R-:W-:Y:S01]  /*df530*/  STL [R1+0x27b4], R38 ;  /* 0x0027b42601007387 */ /* 0x000fe20000100800 */
[----:B---3--:R-:W-:Y:S02]  /*df540*/  IADD3 R40, P0, R40, UR9, RZ ;  /* 0x0000000928287c10 */ /* 0x008fe4000ff1e0ff */
[----:B------:R-:W-:-:S02]  /*df550*/  IADD3.X R41, R41, UR19, RZ, P1, !PT ;  /* 0x0000001329297c10 */ /* 0x000fc40008ffe4ff */
[----:B------:R-:W-:Y:S02]  /*df560*/  IADD3 R42, P1, R42, UR9, RZ ;  /* 0x000000092a2a7c10 */ /* 0x000fe4000ff3e0ff */
[----:B------:R-:W-:Y:S01]  /*df570*/  IADD3.X R43, R43, UR19, RZ, P2, !PT ;  /* 0x000000132b2b7c10 */ /* 0x000fe200097fe4ff */
[----:B------:R-:W-:Y:S01]  /*df580*/  STL [R1+0x27e0], R39 ;  /* 0x0027e02701007387 */ /* 0x000fe20000100800 */
[----:B------:R-:W-:-:S03]  /*df590*/  IADD3 R44, P2, R44, UR9, RZ ;  /* 0x000000092c2c7c10 */ /* 0x000fc6000ff5e0ff */
[----:B------:R-:W-:Y:S04]  /*df5a0*/  STL [R1+0x27ac], R40 ;  /* 0x0027ac2801007387 */ /* 0x000fe80000100800 */
[----:B------:R-:W-:Y:S01]  /*df5b0*/  STL [R1+0x27d8], R41 ;  /* 0x0027d82901007387 */ /* 0x000fe20000100800 */
[----:B------:R-:W-:Y:S02]  /*df5c0*/  IADD3.X R45, R45, UR19, RZ, P3, !PT ;  /* 0x000000132d2d7c10 */ /* 0x000fe40009ffe4ff */
[----:B------:R-:W-:Y:S01]  /*df5d0*/  IADD3.X R35, R35, UR19, RZ, P4, !PT ;  /* 0x0000001323237c10 */ /* 0x000fe2000a7fe4ff */
        /* <DEDUP_REMOVED lines=9> */
[----:B------:R-:W-:Y:S01]  /*df670*/  IADD3 R49, P5, R49, UR9, RZ ;  /* 0x0000000931317c10 */ /* 0x000fe2000ffbe0ff */
[----:B------:R-:W-:Y:S04]  /*df680*/  STL [R1+0x2794], R46 ;  /* 0x0027942e01007387 */ /* 0x000fe80000100800 */
[----:B------:R-:W-:Y:S01]  /*df690*/  STL [R1+0x278c], R47 ;  /* 0x00278c2f01007387 */ /* 0x000fe20000100800 */
[----:B----4-:R-:W-:-:S02]  /*df6a0*/  IADD3.X R50, R50, UR19, RZ, P6, !PT ;  /* 0x0000001332327c10 */ /* 0x010fc4000b7fe4ff */
        /* <DEDUP_REMOVED lines=89> */
[----:B-1----:R-:W2:Y:S04]  /*dfc40*/  LDL.LU R34, [R1+0x26f8] ;  /* 0x0026f80001227983 */ /* 0x002ea80000300800 */
[----:B------:R-:W-:Y:S04]  /*dfc50*/  STL [R1+0x2748], R46 ;  /* 0x0027482e01007387 */ /* 0x000fe80000100800 */
[----:B------:R-:W-:Y:S04]  /*dfc60*/  STL [R1+0x2740], R47 ;  /* 0x0027402f01007387 */ /* 0x000fe80000100800 */
[----:B------:R-:W-:Y:S01]  /*dfc70*/  STL [R1+0x270c], R48 ;  /* 0x00270c3001007387 */ /* 0x000fe20000100800 */
[----:B---3--:R-:W-:-:S02]  /*dfc80*/  IADD3 R50, P0, R50, UR9, RZ ;  /* 0x0000000932327c10 */ /* 0x008fc4000ff1e0ff */
        /* <DEDUP_REMOVED lines=66> */
[----:B------:R-:W-:Y:S01]  /*e00b0*/  IADD3.X R39, R39, UR19, RZ, P3, !PT ;  /* 0x0000001327277c10 */ /* 0x000fe20009ffe4ff */
[----:B------:R-:W-:Y:S01]  /*e00c0*/  STL [R1+0x26f0], R3 ;  /* 0x0026f00301007387 */ /* 0x000fe20000100800 */
[----:B----4-:R-:W-:-:S02]  /*e00d0*/  IADD3 R40, P3, R40, UR9, RZ ;  /* 0x0000000928287c10 */ /* 0x010fc4000ff7e0ff */
[----:B------:R-:W-:Y:S02]  /*e00e0*/  IADD3.X R41, R41, UR19, RZ, P4, !PT ;  /* 0x0000001329297c10 */ /* 0x000fe4000a7fe4ff */
[----:B------:R-:W-:Y:S01]  /*e00f0*/  IADD3 R42, P4, R42, UR9, RZ ;  /* 0x000000092a2a7c10 */ /* 0x000fe2000ff9e0ff */
[----:B------:R-:W-:Y:S01]  /*e0100*/  STL [R1+0x26bc], R38 ;  /* 0x0026bc2601007387 */ /* 0x000fe20000100800 */
[----:B------:R-:W-:-:S03]  /*e0110*/  IADD3.X R43, R43, UR19, RZ, P5, !PT ;  /* 0x000000132b2b7c10 */ /* 0x000fc6000affe4ff */
        /* <DEDUP_REMOVED lines=88> */
[----:B------:R-:W-:Y:S04]  /*e06a0*/  STL [R1+0x2670], R38 ;  /* 0x0026702601007387 */ /* 0x000fe80000100800 */
[----:B------:R-:W-:Y:S01]  /*e06b0*/  STL [R1+0x263c], R39 ;  /* 0x00263c2701007387 */ /* 0x000fe20000100800 */
[----:B---3--:R-:W-:-:S02]  /*e06c0*/  IADD3.X R40, R40, UR19, RZ, P5, !PT ;  /* 0x0000001328287c10 */ /* 0x008fc4000affe4ff */
        /* <DEDUP_REMOVED lines=18> */
[----:B------:R-:W-:Y:S04]  /*e07f0*/  STL [R1+0x2650], R46 ;  /* 0x0026502e01007387 */ /* 0x000fe80000100800 */
[----:B------:R-:W-:Y:S04]  /*e0800*/  STL [R1+0x2648], R47 ;  /* 0x0026482f01007387 */ /* 0x000fe80000100800 */
[----:B------:R-:W-:Y:S01]  /*e0810*/  STL [R1+0x2614], R48 ;  /* 0x0026143001007387 */ /* 0x000fe20000100800 */
[----:B----4-:R-:W-:-:S02]  /*e0820*/  IADD3 R50, P3, R50, UR9, RZ ;  /* 0x0000000932327c10 */ /* 0x010fc4000ff7e0ff */
        /* <DEDUP_REMOVED lines=90> */
[----:B------:R-:W-:Y:S04]  /*e0dd0*/  STL [R1+0x259c], R47 ;  /* 0x00259c2f01007387 */ /* 0x000fe80000100800 */
[----:B------:R-:W-:Y:S01]  /*e0de0*/  STL [R1+0x25c8], R48 ;  /* 0x0025c83001007387 */ /* 0x000fe20000100800 */
[----:B---3--:R-:W-:-:S02]  /*e0df0*/  IADD3.X R50, R50, UR19, RZ, P5, !PT ;  /* 0x0000001332327c10 */ /* 0x008fc4000affe4ff */
        /* <DEDUP_REMOVED lines=66> */
[----:B------:R-:W-:Y:S01]  /*e1220*/  IADD3 R39, P0, R39, UR9, RZ ;  /* 0x0000000927277c10 */ /* 0x000fe2000ff1e0ff */
[----:B------:R-:W-:Y:S04]  /*e1230*/  STL [R1+0x254c], R3 ;  /* 0x00254c0301007387 */ /* 0x000fe80000100800 */
[----:B------:R-:W-:Y:S01]  /*e1240*/  STL [R1+0x2578], R38 ;  /* 0x0025782601007387 */ /* 0x000fe20000100800 */
[----:B----4-:R-:W-:-:S02]  /*e1250*/  IADD3.X R40, R40, UR19, RZ, P1, !PT ;  /* 0x0000001328287c10 */ /* 0x010fc40008ffe4ff */
[----:B------:R-:W-:Y:S02]  /*e1260*/  IADD3 R41, P1, R41, UR9, RZ ;  /* 0x0000000929297c10 */ /* 0x000fe4000ff3e0ff */
        /* <DEDUP_REMOVED lines=90> */
[----:B------:R-:W-:Y:S04]  /*e1810*/  STL [R1+0x24cc], R38 ;  /* 0x0024cc2601007387 */ /* 0x000fe80000100800 */
[----:B------:R-:W-:Y:S01]  /*e1820*/  STL [R1+0x24f8], R39 ;  /* 0x0024f82701007387 */ /* 0x000fe20000100800 */
[----:B---3--:R-:W-:-:S02]  /*e1830*/  IADD3 R40, P2, R40, UR9, RZ ;  /* 0x0000000928287c10 */ /* 0x008fc4000ff5e0ff */
        /* <DEDUP_REMOVED lines=462> */
[----:B------:R-:W-:Y:S04]  /*e3520*/  STL [R1+0x527c], R38 ;  /* 0x00527c2601007387 */ /* 0x000fe80000100800 */
[----:B------:R-:W-:Y:S01]  /*e3530*/  STL [R1+0x5248], R39 ;  /* 0x0052482701007387 */ /* 0x000fe20000100800 */
[----:B----4-:R-:W-:-:S02]  /*e3540*/  IADD3.X R40, R40, UR19, RZ, P3, !PT ;  /* 0x0000001328287c10 */ /* 0x010fc40009ffe4ff */
        /* <DEDUP_REMOVED lines=1313> */
[----:B------:R-:W-:Y:S01]  /*e8760*/  STL [R1+0x4b9c], R44 ;  /* 0x004b9c2c01007387 */ /* 0x000fe20000100800 */
[----:B------:R-:W-:-:S03]  /*e8770*/  IADD3.X R47, R47, UR19, RZ, P0, !PT ;  /* 0x000000132f2f7c10 */ /* 0x000fc600087fe4ff */
[----:B------:R1:W-:Y:S01]  /*e8780*/  STL [R1+0x4b60], R34 ;  /* 0x004b602201007387 */ /* 0x0003e20000100800 */
[----:B------:R-:W-:-:S03]  /*e8790*/  IADD3 R48, P0, R48, UR9, RZ ;  /* 0x0000000930307c10 */ /* 0x000fc6000ff1e0ff */
[----:B------:R-:W-:Y:S01]  /*e87a0*/  STL [R1+0x4b68], R45 ;  /* 0x004b682d01007387 */ /* 0x000fe20000100800 */
        /* <DEDUP_REMOVED lines=30> */
[----:B------:R3:W-:Y:S04]  /*e8990*/  STL [R1+0x4b28], R60 ;  /* 0x004b283c01007387 */ /* 0x0007e80000100800 */
[----:B-1----:R-:W3:Y:S01]  /*e89a0*/  LDL.LU R35, [R1+0x4b10] ;  /* 0x004b100001237983 */ /* 0x002ee20000300800 */
[----:B------:R-:W-:-:S03]  /*e89b0*/  IADD3.X R32, R32, UR19, RZ, P1, !PT ;  /* 0x0000001320207c10 */ /* 0x000fc60008ffe4ff */
[----:B------:R1:W-:Y:S04]  /*e89c0*/  STL [R1+0x4b54], R61 ;  /* 0x004b543d01007387 */ /* 0x0003e80000100800 */
[----:B------:R-:W3:Y:S04]  /*e89d0*/  LDL.LU R3, [R1+0x4b3c] ;  /* 0x004b3c0001037983 */ /* 0x000ee80000300800 */
[----:B------:R-:W3:Y:S04]  /*e89e0*/  LDL.LU R38, [R1+0x4b08] ;  /* 0x004b080001267983 */ /* 0x000ee80000300800 */
[----:B------:R0:W-:Y:S04]  /*e89f0*/  STL [R1+0x4b4c], R32 ;  /* 0x004b4c2001007387 */ /* 0x0001e80000100800 */
        /* <DEDUP_REMOVED lines=26> */
[----:B-1----:R-:W3:Y:S04]  /*e8ba0*/  LDL.LU R61, [R1+0x4adc] ;  /* 0x004adc00013d7983 */ /* 0x002ee80000300800 */
[----:B0-----:R-:W3:Y:S04]  /*e8bb0*/  LDL.LU R32, [R1+0x44a0] ;  /* 0x0044a00001207983 */ /* 0x001ee80000300800 */
[----:B----4-:R-:W4:Y:S04]  /*e8bc0*/  LDL.LU R33, [R1+0x4ad4] ;  /* 0x004ad40001217983 */ /* 0x010f280000300800 */
[----:B--2---:R-:W2:Y:S01]  /*e8bd0*/  LDL.LU R34, [R1+0x449c] ;  /* 0x00449c0001227983 */ /* 0x004ea20000300800 */
[----:B------:R-:W-:-:S05]  /*e8be0*/  IADD3 R35, P2, R35, UR9, RZ ;  /* 0x0000000923237c10 */ /* 0x000fca000ff5e0ff */
[----:B------:R0:W-:Y:S04]  /*e8bf0*/  STL [R1+0x4b10], R35 ;  /* 0x004b102301007387 */ /* 0x0001e80000100800 */
[----:B0-----:R-:W2:Y:S01]  /*e8c00*/  LDL.LU R35, [R1+0x4acc] ;  /* 0x004acc0001237983 */ /* 0x001ea20000300800 */
[----:B------:R-:W-:Y:S02]  /*e8c10*/  IADD3.X R3, R3, UR19, RZ, P3, !PT ;  /* 0x0000001303037c10 */ /* 0x000fe40009ffe4ff */
[----:B------:R-:W-:Y:S02]  /*e8c20*/  IADD3 R38, P3, R38, UR9, RZ ;  /* 0x0000000926267c10 */ /* 0x000fe4000ff7e0ff */
[----:B------:R-:W-:Y:S01]  /*e8c30*/  IADD3.X R39, R39, UR19, RZ, P4, !PT ;  /* 0x0000001327277c10 */ /* 0x000fe2000a7fe4ff */
[----:B------:R-:W-:Y:S04]  /*e8c40*/  STL [R1+0x4b3c], R3 ;  /* 0x004b3c0301007387 */ /* 0x000fe80000100800 */
[----:B------:R-:W-:Y:S01]  /*e8c50*/  STL [R1+0x4b08], R38 ;  /* 0x004b082601007387 */ /* 0x000fe20000100800 */
[----:B------:R-:W-:-:S02]  /*e8c60*/  IADD3 R40, P4, R40, UR9, RZ ;  /* 0x0000000928287c10 */ /* 0x000fc4000ff9e0ff */
[----:B------:R-:W-:Y:S02]  /*e8c70*/  IADD3.X R41, R41, UR19, RZ, P5, !PT ;  /* 0x0000001329297c10 */ /* 0x000fe4000affe4ff */
[----:B------:R-:W-:Y:S02]  /*e8c80*/  IADD3 R42, P5, R42, UR9, RZ ;  /* 0x000000092a2a7c10 */ /* 0x000fe4000ffbe0ff */
[----:B------:R-:W-:Y:S01]  /*e8c90*/  IADD3.X R43, R43, UR19, RZ, P6, !PT ;  /* 0x000000132b2b7c10 */ /* 0x000fe2000b7fe4ff */
[----:B------:R-:W-:Y:S01]  /*e8ca0*/  STL [R1+0x4b34], R39 ;  /* 0x004b342701007387 */ /* 0x000fe20000100800 */
[----:B------:R-:W-:-:S03]  /*e8cb0*/  IADD3 R44, P6, R44, UR9, RZ ;  /* 0x000000092c2c7c10 */ /* 0x000fc6000ffde0ff */
[----:B------:R-:W-:Y:S01]  /*e8cc0*/  STL [R1+0x4b00], R40 ;  /* 0x004b002801007387 */ /* 0x000fe20000100800 */
[----:B------:R-:W-:-:S03]  /*e8cd0*/  IADD3.X R50, R50, UR19, RZ, P1, !PT ;  /* 0x0000001332327c10 */ /* 0x000fc60008ffe4ff */
[----:B------:R-:W-:Y:S04]  /*e8ce0*/  STL [R1+0x4b2c], R41 ;  /* 0x004b2c2901007387 */ /* 0x000fe80000100800 */
[----:B------:R-:W-:Y:S04]  /*e8cf0*/  STL [R1+0x4af8], R42 ;  /* 0x004af82a01007387 */ /* 0x000fe80000100800 */
[----:B------:R-:W-:Y:S04]  /*e8d00*/  STL [R1+0x4b24], R43 ;  /* 0x004b242b01007387 */ /* 0x000fe80000100800 */
[----:B------:R-:W-:Y:S04]  /*e8d10*/  STL [R1+0x4af0], R44 ;  /* 0x004af02c01007387 */ /* 0x000fe80000100800 */
[----:B------:R0:W-:Y:S02]  /*e8d20*/  STL [R1+0x4b14], R50 ;  /* 0x004b143201007387 */ /* 0x0001e40000100800 */
[----:B0-----:R-:W0:Y:S01]  /*e8d30*/  LDC R50, c[0x0][0x23c] ;  /* 0x00008f00ff327b82 */ /* 0x001e220000000800 */
[----:B------:R-:W-:-:S02]  /*e8d40*/  IADD3.X R45, R45, UR19, RZ, P0, !PT ;  /* 0x000000132d2d7c10 */ /* 0x000fc400087fe4ff */
[----:B------:R-:W-:Y:S02]  /*e8d50*/  IADD3 R46, P0, R46, UR9, RZ ;  /* 0x000000092e2e7c10 */ /* 0x000fe4000ff1e0ff */
[----:B------:R-:W-:Y:S02]  /*e8d60*/  IADD3 R47, P1, R47, UR9, RZ ;  /* 0x000000092f2f7c10 */ /* 0x000fe4000ff3e0ff */
[----:B------:R-:W-:Y:S02]  /*e8d70*/  IADD3.X R48, R48, UR19, RZ, P2, !PT ;  /* 0x0000001330307c10 */ /* 0x000fe400097fe4ff */
[----:B------:R-:W-:Y:S01]  /*e8d80*/  IADD3 R49, P2, R49, UR9, RZ ;  /* 0x0000000931317c10 */ /* 0x000fe2000ff5e0ff */
[----:B------:R1:W-:Y:S04]  /*e8d90*/  STL [R1+0x4b1c], R45 ;  /* 0x004b1c2d01007387 */ /* 0x0003e80000100800 */
[----:B------:R1:W-:Y:S04]  /*e8da0*/  STL [R1+0x4ae8], R46 ;  /* 0x004ae82e01007387 */ /* 0x0003e80000100800 */
[----:B------:R1:W-:Y:S04]  /*e8db0*/  STL [R1+0x4ae0], R47 ;  /* 0x004ae02f01007387 */ /* 0x0003e80000100800 */
[----:B------:R1:W-:Y:S04]  /*e8dc0*/  STL [R1+0x4b0c], R48 ;  /* 0x004b0c3001007387 */ /* 0x0003e80000100800 */
[----:B------:R1:W-:Y:S01]  /*e8dd0*/  STL [R1+0x4ad8], R49 ;  /* 0x004ad83101007387 */ /* 0x0003e20000100800 */
[----:B0-----:R-:W-:Y:S01]  /*e8de0*/  IMAD.SHL.U32 R4, R50, 0x80, RZ ;  /* 0x0000008032047824 */ /* 0x001fe200078e00ff */
[----:B------:R-:W-:-:S02]  /*e8df0*/  IADD3.X R51, R51, UR19, RZ, P3, !PT ;  /* 0x0000001333337c10 */ /* 0x000fc40009ffe4ff */
[----:B------:R-:W-:Y:S02]  /*e8e00*/  IADD3 R52, P3, R52, UR9, RZ ;  /* 0x0000000934347c10 */ /* 0x000fe4000ff7e0ff */
[----:B------:R-:W-:Y:S02]  /*e8e10*/  IADD3.X R53, R53, UR19, RZ, P4, !PT ;  /* 0x0000001335357c10 */ /* 0x000fe4000a7fe4ff */
[C---:B------:R-:W-:Y:S02]  /*e8e20*/  IADD3 R54, P4, R4.reuse, R54, RZ ;  /* 0x0000003604367210 */ /* 0x040fe40007f9e0ff */
[----:B------:R-:W-:Y:S01]  /*e8e30*/  IADD3.X R55, R55, UR19, RZ, P5, !PT ;  /* 0x0000001337377c10 */ /* 0x000fe2000affe4ff */
[----:B------:R0:W-:Y:S01]  /*e8e40*/  STL [R1+0x4b04], R51 ;  /* 0x004b043301007387 */ /* 0x0001e20000100800 */
[----:B------:R-:W-:-:S03]  /*e8e50*/  IADD3 R56, P5, R4, R56, RZ ;  /* 0x0000003804387210 */ /* 0x000fc60007fbe0ff */
[----:B------:R0:W-:Y:S01]  /*e8e60*/  STL [R1+0x4ad0], R52 ;  /* 0x004ad03401007387 */ /* 0x0001e20000100800 */
[----:B------:R-:W-:-:S03]  /*e8e70*/  IADD3.X R57, R57, UR19, RZ, P6, !PT ;  /* 0x0000001339397c10 */ /* 0x000fc6000b7fe4ff */
[----:B------:R0:W-:Y:S01]  /*e8e80*/  STL [R1+0x4afc], R53 ;  /* 0x004afc3501007387 */ /* 0x0001e20000100800 */
[----:B------:R-:W-:-:S03]  /*e8e90*/  IADD3 R58, P6, R4, R58, RZ ;  /* 0x0000003a043a7210 */ /* 0x000fc60007fde0ff */
[----:B------:R0:W-:Y:S01]  /*e8ea0*/  STL [R1+0x2adc], R54 ;  /* 0x002adc3601007387 */ /* 0x0001e20000100800 */
[----:B------:R-:W-:-:S03]  /*e8eb0*/  IADD3.X R59, R59, UR19, RZ, P0, !PT ;  /* 0x000000133b3b7c10 */ /* 0x000fc600087fe4ff */
[----:B------:R0:W-:Y:S01]  /*e8ec0*/  STL [R1+0x4af4], R55 ;  /* 0x004af43701007387 */ /* 0x0001e20000100800 */
[----:B---3--:R-:W-:-:S03]  /*e8ed0*/  IADD3 R60, P0, R4, R60, RZ ;  /* 0x0000003c043c7210 */ /* 0x008fc60007f1e0ff */
[----:B------:R3:W-:Y:S01]  /*e8ee0*/  STL [R1+0x2aec], R56 ;  /* 0x002aec3801007387 */ /* 0x0007e20000100800 */
[----:B------:R-:W-:-:S03]  /*e8ef0*/  IADD3.X R61, R61, UR19, RZ, P1, !PT ;  /* 0x000000133d3d7c10 */ /* 0x000fc60008ffe4ff */
[----:B------:R3:W-:Y:S01]  /*e8f00*/  STL [R1+0x4aec], R57 ;  /* 0x004aec3901007387 */ /* 0x0007e20000100800 */
[----:B------:R-:W-:-:S03]  /*e8f10*/  IADD3 R32, P1, R4, R32, RZ ;  /* 0x0000002004207210 */ /* 0x000fc60007f3e0ff */
[----:B------:R3:W-:Y:S01]  /*e8f20*/  STL [R1+0x2af4], R58 ;  /* 0x002af43a01007387 */ /* 0x0007e20000100800 */
[----:B----4-:R-:W-:-:S03]  /*e8f30*/  IADD3.X R33, R33, UR19, RZ, P2, !PT ;  /* 0x0000001321217c10 */ /* 0x010fc600097fe4ff */
[----:B------:R4:W-:Y:S04]  /*e8f40*/  STL [R1+0x4ae4], R59 ;  /* 0x004ae43b01007387 */ /* 0x0009e80000100800 */
[----:B------:R4:W-:Y:S04]  /*e8f50*/  STL [R1+0x2afc], R60 ;  /* 0x002afc3c01007387 */ /* 0x0009e80000100800 */
[----:B------:R4:W-:Y:S01]  /*e8f60*/  STL [R1+0x4adc], R61 ;  /* 0x004adc3d01007387 */ /* 0x0009e20000100800 */
[----:B--2---:R-:W-:-:S03]  /*e8f70*/  IADD3 R34, P2, R4, R34, RZ ;  /* 0x0000002204227210 */ /* 0x004fc60007f5e0ff */
[----:B------:R2:W-:Y:S04]  /*e8f80*/  STL [R1+0x44a0], R32 ;  /* 0x0044a02001007387 */ /* 0x0005e80000100800 */
[----:B------:R2:W-:Y:S04]  /*e8f90*/  STL [R1+0x4ad4], R33 ;  /* 0x004ad42101007387 */ /* 0x0005e80000100800 */
[----:B------:R-:W2:Y:S04]  /*e8fa0*/  LDL.LU R7, [R1+0x4498] ;  /* 0x0044980001077983 */ /* 0x000ea80000300800 */
[----:B------:R-:W2:Y:S04]  /*e8fb0*/  LDL.LU R5, [R1+0x244c] ;  /* 0x00244c0001057983 */ /* 0x000ea80000300800 */
[----:B------:R2:W-:Y:S04]  /*e8fc0*/  STL [R1+0x449c], R34 ;  /* 0x00449c2201007387 */ /* 0x0005e80000100800 */
[----:B------:R-:W2:Y:S01]  /*e8fd0*/  LDL.LU R3, [R1+0x4494] ;  /* 0x0044940001037983 */ /* 0x000ea20000300800 */
[----:B------:R-:W-:-:S05]  /*e8fe0*/  IADD3.X R35, R35, UR19, RZ, P3, !PT ;  /* 0x0000001323237c10 */ /* 0x000fca0009ffe4ff */
        /* <DEDUP_REMOVED lines=18> */
[----:B------:R-:W2:Y:S04]  /*e9110*/  LDL.LU R55, [R1+0x4454] ;  /* 0x0044540001377983 */ /* 0x000ea80000300800 */
[----:B---3--:R-:W3:Y:S04]  /*e9120*/  LDL.LU R56, [R1+0x4480] ;  /* 0x0044800001387983 */ /* 0x008ee80000300800 */
[----:B------:R-:W3:Y:S04]  /*e9130*/  LDL.LU R57, [R1+0x444c] ;  /* 0x00444c0001397983 */ /* 0x000ee80000300800 */
[----:B------:R-:W3:Y:S04]  /*e9140*/  LDL.LU R58, [R1+0x4478] ;  /* 0x00447800013a7983 */ /* 0x000ee80000300800 */
[----:B----4-:R-:W4:Y:S04]  /*e9150*/  LDL.LU R59, [R1+0x4444] ;  /* 0x00444400013b7983 */ /* 0x010f280000300800 */
[----:B------:R-:W4:Y:S04]  /*e9160*/  LDL.LU R60, [R1+0x4470] ;  /* 0x00447000013c7983 */ /* 0x000f280000300800 */
[----:B------:R-:W4:Y:S04]  /*e9170*/  LDL.LU R61, [R1+0x443c] ;  /* 0x00443c00013d7983 */ /* 0x000f280000300800 */
[----:B--2---:R-:W2:Y:S04]  /*e9180*/  LDL.LU R32, [R1+0x4468] ;  /* 0x0044680001207983 */ /* 0x004ea80000300800 */
[----:B------:R-:W2:Y:S04]  /*e9190*/  LDL.LU R33, [R1+0x4434] ;  /* 0x0044340001217983 */ /* 0x000ea80000300800 */
[----:B------:R-:W2:Y:S04]  /*e91a0*/  LDL.LU R34, [R1+0x4460] ;  /* 0x0044600001227983 */ /* 0x000ea80000300800 */
[----:B------:R-:W2:Y:S01]  /*e91b0*/  LDL.LU R35, [R1+0x442c] ;  /* 0x00442c0001237983 */ /* 0x000ea20000300800 */
[----:B------:R-:W-:-:S02]  /*e91c0*/  SHF.R.S32.HI R2, RZ, 0x1f, R4 ;  /* 0x0000001fff027819 */ /* 0x000fc40000011404 */
[----:B------:R-:W-:-:S03]  /*e91d0*/  IADD3 R7, P3, R4, R7, RZ ;  /* 0x0000000704077210 */ /* 0x000fc60007f7e0ff */
[----:B------:R-:W-:Y:S01]  /*e91e0*/  IMAD.X R5, R2, 0x1, R5, P4 ;  /* 0x0000000102057824 */ /* 0x000fe200020e0605 */
[----:B------:R-:W-:Y:S01]  /*e91f0*/  IADD3 R3, P4, R4, R3, RZ ;  /* 0x0000000304037210 */ /* 0x000fe20007f9e0ff */
[----:B------:R0:W-:Y:S04]  /*e9200*/  STL [R1+0x4498], R7 ;  /* 0x0044980701007387 */ /* 0x0001e80000100800 */
[----:B------:R1:W-:Y:S04]  /*e9210*/  STL [R1+0x244c], R5 ;  /* 0x00244c0501007387 */ /* 0x0003e80000100800 */
[----:B------:R1:W-:Y:S01]  /*e9220*/  STL [R1+0x4494], R3 ;  /* 0x0044940301007387 */ /* 0x0003e20000100800 */
[----:B------:R-:W-:Y:S01]  /*e9230*/  IMAD.X R38, R2, 0x1, R38, P5 ;  /* 0x0000000102267824 */ /* 0x000fe200028e0626 */
[----:B------:R-:W-:Y:S01]  /*e9240*/  IADD3 R39, P5, R4, R39, RZ ;  /* 0x0000002704277210 */ /* 0x000fe20007fbe0ff */
[----:B------:R-:W-:Y:S01]  /*e9250*/  IMAD.X R40, R2, 0x1, R40, P6 ;  /* 0x0000000102287824 */ /* 0x000fe200030e0628 */
[----:B------:R-:W-:Y:S01]  /*e9260*/  IADD3 R41, P6, R4, R41, RZ ;  /* 0x0000002904297210 */ /* 0x000fe20007fde0ff */
[----:B------:R-:W-:Y:S01]  /*e9270*/  IMAD.X R42, R2, 0x1, R42, P0 ;  /* 0x00000001022a7824 */ /* 0x000fe200000e062a */
[----:B------:R1:W-:Y:S01]  /*e9280*/  STL [R1+0x2ac0], R38 ;  /* 0x002ac02601007387 */ /* 0x0003e20000100800 */
[----:B------:R-:W-:-:S03]  /*e9290*/  IADD3 R43, P0, R4, R43, RZ ;  /* 0x0000002b042b7210 */ /* 0x000fc60007f1e0ff */
[----:B------:R1:W-:Y:S01]  /*e92a0*/  STL [R1+0x4490], R39 ;  /* 0x0044902701007387 */ /* 0x0003e20000100800 */
[----:B------:R-:W-:-:S03]  /*e92b0*/  IMAD.X R44, R2, 0x1, R44, P1 ;  /* 0x00000001022c7824 */ /* 0x000fc600008e062c */
        /* <DEDUP_REMOVED lines=23> */
[----:B---3--:R-:W-:-:S03]  /*e9430*/  IMAD.X R56, R2, 0x1, R56, P0 ;  /* 0x0000000102387824 */ /* 0x008fc600000e0638 */
[----:B------:R3:W-:Y:S01]  /*e9440*/  STL [R1+0x2af8], R52 ;  /* 0x002af83401007387 */ /* 0x0007e20000100800 */
[----:B------:R-:W-:-:S03]  /*e9450*/  IADD3 R57, P0, R4, R57, RZ ;  /* 0x0000003904397210 */ /* 0x000fc60007f1e0ff */
[----:B------:R3:W-:Y:S01]  /*e9460*/  STL [R1+0x445c], R53 ;  /* 0x00445c3501007387 */ /* 0x0007e20000100800 */
[----:B------:R-:W-:-:S03]  /*e9470*/  IMAD.X R58, R2, 0x1, R58, P1 ;  /* 0x00000001023a7824 */ /* 0x000fc600008e063a */
[----:B------:R3:W-:Y:S01]  /*e9480*/  STL [R1+0x4488], R54 ;  /* 0x0044883601007387 */ /* 0x0007e20000100800 */
[----:B----4-:R-:W-:-:S03]  /*e9490*/  IADD3 R59, P1, R4, R59, RZ ;  /* 0x0000003b043b7210 */ /* 0x010fc60007f3e0ff */
[----:B------:R4:W-:Y:S01]  /*e94a0*/  STL [R1+0x4454], R55 ;  /* 0x0044543701007387 */ /* 0x0009e20000100800 */
[----:B------:R-:W-:-:S03]  /*e94b0*/  IMAD.X R60, R2, 0x1, R60, P2 ;  /* 0x00000001023c7824 */ /* 0x000fc600010e063c */
[----:B------:R4:W-:Y:S01]  /*e94c0*/  STL [R1+0x4480], R56 ;  /* 0x0044803801007387 */ /* 0x0009e20000100800 */
[----:B------:R-:W-:-:S03]  /*e94d0*/  IADD3 R61, P2, R4, R61, RZ ;  /* 0x0000003d043d7210 */ /* 0x000fc60007f5e0ff */
[----:B------:R4:W-:Y:S01]  /*e94e0*/  STL [R1+0x444c], R57 ;  /* 0x00444c3901007387 */ /* 0x0009e20000100800 */
[----:B--2---:R-:W-:-:S03]  /*e94f0*/  IMAD.X R32, R2, 0x1, R32, P3 ;  /* 0x0000000102207824 */ /* 0x004fc600018e0620 */
[----:B------:R2:W-:Y:S04]  /*e9500*/  STL [R1+0x4478], R58 ;  /* 0x0044783a01007387 */ /* 0x0005e80000100800 */
[----:B------:R2:W-:Y:S01]  /*e9510*/  STL [R1+0x4444], R59 ;  /* 0x0044443b01007387 */ /* 0x0005e20000100800 */
[----:B------:R-:W-:-:S03]  /*e9520*/  IADD3 R33, P3, R4, R33, RZ ;  /* 0x0000002104217210 */ /* 0x000fc60007f7e0ff */
[----:B------:R2:W-:Y:S01]  /*e9530*/  STL [R1+0x4470], R60 ;  /* 0x0044703c01007387 */ /* 0x0005e20000100800 */
[----:B------:R-:W-:-:S03]  /*e9540*/  IMAD.X R34, R2, 0x1, R34, P4 ;  /* 0x0000000102227824 */ /* 0x000fc600020e0622 */
[----:B------:R2:W-:Y:S04]  /*e9550*/  STL [R1+0x443c], R61 ;  /* 0x00443c3d01007387 */ /* 0x0005e80000100800 */
[----:B------:R2:W-:Y:S01]  /*e9560*/  STL [R1+0x4468], R32 ;  /* 0x0044682001007387 */ /* 0x0005e20000100800 */
[----:B------:R-:W-:-:S03]  /*e9570*/  IADD3 R35, P4, R4, R35, RZ ;  /* 0x0000002304237210 */ /* 0x000fc60007f9e0ff */
[----:B0-----:R-:W2:Y:S04]  /*e9580*/  LDL.LU R7, [R1+0x4458] ;  /* 0x0044580001077983 */ /* 0x001ea80000300800 */
[----:B------:R0:W-:Y:S04]  /*e9590*/  STL [R1+0x4434], R33 ;  /* 0x0044342101007387 */ /* 0x0001e80000100800 */
[----:B-1----:R-:W2:Y:S04]  /*e95a0*/  LDL.LU R5, [R1+0x4424] ;  /* 0x0044240001057983 */ /* 0x002ea80000300800 */
        /* <DEDUP_REMOVED lines=26> */
[----:B------:R-:W2:Y:S04]  /*e9750*/  LDL.LU R61, [R1+0x4408] ;  /* 0x00440800013d7983 */ /* 0x000ea80000300800 */
[----:B------:R-:W2:Y:S04]  /*e9760*/  LDL.LU R32, [R1+0x43d4] ;  /* 0x0043d40001207983 */ /* 0x000ea80000300800 */
[----:B0-----:R-:W2:Y:S04]  /*e9770*/  LDL.LU R33, [R1+0x4400] ;  /* 0x0044000001217983 */ /* 0x001ea80000300800 */
[----:B-1----:R-:W2:Y:S04]  /*e9780*/  LDL.LU R34, [R1+0x43cc] ;  /* 0x0043cc0001227983 */ /* 0x002ea80000300800 */
[----:B------:R-:W2:Y:S01]  /*e9790*/  LDL.LU R35, [R1+0x43f8] ;  /* 0x0043f80001237983 */ /* 0x000ea20000300800 */
        /* <DEDUP_REMOVED lines=30> */
[----:B---3--:R-:W-:-:S03]  /*e9980*/  IADD3 R52, P6, R4, R52, RZ ;  /* 0x0000003404347210 */ /* 0x008fc60007fde0ff */
[----:B------:R3:W-:Y:S01]  /*e9990*/  STL [R1+0x440c], R48 ;  /* 0x00440c3001007387 */ /* 0x0007e20000100800 */
[----:B------:R-:W-:-:S03]  /*e99a0*/  IMAD.X R53, R2, 0x1, R53, P0 ;  /* 0x0000000102357824 */ /* 0x000fc600000e0635 */
[----:B------:R3:W-:Y:S01]  /*e99b0*/  STL [R1+0x4420], R49 ;  /* 0x0044203101007387 */ /* 0x0007e20000100800 */
[----:B------:R-:W-:-:S03]  /*e99c0*/  IADD3 R54, P0, R4, R54, RZ ;  /* 0x0000003604367210 */ /* 0x000fc60007f1e0ff */
[----:B------:R3:W-:Y:S01]  /*e99d0*/  STL [R1+0x4404], R50 ;  /* 0x0044043201007387 */ /* 0x0007e20000100800 */
[----:B----4-:R-:W-:-:S03]  /*e99e0*/  IMAD.X R55, R2, 0x1, R55, P1 ;  /* 0x0000000102377824 */ /* 0x010fc600008e0637 */
[----:B------:R4:W-:Y:S01]  /*e99f0*/  STL [R1+0x4418], R51 ;  /* 0x0044183301007387 */ /* 0x0009e20000100800 */
[----:B------:R-:W-:-:S03]  /*e9a00*/  IADD3 R56, P1, R4, R56, RZ ;  /* 0x0000003804387210 */ /* 0x000fc60007f3e0ff */
[----:B------:R4:W-:Y:S01]  /*e9a10*/  STL [R1+0x43fc], R52 ;  /* 0x0043fc3401007387 */ /* 0x0009e20000100800 */
[----:B------:R-:W-:-:S03]  /*e9a20*/  IMAD.X R57, R2, 0x1, R57, P2 ;  /* 0x0000000102397824 */ /* 0x000fc600010e0639 */
[----:B------:R4:W-:Y:S01]  /*e9a30*/  STL [R1+0x44b4], R53 ;  /* 0x0044b43501007387 */ /* 0x0009e20000100800 */
[----:B--2---:R-:W-:-:S03]  /*e9a40*/  IADD3 R58, P2, R4, R58, RZ ;  /* 0x0000003a043a7210 */ /* 0x004fc60007f5e0ff */
        /* <DEDUP_REMOVED lines=8> */
[----:B------:R2:W-:Y:S04]  /*e9ad0*/  STL [R1+0x43e4], R58 ;  /* 0x0043e43a01007387 */ /* 0x0005e80000100800 */
[----:B------:R2:W-:Y:S01]  /*e9ae0*/  STL [R1+0x4410], R59 ;  /* 0x0044103b01007387 */ /* 0x0005e20000100800 */
[----:B------:R-:W-:-:S03]  /*e9af0*/  IMAD.X R33, R2, 0x1, R33, P5 ;  /* 0x0000000102217824 */ /* 0x000fc600028e0621 */
[----:B------:R2:W-:Y:S01]  /*e9b00*/  STL [R1+0x43dc], R60 ;  /* 0x0043dc3c01007387 */ /* 0x0005e20000100800 */
[----:B------:R-:W-:-:S03]  /*e9b10*/  IADD3 R34, P5, R4, R34, RZ ;  /* 0x0000002204227210 */ /* 0x000fc60007fbe0ff */
[----:B------:R2:W-:Y:S04]  /*e9b20*/  STL [R1+0x4408], R61 ;  /* 0x0044083d01007387 */ /* 0x0005e80000100800 */
[----:B------:R2:W-:Y:S01]  /*e9b30*/  STL [R1+0x43d4], R32 ;  /* 0x0043d42001007387 */ /* 0x0005e20000100800 */
[----:B------:R-:W-:-:S03]  /*e9b40*/  IMAD.X R35, R2, 0x1, R35, P6 ;  /* 0x0000000102237824 */ /* 0x000fc600030e0623 */
        /* <DEDUP_REMOVED lines=32> */
[----:B-1----:R-:W2:Y:S04]  /*e9d50*/  LDL.LU R34, [R1+0x4380] ;  /* 0x0043800001227983 */ /* 0x002ea80000300800 */
[----:B------:R-:W2:Y:S01]  /*e9d60*/  LDL.LU R35, [R1+0x434c] ;  /* 0x00434c0001237983 */ /* 0x000ea20000300800 */
[----:B------:R-:W-:Y:S01]  /*e9d70*/  IADD3 R7, P6, R4, R7, RZ ;  /* 0x0000000704077210 */ /* 0x000fe20007fde0ff */
[----:B------:R-:W-:Y:S01]  /*e9d80*/  IMAD.X R5, R2, 0x1, R5, P0 ;  /* 0x0000000102057824 */ /* 0x000fe200000e0605 */
[----:B------:R-:W-:Y:S01]  /*e9d90*/  IADD3 R3, P0, R4, R3, RZ ;  /* 0x0000000304037210 */ /* 0x000fe20007f1e0ff */
[----:B------:R-:W-:Y:S01]  /*e9da0*/  IMAD.X R38, R2, 0x1, R38, P1 ;  /* 0x0000000102267824 */ /* 0x000fe200008e0626 */
[----:B------:R-:W-:Y:S01]  /*e9db0*/  IADD3 R39, P1, R4, R39, RZ ;  /* 0x0000002704277210 */ /* 0x000fe20007f3e0ff */
        /* <DEDUP_REMOVED lines=244> */
[----:B---3--:R-:W3:Y:S04]  /*ead00*/  LDL.LU R3, [R1+0x4278] ;  /* 0x0042780001037983 */ /* 0x008ee80000300800 */
[----:B------:R1:W-:Y:S04]  /*ead10*/  STL [R1+0x4254], R35 ;  /* 0x0042542301007387 */ /* 0x0003e80000100800 */
        /* <DEDUP_REMOVED lines=30> */
[----:B---3--:R-:W-:Y:S01]  /*eaf00*/  IMAD.X R3, R2, 0x1, R3, P5 ;  /* 0x0000000102037824 */ /* 0x008fe200028e0603 */
[----:B------:R-:W-:Y:S01]  /*eaf10*/  IADD3 R38, P5, R4, R38, RZ ;  /* 0x0000002604267210 */ /* 0x000fe20007fbe0ff */
[----:B----4-:R-:W-:Y:S01]  /*eaf20*/  IMAD.X R39, R2, 0x1, R39, P6 ;  /* 0x0000000102277824 */ /* 0x010fe200030e0627 */
        /* <DEDUP_REMOVED lines=54> */
[----:B0-----:R-:W4:Y:S04]  /*eb290*/  LDL.LU R7, [R1+0x41d4] ;  /* 0x0041d40001077983 */ /* 0x001f280000300800 */
[----:B------:R0:W-:Y:S04]  /*eb2a0*/  STL [R1+0x4210], R33 ;  /* 0x0042102101007387 */ /* 0x0001e80000100800 */
[----:B-1----:R-:W4:Y:S04]  /*eb2b0*/  LDL.LU R5, [R1+0x4200] ;  /* 0x0042000001057983 */ /* 0x002f280000300800 */
[----:B------:R1:W-:Y:S04]  /*eb2c0*/  STL [R1+0x41dc], R34 ;  /* 0x0041dc2201007387 */ /* 0x0003e80000100800 */
[----:B---3--:R-:W3:Y:S04]  /*eb2d0*/  LDL.LU R3, [R1+0x41cc] ;  /* 0x0041cc0001037983 */ /* 0x008ee80000300800 */
[----:B------:R1:W-:Y:S04]  /*eb2e0*/  STL [R1+0x4208], R35 ;  /* 0x0042082301007387 */ /* 0x0003e80000100800 */
[----:B--2---:R-:W2:Y:S04]  /*eb2f0*/  LDL.LU R38, [R1+0x41f8] ;  /* 0x0041f80001267983 */ /* 0x004ea80000300800 */
        /* <DEDUP_REMOVED lines=25> */
[----:B-1----:R-:W4:Y:S04]  /*eb490*/  LDL.LU R34, [R1+0x4190] ;  /* 0x0041900001227983 */ /* 0x002f280000300800 */
[----:B------:R-:W4:Y:S01]  /*eb4a0*/  LDL.LU R35, [R1+0x415c] ;  /* 0x00415c0001237983 */ /* 0x000f220000300800 */
[----:B------:R-:W-:Y:S01]  /*eb4b0*/  IADD3 R7, P5, R4, R7, RZ ;  /* 0x0000000704077210 */ /* 0x000fe20007fbe0ff */
[----:B------:R-:W-:Y:S01]  /*eb4c0*/  IMAD.X R5, R2, 0x1, R5, P6 ;  /* 0x0000000102057824 */ /* 0x000fe200030e0605 */
[----:B---3--:R-:W-:Y:S01]  /*eb4d0*/  IADD3 R3, P6, R4, R3, RZ ;  /* 0x0000000304037210 */ /* 0x008fe20007fde0ff */
[----:B--2---:R-:W-:Y:S01]  /*eb4e0*/  IMAD.X R38, R2, 0x1, R38, P0 ;  /* 0x0000000102267824 */ /* 0x004fe200000e0626 */
[----:B----4-:R-:W-:Y:S01]  /*eb4f0*/  IADD3 R39, P0, R4, R39, RZ ;  /* 0x0000002704277210 */ /* 0x010fe20007f1e0ff */
        /* <DEDUP_REMOVED lines=54> */
[----:B0-----:R-:W4:Y:S04]  /*eb860*/  LDL.LU R7, [R1+0x4188] ;  /* 0x0041880001077983 */ /* 0x001f280000300800 */
[----:B------:R0:W-:Y:S04]  /*eb870*/  STL [R1+0x4164], R33 ;  /* 0x0041642101007387 */ /* 0x0001e80000100800 */
[----:B-1----:R-:W4:Y:S04]  /*eb880*/  LDL.LU R5, [R1+0x4154] ;  /* 0x0041540001057983 */ /* 0x002f280000300800 */
[----:B------:R1:W-:Y:S04]  /*eb890*/  STL [R1+0x4190], R34 ;  /* 0x0041902201007387 */ /* 0x0003e80000100800 */
[----:B--2---:R-:W2:Y:S04]  /*eb8a0*/  LDL.LU R3, [R1+0x4180] ;  /* 0x0041800001037983 */ /* 0x004ea80000300800 */
[----:B------:R1:W-:Y:S04]  /*eb8b0*/  STL [R1+0x415c], R35 ;  /* 0x00415c2301007387 */ /* 0x0003e80000100800 */
[----:B---3--:R-:W3:Y:S04]  /*eb8c0*/  LDL.LU R38, [R1+0x414c] ;  /* 0x00414c0001267983 */ /* 0x008ee80000300800 */
        /* <DEDUP_REMOVED lines=27> */
[----:B------:R-:W-:Y:S01]  /*eba80*/  IMAD.X R7, R2, 0x1, R7, P0 ;  /* 0x0000000102077824 */ /* 0x000fe200000e0607 */
[----:B------:R-:W-:Y:S01]  /*eba90*/  IADD3 R5, P0, R4, R5, RZ ;  /* 0x0000000504057210 */ /* 0x000fe20007f1e0ff */
[----:B--2---:R-:W-:Y:S01]  /*ebaa0*/  IMAD.X R3, R2, 0x1, R3, P1 ;  /* 0x0000000102037824 */ /* 0x004fe200008e0603 */
[----:B---3--:R-:W-:Y:S01]  /*ebab0*/  IADD3 R38, P1, R4, R38, RZ ;  /* 0x0000002604267210 */ /* 0x008fe20007f3e0ff */
[----:B----4-:R-:W-:Y:S01]  /*ebac0*/  IMAD.X R39, R2, 0x1, R39, P2 ;  /* 0x0000000102277824 */ /* 0x010fe200010e0627 */
        /* <DEDUP_REMOVED lines=90> */
[----:B--2---:R-:W-:Y:S01]  /*ec070*/  IADD3 R3, P2, R4, R3, RZ ;  /* 0x0000000304037210 */ /* 0x004fe20007f5e0ff */
[----:B---3--:R-:W-:Y:S01]  /*ec080*/  IMAD.X R38, R2, 0x1, R38, P3 ;  /* 0x0000000102267824 */ /* 0x008fe200018e0626 */
        /* <DEDUP_REMOVED lines=1117> */
[----:B------:R-:W-:Y:S01]  /*f0660*/  STL [R1+0x3b0c], R7 ;  /* 0x003b0c0701007387 */ /* 0x000fe20000100800 */
[----:B------:R-:W-:-:S03]  /*f0670*/  IMAD.X R40, R2, 0x1, R40, P1 ;  /* 0x0000000102287824 */ /* 0x000fc600008e0628 */
[----:B------:R-:W-:Y:S01]  /*f0680*/  STL [R1+0x3b38], R5 ;  /* 0x003b380501007387 */ /* 0x000fe20000100800 */
[----:B------:R-:W-:-:S03]  /*f0690*/  IADD3 R41, P1, R4, R41, RZ ;  /* 0x0000002904297210 */ /* 0x000fc60007f3e0ff */
[----:B------:R-:W-:Y:S01]  /*f06a0*/  STL [R1+0x3b04], R3 ;  /* 0x003b040301007387 */ /* 0x000fe20000100800 */
        /* <DEDUP_REMOVED lines=29> */
[----:B------:R-:W-:Y:S01]  /*f0880*/  STL [R1+0x3af8], R52 ;  /* 0x003af83401007387 */ /* 0x000fe20000100800 */
[----:B------:R-:W-:-:S03]  /*f0890*/  IADD3 R57, P2, R4, R57, RZ ;  /* 0x0000003904397210 */ /* 0x000fc60007f5e0ff */
[----:B------:R-:W-:Y:S01]  /*f08a0*/  STL [R1+0x3ac4], R53 ;  /* 0x003ac43501007387 */ /* 0x000fe20000100800 */
[----:B------:R-:W-:-:S03]  /*f08b0*/  IMAD.X R58, R2, 0x1, R58, P3 ;  /* 0x00000001023a7824 */ /* 0x000fc600018e063a */
[----:B------:R-:W-:Y:S01]  /*f08c0*/  STL [R1+0x3af0], R54 ;  /* 0x003af03601007387 */ /* 0x000fe20000100800 */
[----:B------:R-:W-:-:S03]  /*f08d0*/  IADD3 R59, P3, R4, R59, RZ ;  /* 0x0000003b043b7210 */ /* 0x000fc60007f7e0ff */
[----:B------:R-:W-:Y:S01]  /*f08e0*/  STL [R1+0x3abc], R55 ;  /* 0x003abc3701007387 */ /* 0x000fe20000100800 */
[----:B------:R-:W-:-:S03]  /*f08f0*/  IMAD.X R60, R2, 0x1, R60, P4 ;  /* 0x00000001023c7824 */ /* 0x000fc600020e063c */
        /* <DEDUP_REMOVED lines=10> */
[----:B------:R-:W-:Y:S04]  /*f09a0*/  STL [R1+0x3ad0], R61 ;  /* 0x003ad03d01007387 */ /* 0x000fe80000100800 */
[----:B------:R-:W-:Y:S04]  /*f09b0*/  STL [R1+0x3ac8], R32 ;  /* 0x003ac82001007387 */ /* 0x000fe80000100800 */
[----:B------:R-:W-:Y:S04]  /*f09c0*/  STL [R1+0x3ab0], R35 ;  /* 0x003ab02301007387 */ /* 0x000fe80000100800 */
[----:B------:R-:W-:Y:S04]  /*f09d0*/  STL [R1+0x3ac0], R33 ;  /* 0x003ac02101007387 */ /* 0x000fe80000100800 */
[----:B------:R4:W-:Y:S04]  /*f09e0*/  STL [R1+0x3ab8], R34 ;  /* 0x003ab82201007387 */ /* 0x0009e80000100800 */
[----:B0-----:R-:W4:Y:S04]  /*f09f0*/  LDL.LU R38, [R1+0x3aa8] ;  /* 0x003aa80001267983 */ /* 0x001f280000300800 */
[----:B-1----:R-:W4:Y:S04]  /*f0a00*/  LDL.LU R39, [R1+0x3aa4] ;  /* 0x003aa40001277983 */ /* 0x002f280000300800 */
[----:B--2---:R-:W2:Y:S04]  /*f0a10*/  LDL.LU R40, [R1+0x3a9c] ;  /* 0x003a9c0001287983 */ /* 0x004ea80000300800 */
        /* <DEDUP_REMOVED lines=25> */
[----:B------:R-:W-:Y:S01]  /*f0bb0*/  IMAD.X R38, R2, 0x1, R38, P3 ;  /* 0x0000000102267824 */ /* 0x000fe200018e0626 */
[----:B------:R-:W-:-:S04]  /*f0bc0*/  IADD3 R39, P5, R4, R39, RZ ;  /* 0x0000002704277210 */ /* 0x000fc80007fbe0ff */
[----:B------:R-:W-:Y:S01]  /*f0bd0*/  STL [R1+0x3aa8], R38 ;  /* 0x003aa82601007387 */ /* 0x000fe20000100800 */
[C---:B--2---:R-:W-:Y:S02]  /*f0be0*/  IADD3 R40, P6, R4.reuse, R40, RZ ;  /* 0x0000002804287210 */ /* 0x044fe40007fde0ff */
[C---:B---3--:R-:W-:Y:S02]  /*f0bf0*/  IADD3 R41, P0, R4.reuse, R41, RZ ;  /* 0x0000002904297210 */ /* 0x048fe40007f1e0ff */
[C---:B----4-:R-:W-:Y:S02]  /*f0c00*/  IADD3 R42, P1, R4.reuse, R42, RZ ;  /* 0x0000002a042a7210 */ /* 0x050fe40007f3e0ff */
[C---:B------:R-:W-:Y:S02]  /*f0c10*/  IADD3 R43, P2, R4.reuse, R43, RZ ;  /* 0x0000002b042b7210 */ /* 0x040fe40007f5e0ff */
[C---:B------:R-:W-:Y:S02]  /*f0c20*/  IADD3 R44, P3, R4.reuse, R44, RZ ;  /* 0x0000002c042c7210 */ /* 0x040fe40007f7e0ff */
[----:B------:R-:W-:Y:S01]  /*f0c30*/  IADD3 R45, P4, R4, R45, RZ ;  /* 0x0000002d042d7210 */ /* 0x000fe20007f9e0ff */
[----:B------:R-:W-:Y:S01]  /*f0c40*/  IMAD.X R46, R2, 0x1, R46, P5 ;  /* 0x00000001022e7824 */ /* 0x000fe200028e062e */
        /* <DEDUP_REMOVED lines=9> */
[----:B------:R-:W-:-:S05]  /*f0ce0*/  VIADD R59, R59, 0x1 ;  /* 0x000000013b3b7836 */ /* 0x000fca0000000000 */
        /* <DEDUP_REMOVED lines=13> */
[----:B------:R1:W-:Y:S04]  /*f0dc0*/  STL [R1+0x3a90], R50 ;  /* 0x003a903201007387 */ /* 0x0003e80000100800 */
[----:B0-----:R-:W2:Y:S01]  /*f0dd0*/  LDL.LU R34, [R1+0x3a24] ;  /* 0x003a240001227983 */ /* 0x001ea20000300800 */
[----:B------:R-:W-:Y:S01]  /*f0de0*/  IMAD.X R55, R2, 0x1, R55, P3 ;  /* 0x0000000102377824 */ /* 0x000fe200018e0637 */
[----:B------:R-:W-:Y:S01]  /*f0df0*/  IADD3 R56, P3, R4, R56, RZ ;  /* 0x0000003804387210 */ /* 0x000fe20007f7e0ff */
[----:B------:R-:W-:Y:S01]  /*f0e00*/  IMAD.X R57, R2, 0x1, R57, P4 ;  /* 0x0000000102397824 */ /* 0x000fe200020e0639 */
[----:B------:R0:W-:Y:S01]  /*f0e10*/  STL [R1+0x3a5c], R51 ;  /* 0x003a5c3301007387 */ /* 0x0001e20000100800 */
[----:B------:R-:W-:Y:S01]  /*f0e20*/  IADD3 R58, P4, R4, R58, RZ ;  /* 0x0000003a043a7210 */ /* 0x000fe20007f9e0ff */
[----:B------:R-:W-:Y:S01]  /*f0e30*/  IMAD.X R60, R2, 0x1, R60, P5 ;  /* 0x00000001023c7824 */ /* 0x000fe200028e063c */
[----:B------:R-:W-:Y:S01]  /*f0e40*/  IADD3 R61, P5, R4, R61, RZ ;  /* 0x0000003d043d7210 */ /* 0x000fe20007fbe0ff */
[----:B------:R-:W-:Y:S01]  /*f0e50*/  STL [R1+0x3a54], R52 ;  /* 0x003a543401007387 */ /* 0x000fe20000100800 */
[----:B------:R-:W-:Y:S01]  /*f0e60*/  IMAD.X R32, R2, 0x1, R32, P6 ;  /* 0x0000000102207824 */ /* 0x000fe200030e0620 */
[----:B------:R-:W-:Y:S01]  /*f0e70*/  IADD3 R33, P6, R4, R33, RZ ;  /* 0x0000002104217210 */ /* 0x000fe20007fde0ff */
[----:B------:R-:W-:Y:S01]  /*f0e80*/  IMAD.X R35, R2, 0x1, R35, P0 ;  /* 0x0000000102237824 */ /* 0x000fe200000e0623 */
        /* <DEDUP_REMOVED lines=8> */
[----:B------:R-:W3:Y:S04]  /*f0f10*/  LDL.LU R7, [R1+0x3a50] ;  /* 0x003a500001077983 */ /* 0x000ee80000300800 */
[----:B------:R-:W-:Y:S04]  /*f0f20*/  STL [R1+0x3a60], R32 ;  /* 0x003a602001007387 */ /* 0x000fe80000100800 */
        /* <DEDUP_REMOVED lines=17> */
[----:B0-----:R-:W4:Y:S04]  /*f1040*/  LDL.LU R51, [R1+0x3a10] ;  /* 0x003a100001337983 */ /* 0x001f280000300800 */
[----:B------:R-:W4:Y:S04]  /*f1050*/  LDL.LU R35, [R1+0x39dc] ;  /* 0x0039dc0001237983 */ /* 0x000f280000300800 */
[----:B------:R-:W4:Y:S04]  /*f1060*/  LDL.LU R52, [R1+0x3a08] ;  /* 0x003a080001347983 */ /* 0x000f280000300800 */
[----:B------:R-:W4:Y:S04]  /*f1070*/  LDL.LU R53, [R1+0x39d4] ;  /* 0x0039d40001357983 */ /* 0x000f280000300800 */
[----:B------:R-:W4:Y:S01]  /*f1080*/  LDL.LU R54, [R1+0x3a00] ;  /* 0x003a000001367983 */ /* 0x000f220000300800 */
[----:B--2---:R-:W-:-:S05]  /*f1090*/  IADD3 R34, P0, R4, R34, RZ ;  /* 0x0000002204227210 */ /* 0x004fca0007f1e0ff */
        /* <DEDUP_REMOVED lines=9> */
[----:B0-----:R-:W2:Y:S01]  /*f1130*/  LDL.LU R34, [R1+0x39ac] ;  /* 0x0039ac0001227983 */ /* 0x001ea20000300800 */
[----:B---3--:R-:W-:Y:S01]  /*f1140*/  IMAD.X R7, R2, 0x1, R7, P1 ;  /* 0x0000000102077824 */ /* 0x008fe200008e0607 */
[----:B----4-:R-:W-:-:S04]  /*f1150*/  IADD3 R5, P1, R4, R5, RZ ;  /* 0x0000000504057210 */ /* 0x010fc80007f3e0ff */
[----:B------:R-:W-:Y:S01]  /*f1160*/  STL [R1+0x3a50], R7 ;  /* 0x003a500701007387 */ /* 0x000fe20000100800 */
        /* <DEDUP_REMOVED lines=26> */
[----:B------:R-:W-:Y:S01]  /*f1310*/  IADD3 R50, P1, R4, R50, RZ ;  /* 0x0000003204327210 */ /* 0x000fe20007f3e0ff */
[----:B------:R-:W-:Y:S01]  /*f1320*/  IMAD.X R51, R2, 0x1, R51, P2 ;  /* 0x0000000102337824 */ /* 0x000fe200010e0633 */
[----:B------:R-:W-:Y:S01]  /*f1330*/  IADD3 R35, P2, R4, R35, RZ ;  /* 0x0000002304237210 */ /* 0x000fe20007f5e0ff */
[----:B------:R-:W-:Y:S04]  /*f1340*/  STL [R1+0x3a18], R49 ;  /* 0x003a183101007387 */ /* 0x000fe80000100800 */
[----:B------:R0:W-:Y:S04]  /*f1350*/  STL [R1+0x39dc], R35 ;  /* 0x0039dc2301007387 */ /* 0x0001e80000100800 */
[----:B------:R1:W-:Y:S04]  /*f1360*/  STL [R1+0x39e4], R50 ;  /* 0x0039e43201007387 */ /* 0x0003e80000100800 */
[----:B0-----:R-:W3:Y:S01]  /*f1370*/  LDL.LU R35, [R1+0x39d8] ;  /* 0x0039d80001237983 */ /* 0x001ee20000300800 */
[----:B------:R-:W-:Y:S01]  /*f1380*/  IMAD.X R52, R2, 0x1, R52, P3 ;  /* 0x0000000102347824 */ /* 0x000fe200018e0634 */
[----:B------:R-:W-:Y:S01]  /*f1390*/  IADD3 R53, P3, R4, R53, RZ ;  /* 0x0000003504357210 */ /* 0x000fe20007f7e0ff */
[----:B------:R-:W-:Y:S01]  /*f13a0*/  IMAD.X R54, R2, 0x1, R54, P4 ;  /* 0x0000000102367824 */ /* 0x000fe200020e0636 */
[----:B------:R0:W-:Y:S04]  /*f13b0*/  STL [R1+0x3a10], R51 ;  /* 0x003a103301007387 */ /* 0x0001e80000100800 */
[----:B------:R-:W-:Y:S04]  /*f13c0*/  STL [R1+0x3a08], R52 ;  /* 0x003a083401007387 */ /* 0x000fe80000100800 */
[----:B------:R-:W-:Y:S04]  /*f13d0*/  STL [R1+0x39d4], R53 ;  /* 0x0039d43501007387 */ /* 0x000fe80000100800 */
[----:B------:R-:W-:Y:S01]  /*f13e0*/  STL [R1+0x3a00], R54 ;  /* 0x003a003601007387 */ /* 0x000fe20000100800 */
[----:B--2---:R-:W-:Y:S01]  /*f13f0*/  IADD3 R55, P4, R4, R55, RZ ;  /* 0x0000003704377210 */ /* 0x004fe20007f9e0ff */
[----:B------:R-:W-:-:S04]  /*f1400*/  IMAD.X R56, R2, 0x1, R56, P5 ;  /* 0x0000000102387824 */ /* 0x000fc800028e0638 */
        /* <DEDUP_REMOVED lines=12> */
[----:B------:R-:W2:Y:S01]  /*f14d0*/  LDL.LU R7, [R1+0x39a4] ;  /* 0x0039a40001077983 */ /* 0x000ea20000300800 */
[----:B------:R-:W-:-:S03]  /*f14e0*/  IADD3 R34, P1, R4, R34, RZ ;  /* 0x0000002204227210 */ /* 0x000fc60007f3e0ff */
        /* <DEDUP_REMOVED lines=23> */
[----:B---3--:R-:W-:-:S05]  /*f1660*/  IMAD.X R35, R2, 0x1, R35, P2 ;  /* 0x0000000102237824 */ /* 0x008fca00010e0623 */
        /* <DEDUP_REMOVED lines=10> */
[----:B--2---:R-:W-:Y:S01]  /*f1710*/  IADD3 R7, P2, R4, R7, RZ ;  /* 0x0000000704077210 */ /* 0x004fe20007f5e0ff */
[----:B----4-:R-:W-:-:S04]  /*f1720*/  IMAD.X R5, R2, 0x1, R5, P3 ;  /* 0x0000000102057824 */ /* 0x010fc800018e0605 */
        /* <DEDUP_REMOVED lines=29> */
[----:B------:R-:W-:-:S05]  /*f1900*/  IMAD.X R34, R2, 0x1, R34, P4 ;  /* 0x0000000102227824 */ /* 0x000fca00020e0622 */
[----:B------:R0:W-:Y:S04]  /*f1910*/  STL [R1+0x3990], R34 ;  /* 0x0039902201007387 */ /* 0x0001e80000100800 */
[----:B------:R1:W-:Y:S04]  /*f1920*/  STL [R1+0x3998], R50 ;  /* 0x0039983201007387 */ /* 0x0003e80000100800 */
[----:B0-----:R-:W2:Y:S01]  /*f1930*/  LDL.LU R34, [R1+0x392c] ;  /* 0x00392c0001227983 */ /* 0x001ea20000300800 */
[----:B------:R-:W-:Y:S01]  /*f1940*/  IADD3 R51, P3, R4, R51, RZ ;  /* 0x0000003304337210 */ /* 0x000fe20007f7e0ff */
[----:B------:R-:W-:Y:S01]  /*f1950*/  IMAD.X R53, R2, 0x1, R53, P5 ;  /* 0x0000000102357824 */ /* 0x000fe200028e0635 */
[----:B------:R-:W-:-:S02]  /*f1960*/  IADD3 R52, P4, R4, R52, RZ ;  /* 0x0000003404347210 */ /* 0x000fc40007f9e0ff */
[----:B------:R-:W-:Y:S01]  /*f1970*/  IADD3 R54, P5, R4, R54, RZ ;  /* 0x0000003604367210 */ /* 0x000fe20007fbe0ff */
[----:B------:R0:W-:Y:S04]  /*f1980*/  STL [R1+0x3964], R51 ;  /* 0x0039643301007387 */ /* 0x0001e80000100800 */
[----:B------:R-:W-:Y:S01]  /*f1990*/  STL [R1+0x395c], R52 ;  /* 0x00395c3401007387 */ /* 0x000fe20000100800 */
[----:B---3--:R-:W-:-:S03]  /*f19a0*/  IMAD.X R55, R2, 0x1, R55, P6 ;  /* 0x0000000102377824 */ /* 0x008fc600030e0637 */
        /* <DEDUP_REMOVED lines=184> */
[----:B------:R-:W-:Y:S04]  /*f2530*/  STL [R1+0x3864], R52 ;  /* 0x0038643401007387 */ /* 0x000fe80000100800 */
        /* <DEDUP_REMOVED lines=16> */
[----:B------:R-:W3:Y:S01]  /*f2640*/  LDL.LU R7, [R1+0x3860] ;  /* 0x0038600001077983 */ /* 0x000ee20000300800 */
[----:B------:R-:W-:-:S03]  /*f2650*/  IMAD.X R35, R2, 0x1, R35, P6 ;  /* 0x0000000102237824 */ /* 0x000fc600030e0623 */
        /* <DEDUP_REMOVED lines=3625> */
[----:B------:R-:W4:Y:S01]  /*1008f0*/  LDL.LU R7, [R1+0x4a80] ;  /* 0x004a800001077983 */ /* 0x000f220000300800 */
[----:B------:R-:W-:-:S03]  /*100900*/  IADD3 R34, P1, R4, R34, RZ ;  /* 0x0000002204227210 */ /* 0x000fc60007f3e0ff */
[----:B------:R4:W-:Y:S04]  /*100910*/  STL [R1+0x4a74], R32 ;  /* 0x004a742001007387 */ /* 0x0009e80000100800 */
[----:B------:R-:W4:Y:S04]  /*100920*/  LDL.LU R5, [R1+0x4a30] ;  /* 0x004a300001057983 */ /* 0x000f280000300800 */
[----:B------:R4:W-:Y:S04]  /*100930*/  STL [R1+0x4a08], R33 ;  /* 0x004a082101007387 */ /* 0x0009e80000100800 */
        /* <DEDUP_REMOVED lines=16> */
[----:B--2---:R-:W2:Y:S04]  /*100a40*/  LDL.LU R55, [R1+0x4a70] ;  /* 0x004a700001377983 */ /* 0x004ea80000300800 */
[----:B------:R-:W2:Y:S04]  /*100a50*/  LDL.LU R52, [R1+0x4ac8] ;  /* 0x004ac80001347983 */ /* 0x000ea80000300800 */
[----:B------:R-:W2:Y:S04]  /*100a60*/  LDL.LU R53, [R1+0x4a6c] ;  /* 0x004a6c0001357983 */ /* 0x000ea80000300800 */
[----:B------:R-:W2:Y:S01]  /*100a70*/  LDL.LU R54, [R1+0x4ac4] ;  /* 0x004ac40001367983 */ /* 0x000ea20000300800 */
[----:B---3--:R-:W-:-:S05]  /*100a80*/  IMAD.X R35, R2, 0x1, R35, P2 ;  /* 0x0000000102237824 */ /* 0x008fca00010e0623 */
[----:B------:R0:W-:Y:S04]  /*100a90*/  STL [R1+0x4a1c], R35 ;  /* 0x004a1c2301007387 */ /* 0x0001e80000100800 */
[----:B----4-:R-:W3:Y:S04]  /*100aa0*/  LDL.LU R56, [R1+0x4a68] ;  /* 0x004a680001387983 */ /* 0x010ee80000300800 */
[----:B------:R-:W4:Y:S04]  /*100ab0*/  LDL.LU R57, [R1+0x4ac0] ;  /* 0x004ac00001397983 */ /* 0x000f280000300800 */
[----:B------:R-:W4:Y:S04]  /*100ac0*/  LDL.LU R58, [R1+0x4a7c] ;  /* 0x004a7c00013a7983 */ /* 0x000f280000300800 */
[----:B------:R-:W4:Y:S04]  /*100ad0*/  LDL.LU R60, [R1+0x4a90] ;  /* 0x004a9000013c7983 */ /* 0x000f280000300800 */
[----:B------:R-:W4:Y:S04]  /*100ae0*/  LDL.LU R61, [R1+0x4a8c] ;  /* 0x004a8c00013d7983 */ /* 0x000f280000300800 */
[----:B------:R-:W4:Y:S04]  /*100af0*/  LDL.LU R32, [R1+0x4a88] ;  /* 0x004a880001207983 */ /* 0x000f280000300800 */
[----:B------:R-:W4:Y:S04]  /*100b00*/  LDL.LU R33, [R1+0x4a9c] ;  /* 0x004a9c0001217983 */ /* 0x000f280000300800 */
[----:B------:R-:W4:Y:S04]  /*100b10*/  LDL.LU R34, [R1+0x4aac] ;  /* 0x004aac0001227983 */ /* 0x000f280000300800 */
[----:B0-----:R-:W4:Y:S01]  /*100b20*/  LDL.LU R35, [R1+0x4aa8] ;  /* 0x004aa80001237983 */ /* 0x001f220000300800 */
[----:B------:R-:W-:Y:S01]  /*100b30*/  IADD3 R7, P2, R4, R7, RZ ;  /* 0x0000000704077210 */ /* 0x000fe20007f5e0ff */
        /* <DEDUP_REMOVED lines=27> */
[----:B------:R-:W-:Y:S04]  /*100cf0*/  STL [R1+0x4a48], R48 ;  /* 0x004a483001007387 */ /* 0x000fe80000100800 */
[----:B------:R-:W-:Y:S01]  /*100d00*/  STL [R1+0x4ab4], R49 ;  /* 0x004ab43101007387 */ /* 0x000fe20000100800 */
[----:B--2---:R-:W-:-:S05]  /*100d10*/  IMAD.X R55, R2, 0x1, R55, P4 ;  /* 0x0000000102377824 */ /* 0x004fca00020e0637 */
[----:B------:R0:W-:Y:S02]  /*100d20*/  STL [R1+0x4a70], R55 ;  /* 0x004a703701007387 */ /* 0x0001e40000100800 */
[----:B0-----:R-:W0:Y:S01]  /*100d30*/  LDC R55, c[0x0][0x230] ;  /* 0x00008c00ff377b82 */ /* 0x001e220000000800 */
[----:B------:R-:W-:Y:S01]  /*100d40*/  IMAD.X R50, R2, 0x1, R50, P3 ;  /* 0x0000000102327824 */ /* 0x000fe200018e0632 */
[----:B------:R-:W-:Y:S01]  /*100d50*/  IADD3 R51, P3, R4, R51, RZ ;  /* 0x0000003304337210 */ /* 0x000fe20007f7e0ff */
[----:B------:R-:W-:Y:S01]  /*100d60*/  IMAD.X R53, R2, 0x1, R53, P5 ;  /* 0x0000000102357824 */ /* 0x000fe200028e0635 */
[C---:B------:R-:W-:Y:S02]  /*100d70*/  IADD3 R52, P4, R4.reuse, R52, RZ ;  /* 0x0000003404347210 */ /* 0x040fe40007f9e0ff */
[----:B------:R-:W-:Y:S01]  /*100d80*/  IADD3 R54, P5, R4, R54, RZ ;  /* 0x0000003604367210 */ /* 0x000fe20007fbe0ff */
[----:B------:R2:W-:Y:S04]  /*100d90*/  STL [R1+0x4a5c], R50 ;  /* 0x004a5c3201007387 */ /* 0x0005e80000100800 */
[----:B------:R2:W-:Y:S04]  /*100da0*/  STL [R1+0x4ab0], R51 ;  /* 0x004ab03301007387 */ /* 0x0005e80000100800 */
[----:B------:R2:W-:Y:S01]  /*100db0*/  STL [R1+0x4ac8], R52 ;  /* 0x004ac83401007387 */ /* 0x0005e20000100800 */
[----:B---3--:R-:W-:-:S03]  /*100dc0*/  IMAD.X R56, R2, 0x1, R56, P6 ;  /* 0x0000000102387824 */ /* 0x008fc600030e0638 */
[----:B------:R2:W-:Y:S01]  /*100dd0*/  STL [R1+0x4a6c], R53 ;  /* 0x004a6c3501007387 */ /* 0x0005e20000100800 */
[----:B----4-:R-:W-:Y:S01]  /*100de0*/  IADD3 R57, P6, R4, R57, RZ ;  /* 0x0000003904397210 */ /* 0x010fe20007fde0ff */
[----:B0-----:R-:W-:Y:S02]  /*100df0*/  VIADD R55, R55, 0x7f ;  /* 0x0000007f37377836 */ /* 0x001fe40000000000 */
[----:B------:R2:W-:Y:S01]  /*100e00*/  STL [R1+0x4ac4], R54 ;  /* 0x004ac43601007387 */ /* 0x0005e20000100800 */
[----:B------:R-:W-:-:S03]  /*100e10*/  IMAD.X R58, R2, 0x1, R58, P0 ;  /* 0x00000001023a7824 */ /* 0x000fc600000e063a */
[----:B------:R2:W-:Y:S01]  /*100e20*/  STL [R1+0x4a68], R56 ;  /* 0x004a683801007387 */ /* 0x0005e20000100800 */
[C---:B------:R-:W-:Y:S01]  /*100e30*/  IMAD.X R60, R2.reuse, 0x1, R60, P1 ;  /* 0x00000001023c7824 */ /* 0x040fe200008e063c */
[----:B------:R-:W-:Y:S02]  /*100e40*/  SHF.R.S32.HI R3, RZ, 0x1f, R55 ;  /* 0x0000001fff037819 */ /* 0x000fe40000011437 */
[----:B------:R2:W-:Y:S01]  /*100e50*/  STL [R1+0x4ac0], R57 ;  /* 0x004ac03901007387 */ /* 0x0005e20000100800 */
[----:B------:R-:W-:-:S03]  /*100e60*/  IMAD.X R61, R2, 0x1, R61, P2 ;  /* 0x00000001023d7824 */ /* 0x000fc600010e063d */
[----:B------:R2:W-:Y:S01]  /*100e70*/  STL [R1+0x4a7c], R58 ;  /* 0x004a7c3a01007387 */ /* 0x0005e20000100800 */
[----:B------:R-:W-:-:S03]  /*100e80*/  IMAD.X R32, R2, 0x1, R32, P3 ;  /* 0x0000000102207824 */ /* 0x000fc600018e0620 */
[----:B------:R2:W-:Y:S01]  /*100e90*/  STL [R1+0x4a90], R60 ;  /* 0x004a903c01007387 */ /* 0x0005e20000100800 */
[C---:B------:R-:W-:Y:S01]  /*100ea0*/  IMAD.X R33, R2.reuse, 0x1, R33, P4 ;  /* 0x0000000102217824 */ /* 0x040fe200020e0621 */
[----:B------:R-:W-:Y:S02]  /*100eb0*/  LEA.HI R3, R3, R55, RZ, 0x7 ;  /* 0x0000003703037211 */ /* 0x000fe400078f38ff */
[----:B------:R2:W-:Y:S01]  /*100ec0*/  STL [R1+0x4a8c], R61 ;  /* 0x004a8c3d01007387 */ /* 0x0005e20000100800 */
[C---:B------:R-:W-:Y:S02]  /*100ed0*/  IMAD.X R34, R2.reuse, 0x1, R34, P5 ;  /* 0x0000000102227824 */ /* 0x040fe400028e0622 */
[----:B------:R-:W-:Y:S01]  /*100ee0*/  IMAD.X R35, R2, 0x1, R35, P6 ;  /* 0x0000000102237824 */ /* 0x000fe200030e0623 */
[----:B------:R2:W-:Y:S01]  /*100ef0*/  STL [R1+0x4a88], R32 ;  /* 0x004a882001007387 */ /* 0x0005e20000100800 */
[----:B------:R-:W-:-:S03]  /*100f00*/  SHF.R.S32.HI R3, RZ, 0x7, R3 ;  /* 0x00000007ff037819 */ /* 0x000fc60000011403 */
[----:B------:R2:W-:Y:S04]  /*100f10*/  STL [R1+0x4aa8], R35 ;  /* 0x004aa82301007387 */ /* 0x0005e80000100800 */
[----:B------:R2:W-:Y:S04]  /*100f20*/  STL [R1+0x4a9c], R33 ;  /* 0x004a9c2101007387 */ /* 0x0005e80000100800 */
[----:B------:R2:W-:Y:S01]  /*100f30*/  STL [R1+0x4aac], R34 ;  /* 0x004aac2201007387 */ /* 0x0005e20000100800 */
[----:B------:R-:W-:-:S13]  /*100f40*/  ISETP.NE.U32.AND P0, PT, R59, R3, PT ;  /* 0x000000033b00720c */ /* 0x000fda0003f05070 */
[----:B--2---:R-:W-:Y:S05]  /*100f50*/  @P0 BRA `(.L_x_1) ;  /* 0xfffff3a400e80947 */ /* 0x004fea000383ffff */
.L_x_0:
[----:B------:R-:W1:Y:S01]  /*100f60*/  LDL.LU R61, [R1+0x1000] ;  /* 0x00100000013d7983 */ /* 0x000e620000300800 */
[----:B------:R-:W-:Y:S01]  /*100f70*/  ULDC.64 UR12, c[0x0][0x228] ;  /* 0x00008a00000c7ab9 */ /* 0x000fe20000000a00 */
[----:B------:R-:W-:Y:S01]  /*100f80*/  ULDC.64 UR8, c[0x0][0x228] ;  /* 0x00008a0000087ab9 */ /* 0x000fe20000000a00 */
[----:B------:R-:W-:Y:S01]  /*100f90*/  ULDC UR4, c[0x0][0x248] ;  /* 0x0000920000047ab9 */ /* 0x000fe20000000800 */
[----:B------:R-:W1:Y:S01]  /*100fa0*/  LDL.LU R55, [R1+0x1004] ;  /* 0x0010040001377983 */ /* 0x000e620000300800 */
[----:B------:R-:W-:Y:S01]  /*100fb0*/  ULDC UR5, c[0x0][0x248] ;  /* 0x0000920000057ab9 */ /* 0x000fe20000000800 */
[----:B------:R-:W-:Y:S01]  /*100fc0*/  ULDC UR6, c[0x0][0x244] ;  /* 0x0000910000067ab9 */ /* 0x000fe20000000800 */
[----:B------:R-:W-:Y:S01]  /*100fd0*/  ULDC UR10, c[0x0][0x248] ;  /* 0x00009200000a7ab9 */ /* 0x000fe20000000800 */
[----:B------:R-:W2:Y:S01]  /*100fe0*/  LDL.LU R54, [R1+0x1008] ;  /* 0x0010080001367983 */ /* 0x000ea20000300800 */
[----:B------:R-:W-:Y:S01]  /*100ff0*/  ULDC UR11, c[0x0][0x248] ;  /* 0x00009200000b7ab9 */ /* 0x000fe20000000800 */
[----:B------:R-:W-:Y:S01]  /*101000*/  ULDC UR18, c[0x0][0x248] ;  /* 0x0000920000127ab9 */ /* 0x000fe20000000800 */
[----:B------:R-:W-:Y:S01]  /*101010*/  ULDC UR19, c[0x0][0x248] ;  /* 0x0000920000137ab9 */ /* 0x000fe20000000800 */
[----:B------:R-:W2:Y:S01]  /*101020*/  LDL.LU R53, [R1+0x100c] ;  /* 0x00100c0001357983 */ /* 0x000ea20000300800 */
[----:B------:R-:W-:Y:S01]  /*101030*/  ULDC UR20, c[0x0][0x248] ;  /* 0x0000920000147ab9 */ /* 0x000fe20000000800 */
[----:B------:R-:W-:Y:S01]  /*101040*/  ULDC UR21, c[0x0][0x248] ;  /* 0x0000920000157ab9 */ /* 0x000fe20000000800 */
[----:B------:R-:W-:Y:S01]  /*101050*/  ULDC UR22, c[0x0][0x248] ;  /* 0x0000920000167ab9 */ /* 0x000fe20000000800 */
[----:B------:R-:W3:Y:S01]  /*101060*/  LDL.LU R51, [R1+0xff0] ;  /* 0x000ff00001337983 */ /* 0x000ee20000300800 */
[----:B------:R-:W-:Y:S01]  /*101070*/  ULDC UR23, c[0x0][0x248] ;  /* 0x0000920000177ab9 */ /* 0x000fe20000000800 */
[----:B------:R-:W-:Y:S01]  /*101080*/  ULDC UR24, c[0x0][0x248] ;  /* 0x0000920000187ab9 */ /* 0x000fe20000000800 */
[----:B------:R-:W-:Y:S01]  /*101090*/  ULDC UR25, c[0x0][0x248] ;  /* 0x0000920000197ab9 */ /* 0x000fe20000000800 */
[----:B------:R-:W3:Y:S01]  /*1010a0*/  LDL.LU R50, [R1+0xff4] ;  /* 0x000ff40001327983 */ /* 0x000ee20000300800 */
[----:B------:R-:W-:Y:S01]  /*1010b0*/  ULDC UR28, c[0x0][0x248] ;  /* 0x00009200001c7ab9 */ /* 0x000fe20000000800 */
[----:B------:R-:W-:Y:S01]  /*1010c0*/  ULDC UR29, c[0x0][0x248] ;  /* 0x00009200001d7ab9 */ /* 0x000fe20000000800 */
[----:B------:R-:W-:Y:S01]  /*1010d0*/  ULDC UR30, c[0x0][0x248] ;  /* 0x00009200001e7ab9 */ /* 0x000fe20000000800 */
[----:B------:R-:W4:Y:S01]  /*1010e0*/  LDL.LU R49, [R1+0xff8] ;  /* 0x000ff80001317983 */ /* 0x000f220000300800 */
        /* <DEDUP_REMOVED lines=44> */
[----:B------:R-:W-:-:S03]  /*1013b0*/  ULDC UR40, c[0x0][0x228] ;  /* 0x00008a0000287ab9 */ /* 0x000fc60000000800 */
        /* <DEDUP_REMOVED lines=32> */
[----:B-----5:R1:W-:Y:S04]  /*1015c0*/  STL [R1+0x58ac], R0 ;  /* 0x0058ac0001007387 */ /* 0x0203e80000100800 */
        /* <DEDUP_REMOVED lines=9> */
[----:B------:R-:W-:Y:S01]  /*101660*/  STL [R1+0x5764], R56 ;  /* 0x0057643801007387 */ /* 0x000fe20000100800 */
[----:B-1----:R-:W-:-:S05]  /*101670*/  F2FP.SATFINITE.E4M3.F32.PACK_AB_MERGE_C R0, R55, R61, RZ ;  /* 0x0000003d3700723e */ /* 0x002fca00048070ff */
[----:B------:R4:W-:Y:S01]  /*101680*/  STL [R1+0x650], R0 ;  /* 0x0006500001007387 */ /* 0x0009e20000100800 */
[----:B--2---:R-:W-:-:S05]  /*101690*/  F2FP.SATFINITE.E4M3.F32.PACK_AB_MERGE_C R35, R53, R54, RZ ;  /* 0x000000363523723e */ /* 0x004fca00048070ff */
[----:B------:R0:W-:Y:S01]  /*1016a0*/  STL [R1+0x64c], R35 ;  /* 0x00064c2301007387 */ /* 0x0001e20000100800 */
[----:B---3--:R-:W-:-:S05]  /*1016b0*/  F2FP.SATFINITE.E4M3.F32.PACK_AB_MERGE_C R32, R50, R51, RZ ;  /* 0x000000333220723e */ /* 0x008fca00048070ff */
[----:B------:R1:W-:Y:S01]  /*1016c0*/  STL [R1+0x644], R32 ;  /* 0x0006442001007387 */ /* 0x0003e20000100800 */
[----:B----4-:R-:W-:-:S05]  /*1016d0*/  F2FP.SATFINITE.E4M3.F32.PACK_AB_MERGE_C R0, R48, R49, RZ ;  /* 0x000000313000723e */ /* 0x010fca00048070ff */
[----:B------:R2:W-:Y:S01]  /*1016e0*/  STL [R1+0x640], R0 ;  /* 0x0006400001007387 */ /* 0x0005e20000100800 */
[----:B0-----:R-:W-:-:S05]  /*1016f0*/  F2FP.SATFINITE.E4M3.F32.PACK_AB_MERGE_C R35, R46, R47, RZ ;  /* 0x0000002f2e23723e */ /* 0x001fca00048070ff */
[----:B------:R0:W-:Y:S01]  /*101700*/  STL [R1+0x638], R35 ;  /* 0x0006382301007387 */ /* 0x0001e20000100800 */
[----:B-1----:R-:W-:-:S05]  /*101710*/  F2FP.SATFINITE.E4M3.F32.PACK_AB_MERGE_C R32, R42, R43, RZ ;  /* 0x0000002b2a20723e */ /* 0x002fca00048070ff */
[----:B------:R1:W-:Y:S01]  /*101720*/  STL [R1+0x630], R32 ;  /* 0x0006302001007387 */ /* 0x0003e20000100800 */
[----:B--2---:R-:W-:-:S05]  /*101730*/  F2FP.SATFINITE.E4M3.F32.PACK_AB_MERGE_C R0, R40, R41, RZ ;  /* 0x000000292800723e */ /* 0x004fca00048070ff */
[----:B------:R2:W-:Y:S01]  /*101740*/  STL [R1+0x628], R0 ;  /* 0x0006280001007387 */ /* 0x0005e20000100800 */
[----:B0-----:R-:W-:-:S05]  /*101750*/  F2FP.SATFINITE.E4M3.F32.PACK_AB_MERGE_C R35, R38, R39, RZ ;  /* 0x000000272623723e */ /* 0x001fca00048070ff */
[----:B------:R-:W-:Y:S01]  /*101760*/  STL [R1+0x624], R35 ;  /* 0x0006242301007387 */ /* 0x000fe20000100800 */
[----:B-1----:R-:W-:-:S05]  /*101770*/  F2FP.SATFINITE.E4M3.F32.PACK_AB_MERGE_C R32, R36, R37, RZ ;  /* 0x000000252420723e */ /* 0x002fca00048070ff */
[----:B------:R-:W-:Y:S01]  /*101780*/  STL [R1+0x614], R32 ;  /* 0x0006142001007387 */ /* 0x000fe20000100800 */
[----:B--2---:R-:W-:-:S05]  /*101790*/  F2FP.SATFINITE.E4M3.F32.PACK_AB_MERGE_C R0, R33, R34, RZ ;  /* 0x000000222100723e */ /* 0x004fca00048070ff */
[----:B------:R0:W-:Y:S01]  /*1017a0*/  STL [R1+0x620], R0 ;  /* 0x0006200001007387 */ /* 0x0001e20000100800 */
[----:B------:R-:W-:-:S05]  /*1017b0*/  F2FP.SATFINITE.E4M3.F32.PACK_AB_MERGE_C R30, R30, R31, RZ ;  /* 0x0000001f1e1e723e */ /* 0x000fca00048070ff */
[----:B------:R-:W-:Y:S01]  /*1017c0*/  STL [R1+0x604], R30 ;  /* 0x0006041e01007387 */ /* 0x000fe20000100800 */
[----:B------:R-:W-:-:S05]  /*1017d0*/  F2FP.SATFINITE.E4M3.F32.PACK_AB_MERGE_C R28, R28, R29, RZ ;  /* 0x0000001d1c1c723e */ /* 0x000fca00048070ff */
[----:B------:R-:W-:Y:S01]  /*1017e0*/  STL [R1+0x600], R28 ;  /* 0x0006001c01007387 */ /* 0x000fe20000100800 */
[----:B0-----:R-:W-:-:S05]  /*1017f0*/  F2FP.SATFINITE.E4M3.F32.PACK_AB_MERGE_C R0, R26, R27, RZ ;  /* 0x0000001b1a00723e */ /* 0x001fca00048070ff */
        /* <DEDUP_REMOVED lines=21> */
[----:B------:R-:W-:-:S03]  /*101950*/  F2FP.SATFINITE.E4M3.F32.PACK_AB_MERGE_C R4, R4, R5, RZ ;  /* 0x000000050404723e */ /* 0x000fc600048070ff */
[----:B------:R-:W2:Y:S04]  /*101960*/  LDL.LU R56, [R1+0x112c] ;  /* 0x00112c0001387983 */ /* 0x000ea80000300800 */
[----:B------:R-:W-:Y:S01]  /*101970*/  STL [R1+0x5a8], R4 ;  /* 0x0005a80401007387 */ /* 0x000fe20000100800 */
[----:B0-----:R-:W-:-:S03]  /*101980*/  F2FP.SATFINITE.E4M3.F32.PACK_AB_MERGE_C R0, R2, R3, RZ ;  /* 0x000000030200723e */ /* 0x001fc600048070ff */
[----:B------:R-:W3:Y:S04]  /*101990*/  LDL.LU R45, [R1+0x1130] ;  /* 0x00113000012d7983 */ /* 0x000ee80000300800 */
[----:B------:R-:W-:Y:S04]  /*1019a0*/  STL [R1+0x588], R0 ;  /* 0x0005880001007387 */ /* 0x000fe80000100800 */
[----:B---3--:R0:W-:Y:S04]  /*1019b0*/  STL [R1+0x5984], R45 ;  /* 0x0059842d01007387 */ /* 0x0081e80000100800 */
[----:B0-----:R-:W2:Y:S04]  /*1019c0*/  LDL.LU R45, [R1+0x1128] ;  /* 0x00112800012d7983 */ /* 0x001ea80000300800 */
[----:B------:R-:W3:Y:S04]  /*1019d0*/  LDL.LU R59, [R1+0x1134] ;  /* 0x00113400013b7983 */ /* 0x000ee80000300800 */
[----:B------:R-:W4:Y:S04]  /*1019e0*/  LDL.LU R58, [R1+0x1138] ;  /* 0x00113800013a7983 */ /* 0x000f280000300800 */
[----:B------:R-:W4:Y:S04]  /*1019f0*/  LDL.LU R52, [R1+0x113c] ;  /* 0x00113c0001347983 */ /* 0x000f280000300800 */
        /* <DEDUP_REMOVED lines=56> */
[----:B--2---:R-:W-:-:S03]  /*101d80*/  F2FP.SATFINITE.E4M3.F32.PACK_AB_MERGE_C R56, R56, R45, RZ ;  /* 0x0000002d3838723e */ /* 0x004fc600048070ff */
[----:B------:R-:W2:Y:S04]  /*101d90*/  LDL.LU R45, [R1+0x5984] ;  /* 0x00598400012d7983 */ /* 0x000ea80000300800 */
[----:B------:R2:W-:Y:S01]  /*101da0*/  STL [R1+0x5a4], R56 ;  /* 0x0005a43801007387 */ /* 0x0005e20000100800 */
[----:B---3--:R-:W-:Y:S02]  /*101db0*/  F2FP.SATFINITE.E4M3.F32.PACK_AB_MERGE_C R44, R35, R44, RZ ;  /* 0x0000002c232c723e */ /* 0x008fe400048070ff */
[----:B----4-:R-:W-:Y:S02]  /*101dc0*/  F2FP.SATFINITE.E4M3.F32.PACK_AB_MERGE_C R35, R60, R32, RZ ;  /* 0x000000203c23723e */ /* 0x010fe400048070ff */
[----:B------:R-:W-:Y:S02]  /*101dd0*/  F2FP.SATFINITE.E4M3.F32.PACK_AB_MERGE_C R32, R0, R57, RZ ;  /* 0x000000390020723e */ /* 0x000fe400048070ff */
[----:B------:R-:W-:-:S02]  /*101de0*/  F2FP.SATFINITE.E4M3.F32.PACK_AB_MERGE_C R0, R55, R61, RZ ;  /* 0x0000003d3700723e */ /* 0x000fc400048070ff */
[----:B------:R-:W-:Y:S02]  /*101df0*/  F2FP.SATFINITE.E4M3.F32.PACK_AB_MERGE_C R30, R30, R31, RZ ;  /* 0x0000001f1e1e723e */ /* 0x000fe400048070ff */
[----:B------:R-:W-:Y:S02]  /*101e00*/  F2FP.SATFINITE.E4M3.F32.PACK_AB_MERGE_C R28, R28, R29, RZ ;  /* 0x0000001d1c1c723e */ /* 0x000fe400048070ff */
[----:B------:R-:W-:Y:S02]  /*101e10*/  F2FP.SATFINITE.E4M3.F32.PACK_AB_MERGE_C R24, R24, R25, RZ ;  /* 0x000000191818723e */ /* 0x000fe400048070ff */
[----:B------:R-:W-:Y:S02]  /*101e20*/  F2FP.SATFINITE.E4M3.F32.PACK_AB_MERGE_C R22, R22, R23, RZ ;  /* 0x000000171616723e */ /* 0x000fe400048070ff */
[----:B------:R-:W-:Y:S02]  /*101e30*/  F2FP.SATFINITE.E4M3.F32.PACK_AB_MERGE_C R18, R18, R19, RZ ;  /* 0x000000131212723e */ /* 0x000fe400048070ff */
[----:B------:R-:W-:-:S02]  /*101e40*/  F2FP.SATFINITE.E4M3.F32.PACK_AB_MERGE_C R16, R16, R17, RZ ;  /* 0x000000111010723e */ /* 0x000fc400048070ff */
[----:B------:R-:W-:Y:S02]  /*101e50*/  F2FP.SATFINITE.E4M3.F32.PACK_AB_MERGE_C R12, R12, R13, RZ ;  /* 0x0000000d0c0c723e */ /* 0x000fe400048070ff */
[----:B------:R-:W-:Y:S02]  /*101e60*/  F2FP.SATFINITE.E4M3.F32.PACK_AB_MERGE_C R10, R10, R11, RZ ;  /* 0x0000000b0a0a723e */ /* 0x000fe400048070ff */
[----:B------:R-:W-:Y:S02]  /*101e70*/  F2FP.SATFINITE.E4M3.F32.PACK_AB_MERGE_C R6, R6, R7, RZ ;  /* 0x000000070606723e */ /* 0x000fe400048070ff */
[----:B------:R-:W-:Y:S02]  /*101e80*/  F2FP.SATFINITE.E4M3.F32.PACK_AB_MERGE_C R4, R4, R5, RZ ;  /* 0x000000050404723e */ /* 0x000fe400048070ff */
[----:B--2---:R-:W-:Y:S02]  /*101e90*/  F2FP.SATFINITE.E4M3.F32.PACK_AB_MERGE_C R56, R59, R45, RZ ;  /* 0x0000002d3b38723e */ /* 0x004fe400048070ff */
[----:B------:R-:W-:-:S03]  /*101ea0*/  F2FP.SATFINITE.E4M3.F32.PACK_AB_MERGE_C R45, R52, R58, RZ ;  /* 0x0000003a342d723e */ /* 0x000fc600048070ff */
[----:B------:R-:W-:Y:S04]  /*101eb0*/  STL [R1+0x578], R56 ;  /* 0x0005783801007387 */ /* 0x000fe80000100800 */
[----:B------:R-:W-:Y:S04]  /*101ec0*/  STL [R1+0x574], R45 ;  /* 0x0005742d01007387 */ /* 0x000fe80000100800 */
[----:B------:R-:W-:Y:S04]  /*101ed0*/  STL [R1+0x548], R44 ;  /* 0x0005482c01007387 */ /* 0x000fe80000100800 */
[----:B------:R0:W-:Y:S04]  /*101ee0*/  STL [R1+0x538], R35 ;  /* 0x0005382301007387 */ /* 0x0001e80000100800 */
[----:B------:R1:W-:Y:S04]  /*101ef0*/  STL [R1+0x50c], R32 ;  /* 0x00050c2001007387 */ /* 0x0003e80000100800 */
[----:B------:R2:W-:Y:S01]  /*101f00*/  STL [R1+0x510], R0 ;  /* 0x0005100001007387 */ /* 0x0005e20000100800 */
[----:B0-----:R-:W-:-:S02]  /*101f10*/  F2FP.SATFINITE.E4M3.F32.PACK_AB_MERGE_C R35, R53, R54, RZ ;  /* 0x000000363523723e */ /* 0x001fc400048070ff */
[----:B-1----:R-:W-:-:S03]  /*101f20*/  F2FP.SATFINITE.E4M3.F32.PACK_AB_MERGE_C R32, R50, R51, RZ ;  /* 0x000000333220723e */ /* 0x002fc600048070ff */
[----:B------:R0:W-:Y:S01]  /*101f30*/  STL [R1+0x4ec], R35 ;  /* 0x0004ec2301007387 */ /* 0x0001e20000100800 */
[----:B--2---:R-:W-:-:S03]  /*101f40*/  F2FP.SATFINITE.E4M3.F32.PACK_AB_MERGE_C R0, R48, R49, RZ ;  /* 0x000000313000723e */ /* 0x004fc600048070ff */
[----:B------:R1:W-:Y:S04]  /*101f50*/  STL [R1+0x4f8], R32 ;  /* 0x0004f82001007387 */ /* 0x0003e80000100800 */
[----:B------:R2:W-:Y:S01]  /*101f60*/  STL [R1+0x4c8], R0 ;  /* 0x0004c80001007387 */ /* 0x0005e20000100800 */
[----:B0-----:R-:W-:Y:S02]  /*101f70*/  F2FP.SATFINITE.E4M3.F32.PACK_AB_MERGE_C R35, R46, R47, RZ ;  /* 0x0000002f2e23723e */ /* 0x001fe400048070ff */
[----:B-1----:R-:W-:-:S03]  /*101f80*/  F2FP.SATFINITE.E4M3.F32.PACK_AB_MERGE_C R32, R42, R43, RZ ;  /* 0x0000002b2a20723e */ /* 0x002fc600048070ff */
[----:B------:R0:W-:Y:S01]  /*101f90*/  STL [R1+0x4c4], R35 ;  /* 0x0004c42301007387 */ /* 0x0001e20000100800 */
[----:B--2---:R-:W-:-:S03]  /*101fa0*/  F2FP.SATFINITE.E4M3.F32.PACK_AB_MERGE_C R0, R40, R41, RZ ;  /* 0x000000292800723e */ /* 0x004fc600048070ff */
[----:B------:R1:W-:Y:S04]  /*101fb0*/  STL [R1+0x498], R32 ;  /* 0x0004982001007387 */ /* 0x0003e80000100800 */
[----:B------:R2:W-:Y:S01]  /*101fc0*/  STL [R1+0x494], R0 ;  /* 0x0004940001007387 */ /* 0x0005e20000100800 */
[----:B0-----:R-:W-:Y:S02]  /*101fd0*/  F2FP.SATFINITE.E4M3.F32.PACK_AB_MERGE_C R35, R38, R39, RZ ;  /* 0x000000272623723e */ /* 0x001fe400048070ff */
[----:B-1----:R-:W-:-:S03]  /*101fe0*/  F2FP.SATFINITE.E4M3.F32.PACK_AB_MERGE_C R32, R36, R37, RZ ;  /* 0x000000252420723e */ /* 0x002fc600048070ff */
[----:B------:R-:W-:Y:S01]  /*101ff0*/  STL [R1+0x460], R35 ;  /* 0x0004602301007387 */ /* 0x000fe20000100800 */
[----:B--2---:R-:W-:-:S03]  /*102000*/  F2FP.SATFINITE.E4M3.F32.PACK_AB_MERGE_C R0, R33, R34, RZ ;  /* 0x000000222100723e */ /* 0x004fc600048070ff */
[----:B------:R-:W-:Y:S04]  /*102010*/  STL [R1+0x454], R32 ;  /* 0x0004542001007387 */ /* 0x000fe80000100800 */
[----:B------:R0:W-:Y:S04]  /*102020*/  STL [R1+0x410], R0 ;  /* 0x0004100001007387 */ /* 0x0001e80000100800 */
[----:B------:R-:W-:Y:S01]  /*102030*/  STL [R1+0x414], R30 ;  /* 0x0004141e01007387 */ /* 0x000fe20000100800 */
[----:B0-----:R-:W-:-:S03]  /*102040*/  F2FP.SATFINITE.E4M3.F32.PACK_AB_MERGE_C R0, R26, R27, RZ ;  /* 0x0000001b1a00723e */ /* 0x001fc600048070ff */
        /* <DEDUP_REMOVED lines=14> */
[----:B------:R-:W-:Y:S04]  /*102130*/  STL [R1+0x280], R6 ;  /* 0x0002800601007387 */ /* 0x000fe80000100800 */
[----:B------:R-:W2:Y:S04]  /*102140*/  LDL.LU R56, [R1+0x1a44] ;  /* 0x001a440001387983 */ /* 0x000ea80000300800 */
[----:B------:R-:W-:Y:S04]  /*102150*/  STL [R1+0x258], R4 ;  /* 0x0002580401007387 */ /* 0x000fe80000100800 */
[----:B------:R-:W3:Y:S01]  /*102160*/  LDL.LU R45, [R1+0x1a48] ;  /* 0x001a4800012d7983 */ /* 0x000ee20000300800 */
[----:B0-----:R-:W-:-:S05]  /*102170*/  F2FP.SATFINITE.E4M3.F32.PACK_AB_MERGE_C R0, R2, R3, RZ ;  /* 0x000000030200723e */ /* 0x001fca00048070ff */
        /* <DEDUP_REMOVED lines=374> */
[----:B------:R-:W2:Y:S01]  /*1038e0*/  LDL.LU R58, [R1+0x1508] ;  /* 0x00150800013a7983 */ /* 0x000ea20000300800 */
[----:B0-----:R-:W-:-:S03]  /*1038f0*/  F2FP.SATFINITE.E4M3.F32.PACK_AB_MERGE_C R0, R2, R3, RZ ;  /* 0x000000030200723e */ /* 0x001fc600048070ff */
[----:B------:R-:W-:Y:S04]  /*103900*/  STL [R1+0x3e4], R4 ;  /* 0x0003e40401007387 */ /* 0x000fe80000100800 */
[----:B------:R-:W2:Y:S04]  /*103910*/  LDL.LU R52, [R1+0x150c] ;  /* 0x00150c0001347983 */ /* 0x000ea80000300800 */
[----:B------:R0:W-:Y:S04]  /*103920*/  STL [R1+0x3d0], R0 ;  /* 0x0003d00001007387 */ /* 0x0001e80000100800 */
[----:B------:R-:W3:Y:S04]  /*103930*/  LDL.LU R44, [R1+0x14f0] ;  /* 0x0014f000012c7983 */ /* 0x000ee80000300800 */
[----:B------:R-:W3:Y:S04]  /*103940*/  LDL.LU R35, [R1+0x14f4] ;  /* 0x0014f40001237983 */ /* 0x000ee80000300800 */
[----:B------:R-:W4:Y:S04]  /*103950*/  LDL.LU R32, [R1+0x14f8] ;  /* 0x0014f80001207983 */ /* 0x000f280000300800 */
[----:B------:R-:W4:Y:S04]  /*103960*/  LDL.LU R60, [R1+0x14fc] ;  /* 0x0014fc00013c7983 */ /* 0x000f280000300800 */
        /* <DEDUP_REMOVED lines=52> */
[----:B--2---:R-:W-:-:S05]  /*103cb0*/  F2FP.SATFINITE.E4M3.F32.PACK_AB_MERGE_C R45, R52, R58, RZ ;  /* 0x0000003a342d723e */ /* 0x004fca00048070ff */
[----:B------:R-:W-:Y:S01]  /*103cc0*/  STL [R1+0x3c8], R45 ;  /* 0x0003c82d01007387 */ /* 0x000fe20000100800 */
[----:B---3--:R-:W-:Y:S02]  /*103cd0*/  F2FP.SATFINITE.E4M3.F32.PACK_AB_MERGE_C R44, R35, R44, RZ ;  /* 0x0000002c232c723e */ /* 0x008fe400048070ff */
[----:B----4-:R-:W-:-:S03]  /*103ce0*/  F2FP.SATFINITE.E4M3.F32.PACK_AB_MERGE_C R35, R60, R32, RZ ;  /* 0x000000203c23723e */ /* 0x010fc600048070ff */
[----:B------:R-:W-:Y:S01]  /*103cf0*/  STL [R1+0x3b0], R44 ;  /* 0x0003b02c01007387 */ /* 0x000fe20000100800 */
[----:B------:R-:W-:-:S03]  /*103d00*/  F2FP.SATFINITE.E4M3.F32.PACK_AB_MERGE_C R0, R0, R57, RZ ;  /* 0x000000390000723e */ /* 0x000fc600048070ff */
[----:B------:R0:W-:Y:S04]  /*103d10*/  STL [R1+0x3ac], R35 ;  /* 0x0003ac2301007387 */ /* 0x0001e80000100800 */
[----:B------:R1:W-:Y:S01]  /*103d20*/  STL [R1+0x398], R0 ;  /* 0x0003980001007387 */ /* 0x0003e20000100800 */
[----:B------:R-:W-:-:S05]  /*103d30*/  F2FP.SATFINITE.E4M3.F32.PACK_AB_MERGE_C R32, R55, R61, RZ ;  /* 0x0000003d3720723e */ /* 0x000fca00048070ff */
[----:B------:R2:W-:Y:S01]  /*103d40*/  STL [R1+0x3a0], R32 ;  /* 0x0003a02001007387 */ /* 0x0005e20000100800 */
[----:B0-----:R-:W-:Y:S02]  /*103d50*/  F2FP.SATFINITE.E4M3.F32.PACK_AB_MERGE_C R35, R53, R54, RZ ;  /* 0x000000363523723e */ /* 0x001fe400048070ff */
[----:B-1----:R-:W-:-:S03]  /*103d60*/  F2FP.SATFINITE.E4M3.F32.PACK_AB_MERGE_C R0, R50, R51, RZ ;  /* 0x000000333200723e */ /* 0x002fc600048070ff */
[----:B------:R0:W-:Y:S04]  /*103d70*/  STL [R1+0x390], R35 ;  /* 0x0003902301007387 */ /* 0x0001e80000100800 */
[----:B------:R1:W-:Y:S01]  /*103d80*/  STL [R1+0x388], R0 ;  /* 0x0003880001007387 */ /* 0x0003e20000100800 */
[----:B--2---:R-:W-:-:S05]  /*103d90*/  F2FP.SATFINITE.E4M3.F32.PACK_AB_MERGE_C R32, R48, R49, RZ ;  /* 0x000000313020723e */ /* 0x004fca00048070ff */
        /* <DEDUP_REMOVED lines=9> */
[----:B------:R-:W-:Y:S04]  /*103e30*/  STL [R1+0x328], R35 ;  /* 0x0003282301007387 */ /* 0x000fe80000100800 */
[----:B------:R0:W-:Y:S01]  /*103e40*/  STL [R1+0x320], R0 ;  /* 0x0003200001007387 */ /* 0x0001e20000100800 */
[----:B--2---:R-:W-:Y:S02]  /*103e50*/  F2FP.SATFINITE.E4M3.F32.PACK_AB_MERGE_C R32, R33, R34, RZ ;  /* 0x000000222120723e */ /* 0x004fe400048070ff */
[----:B------:R-:W-:-:S03]  /*103e60*/  F2FP.SATFINITE.E4M3.F32.PACK_AB_MERGE_C R30, R30, R31, RZ ;  /* 0x0000001f1e1e723e */ /* 0x000fc600048070ff */
[----:B------:R-:W-:Y:S04]  /*103e70*/  STL [R1+0x308], R32 ;  /* 0x0003082001007387 */ /* 0x000fe80000100800 */
[----:B------:R-:W-:Y:S01]  /*103e80*/  STL [R1+0x300], R30 ;  /* 0x0003001e01007387 */ /* 0x000fe20000100800 */
[----:B0-----:R-:W-:Y:S02]  /*103e90*/  F2FP.SATFINITE.E4M3.F32.PACK_AB_MERGE_C R0, R28, R29, RZ ;  /* 0x0000001d1c00723e */ /* 0x001fe400048070ff */
[----:B------:R-:W-:-:S05]  /*103ea0*/  F2FP.SATFINITE.E4M3.F32.PACK_AB_MERGE_C R57, R26, R27, RZ ;  /* 0x0000001b1a39723e */ /* 0x000fca00048070ff */
[----:B------:R-:W-:Y:S01]  /*103eb0*/  STL [R1+0x5858], R57 ;  /* 0x0058583901007387 */ /* 0x000fe20000100800 */
[----:B------:R-:W-:-:S03]  /*103ec0*/  F2FP.SATFINITE.E4M3.F32.PACK_AB_MERGE_C R24, R24, R25, RZ ;  /* 0x000000191818723e */ /* 0x000fc600048070ff */
[----:B------:R0:W-:Y:S04]  /*103ed0*/  STL [R1+0x2f0], R0 ;  /* 0x0002f00001007387 */ /* 0x0001e80000100800 */
        /* <DEDUP_REMOVED lines=8> */
[----:B------:R-:W-:-:S03]  /*103f60*/  F2FP.SATFINITE.E4M3.F32.PACK_AB_MERGE_C R14, R14, R15, RZ ;  /* 0x0000000f0e0e723e */ /* 0x000fc600048070ff */
[----:B------:R0:W-:Y:S01]  /*103f70*/  STL [R1+0x2b8], R0 ;  /* 0x0002b80001007387 */ /* 0x0001e20000100800 */
[----:B------:R-:W-:-:S03]  /*103f80*/  F2FP.SATFINITE.E4M3.F32.PACK_AB_MERGE_C R12, R12, R13, RZ ;  /* 0x0000000d0c0c723e */ /* 0x000fc600048070ff */
[----:B------:R-:W-:Y:S01]  /*103f90*/  STL [R1+0x2b0], R14 ;  /* 0x0002b00e01007387 */ /* 0x000fe20000100800 */
[----:B0-----:R-:W-:-:S03]  /*103fa0*/  F2FP.SATFINITE.E4M3.F32.PACK_AB_MERGE_C R0, R10, R11, RZ ;  /* 0x0000000b0a00723e */ /* 0x001fc600048070ff */
[----:B------:R-:W-:Y:S04]  /*103fb0*/  STL [R1+0x29c], R12 ;  /* 0x00029c0c01007387 */ /* 0x000fe80000100800 */
[----:B------:R0:W-:Y:S01]  /*103fc0*/  STL [R1+0x294], R0 ;  /* 0x0002940001007387 */ /* 0x0001e20000100800 */
[----:B------:R-:W-:Y:S02]  /*103fd0*/  F2FP.SATFINITE.E4M3.F32.PACK_AB_MERGE_C R8, R8, R9, RZ ;  /* 0x000000090808723e */ /* 0x000fe400048070ff */
[----:B------:R-:W-:-:S03]  /*103fe0*/  F2FP.SATFINITE.E4M3.F32.PACK_AB_MERGE_C R6, R6, R7, RZ ;  /* 0x000000070606723e */ /* 0x000fc600048070ff */
[----:B------:R-:W-:Y:S04]  /*103ff0*/  STL [R1+0x27c], R8 ;  /* 0x00027c0801007387 */ /* 0x000fe80000100800 */
[----:B------:R-:W-:Y:S01]  /*104000*/  STL [R1+0x274], R6 ;  /* 0x0002740601007387 */ /* 0x000fe20000100800 */
[----:B0-----:R-:W-:-:S03]  /*104010*/  F2FP.SATFINITE.E4M3.F32.PACK_AB_MERGE_C R0, R4, R5, RZ ;  /* 0x000000050400723e */ /* 0x001fc600048070ff */
[----:B------:R-:W2:Y:S04]  /*104020*/  LDL.LU R56, [R1+0x1410] ;  /* 0x0014100001387983 */ /* 0x000ea80000300800 */
[----:B------:R0:W-:Y:S04]  /*104030*/  STL [R1+0x250], R0 ;  /* 0x0002500001007387 */ /* 0x0001e80000100800 */
[----:B------:R-:W2:Y:S04]  /*104040*/  LDL.LU R45, [R1+0x1414] ;  /* 0x00141400012d7983 */ /* 0x000ea80000300800 */
        /* <DEDUP_REMOVED lines=54> */
[----:B------:R-:W-:-:S03]  /*1043b0*/  F2FP.SATFINITE.E4M3.F32.PACK_AB_MERGE_C R44, R2, R3, RZ ;  /* 0x00000003022c723e */ /* 0x000fc600048070ff */
[----:B------:R-:W4:Y:S04]  /*1043c0*/  LDL.LU R3, [R1+0x12f0] ;  /* 0x0012f00001037983 */ /* 0x000f280000300800 */
[----:B------:R-:W4:Y:S04]  /*1043d0*/  LDL.LU R2, [R1+0x12f4] ;  /* 0x0012f40001027983 */ /* 0x000f280000300800 */
[----:B------:R3:W-:Y:S01]  /*1043e0*/  STL [R1+0x586c], R44 ;  /* 0x00586c2c01007387 */ /* 0x0007e20000100800 */
[----:B--2---:R-:W-:Y:S02]  /*1043f0*/  F2FP.SATFINITE.E4M3.F32.PACK_AB_MERGE_C R45, R45, R56, RZ ;  /* 0x000000382d2d723e */ /* 0x004fe400048070ff */
[----:B---3--:R-:W-:-:S03]  /*104400*/  F2FP.SATFINITE.E4M3.F32.PACK_AB_MERGE_C R44, R58, R59, RZ ;  /* 0x0000003b3a2c723e */ /* 0x008fc600048070ff */
[----:B------:R-:W-:Y:S01]  /*104410*/  STL [R1+0x234], R45 ;  /* 0x0002342d01007387 */ /* 0x000fe20000100800 */
[----:B----4-:R-:W-:-:S03]  /*104420*/  F2FP.SATFINITE.E4M3.F32.PACK_AB_MERGE_C R35, R35, R52, RZ ;  /* 0x000000342323723e */ /* 0x010fc600048070ff */
[----:B------:R-:W-:Y:S01]  /*104430*/  STL [R1+0x224], R44 ;  /* 0x0002242c01007387 */ /* 0x000fe20000100800 */
[----:B------:R-:W-:-:S03]  /*104440*/  F2FP.SATFINITE.E4M3.F32.PACK_AB_MERGE_C R32, R0, R32, RZ ;  /* 0x000000200020723e */ /* 0x000fc600048070ff */
[----:B------:R0:W-:Y:S01]  /*104450*/  STL [R1+0x204], R35 ;  /* 0x0002042301007387 */ /* 0x0001e20000100800 */
[----:B------:R-:W-:-:S03]  /*104460*/  F2FP.SATFINITE.E4M3.F32.PACK_AB_MERGE_C R0, R55, R61, RZ ;  /* 0x0000003d3700723e */ /* 0x000fc600048070ff */
        /* <DEDUP_REMOVED lines=14> */
[----:B0-----:R-:W-:-:S05]  /*104550*/  F2FP.SATFINITE.E4M3.F32.PACK_AB_MERGE_C R35, R38, R39, RZ ;  /* 0x000000272623723e */ /* 0x001fca00048070ff */
[----:B------:R-:W-:Y:S01]  /*104560*/  STL [R1+0x15c], R35 ;  /* 0x00015c2301007387 */ /* 0x000fe20000100800 */
[----:B-1----:R-:W-:Y:S02]  /*104570*/  F2FP.SATFINITE.E4M3.F32.PACK_AB_MERGE_C R32, R36, R37, RZ ;  /* 0x000000252420723e */ /* 0x002fe400048070ff */
[----:B--2---:R-:W-:-:S05]  /*104580*/  F2FP.SATFINITE.E4M3.F32.PACK_AB_MERGE_C R0, R33, R34, RZ ;  /* 0x000000222100723e */ /* 0x004fca00048070ff */
        /* <DEDUP_REMOVED lines=22> */
[----:B------:R-:W-:-:S05]  /*1046f0*/  F2FP.SATFINITE.E4M3.F32.PACK_AB_MERGE_C R10, R10, R11, RZ ;  /* 0x0000000b0a0a723e */ /* 0x000fca00048070ff */
[----:B------:R-:W-:Y:S01]  /*104700*/  STL [R1+0x314], R10 ;  /* 0x0003140a01007387 */ /* 0x000fe20000100800 */
[----:B------:R-:W-:Y:S02]  /*104710*/  F2FP.SATFINITE.E4M3.F32.PACK_AB_MERGE_C R8, R8, R9, RZ ;  /* 0x000000090808723e */ /* 0x000fe400048070ff */
[----:B0-----:R-:W-:-:S05]  /*104720*/  F2FP.SATFINITE.E4M3.F32.PACK_AB_MERGE_C R0, R6, R7, RZ ;  /* 0x000000070600723e */ /* 0x001fca00048070ff */
[----:B------:R0:W-:Y:S01]  /*104730*/  STL [R1+0x2fc], R0 ;  /* 0x0002fc0001007387 */ /* 0x0001e20000100800 */
[----:B------:R-:W-:-:S03]  /*104740*/  F2FP.SATFINITE.E4M3.F32.PACK_AB_MERGE_C R4, R4, R5, RZ ;  /* 0x000000050404723e */ /* 0x000fc600048070ff */
[----:B------:R-:W-:Y:S04]  /*104750*/  STL [R1+0x384], R8 ;  /* 0x0003840801007387 */ /* 0x000fe80000100800 */
[----:B0-----:R-:W2:Y:S04]  /*104760*/  LDL.LU R0, [R1+0x12fc] ;  /* 0x0012fc0001007983 */ /* 0x001ea80000300800 */
[----:B------:R-:W-:Y:S04]  /*104770*/  STL [R1+0x2f4], R4 ;  /* 0x0002f40401007387 */ /* 0x000fe80000100800 */
[----:B------:R-:W3:Y:S01]  /*104780*/  LDL.LU R44, [R1+0x12e0] ;  /* 0x0012e000012c7983 */ /* 0x000ee20000300800 */
[----:B------:R-:W-:-:S05]  /*104790*/  F2FP.SATFINITE.E4M3.F32.PACK_AB_MERGE_C R2, R2, R3, RZ ;  /* 0x000000030202723e */ /* 0x000fca00048070ff */
        /* <DEDUP_REMOVED lines=62> */
[----:B--2---:R-:W-:-:S03]  /*104b80*/  F2FP.SATFINITE.E4M3.F32.PACK_AB_MERGE_C R0, R0, R44, RZ ;  /* 0x0000002c0000723e */ /* 0x004fc600048070ff */
[----:B------:R-:W2:Y:S04]  /*104b90*/  LDL.LU R44, [R1+0x5974] ;  /* 0x00597400012c7983 */ /* 0x000ea80000300800 */
[----:B------:R4:W-:Y:S02]  /*104ba0*/  STL [R1+0x2e4], R0 ;  /* 0x0002e40001007387 */ /* 0x0009e40000100800 */
[----:B----4-:R-:W-:Y:S02]  /*104bb0*/  F2FP.SATFINITE.E4M3.F32.PACK_AB_MERGE_C R0, R56, R57, RZ ;  /* 0x000000393800723e */ /* 0x010fe400048070ff */
[----:B---3--:R-:W-:Y:S02]  /*104bc0*/  F2FP.SATFINITE.E4M3.F32.PACK_AB_MERGE_C R45, R59, R45, RZ ;  /* 0x0000002d3b2d723e */ /* 0x008fe400048070ff */
        /* <DEDUP_REMOVED lines=9> */
[----:B--2---:R-:W-:-:S05]  /*104c60*/  F2FP.SATFINITE.E4M3.F32.PACK_AB_MERGE_C R44, R60, R44, RZ ;  /* 0x0000002c3c2c723e */ /* 0x004fca00048070ff */
[----:B------:R0:W-:Y:S04]  /*104c70*/  STL [R1+0x2d4], R44 ;  /* 0x0002d42c01007387 */ /* 0x0001e80000100800 */
[----:B------:R1:W-:Y:S01]  /*104c80*/  STL [R1+0x37c], R0 ;  /* 0x00037c0001007387 */ /* 0x0003e20000100800 */
[----:B0-----:R-:W-:-:S03]  /*104c90*/  F2FP.SATFINITE.E4M3.F32.PACK_AB_MERGE_C R44, R52, R58, RZ ;  /* 0x0000003a342c723e */ /* 0x001fc600048070ff */
[----:B------:R-:W-:Y:S01]  /*104ca0*/  STL [R1+0x2c0], R45 ;  /* 0x0002c02d01007387 */ /* 0x000fe20000100800 */
[----:B-1----:R-:W-:-:S03]  /*104cb0*/  F2FP.SATFINITE.E4M3.F32.PACK_AB_MERGE_C R0, R32, R35, RZ ;  /* 0x000000232000723e */ /* 0x002fc600048070ff */
[----:B------:R-:W-:Y:S01]  /*104cc0*/  STL [R1+0x374], R44 ;  /* 0x0003742c01007387 */ /* 0x000fe20000100800 */
[----:B------:R-:W-:Y:S02]  /*104cd0*/  F2FP.SATFINITE.E4M3.F32.PACK_AB_MERGE_C R32, R55, R61, RZ ;  /* 0x0000003d3720723e */ /* 0x000fe400048070ff */
[----:B------:R-:W-:Y:S01]  /*104ce0*/  F2FP.SATFINITE.E4M3.F32.PACK_AB_MERGE_C R35, R53, R54, RZ ;  /* 0x000000363523723e */ /* 0x000fe200048070ff */
[----:B------:R0:W-:Y:S04]  /*104cf0*/  STL [R1+0x2ac], R0 ;  /* 0x0002ac0001007387 */ /* 0x0001e80000100800 */
[----:B------:R1:W-:Y:S01]  /*104d00*/  STL [R1+0x2a8], R32 ;  /* 0x0002a82001007387 */ /* 0x0003e20000100800 */
[----:B0-----:R-:W-:-:S03]  /*104d10*/  F2FP.SATFINITE.E4M3.F32.PACK_AB_MERGE_C R0, R50, R51, RZ ;  /* 0x000000333200723e */ /* 0x001fc600048070ff */
[----:B------:R0:W-:Y:S01]  /*104d20*/  STL [R1+0x290], R35 ;  /* 0x0002902301007387 */ /* 0x0001e20000100800 */
[----:B-1----:R-:W-:-:S03]  /*104d30*/  F2FP.SATFINITE.E4M3.F32.PACK_AB_MERGE_C R32, R48, R49, RZ ;  /* 0x000000313020723e */ /* 0x002fc600048070ff */
[----:B------:R1:W-:Y:S01]  /*104d40*/  STL [R1+0x284], R0 ;  /* 0x0002840001007387 */ /* 0x0003e20000100800 */
[----:B0-----:R-:W-:-:S03]  /*104d50*/  F2FP.SATFINITE.E4M3.F32.PACK_AB_MERGE_C R35, R46, R47, RZ ;  /* 0x0000002f2e23723e */ /* 0x001fc600048070ff */
[----:B------:R0:W-:Y:S01]  /*104d60*/  STL [R1+0x270], R32 ;  /* 0x0002702001007387 */ /* 0x0001e20000100800 */
[----:B-1----:R-:W-:-:S03]  /*104d70*/  F2FP.SATFINITE.E4M3.F32.PACK_AB_MERGE_C R0, R42, R43, RZ ;  /* 0x0000002b2a00723e */ /* 0x002fc600048070ff */
[----:B------:R1:W-:Y:S04]  /*104d80*/  STL [R1+0x34c], R35 ;  /* 0x00034c2301007387 */ /* 0x0003e80000100800 */
[----:B------:R2:W-:Y:S01]  /*104d90*/  STL [R1+0x248], R0 ;  /* 0x0002480001007387 */ /* 0x0005e20000100800 */
[----:B0-----:R-:W-:Y:S02]  /*104da0*/  F2FP.SATFINITE.E4M3.F32.PACK_AB_MERGE_C R32, R40, R41, RZ ;  /* 0x000000292820723e */ /* 0x001fe400048070ff */
[----:B-1----:R-:W-:-:S03]  /*104db0*/  F2FP.SATFINITE.E4M3.F32.PACK_AB_MERGE_C R35, R38, R39, RZ ;  /* 0x000000272623723e */ /* 0x002fc600048070ff */
[----:B------:R0:W-:Y:S01]  /*104dc0*/  STL [R1+0x344], R32 ;  /* 0x0003442001007387 */ /* 0x0001e20000100800 */
[----:B--2---:R-:W-:-:S03]  /*104dd0*/  F2FP.SATFINITE.E4M3.F32.PACK_AB_MERGE_C R0, R36, R37, RZ ;  /* 0x000000252400723e */ /* 0x004fc600048070ff */
[----:B------:R-:W-:Y:S04]  /*104de0*/  STL [R1+0x230], R35 ;  /* 0x0002302301007387 */ /* 0x000fe80000100800 */
[----:B------:R1:W-:Y:S01]  /*104df0*/  STL [R1+0x220], R0 ;  /* 0x0002200001007387 */ /* 0x0003e20000100800 */
[----:B0-----:R-:W-:-:S05]  /*104e00*/  F2FP.SATFINITE.E4M3.F32.PACK_AB_MERGE_C R32, R33, R34, RZ ;  /* 0x000000222120723e */ /* 0x001fca00048070ff */
[----:B------:R-:W-:Y:S01]  /*104e10*/  STL [R1+0x214], R32 ;  /* 0x0002142001007387 */ /* 0x000fe20000100800 */
[----:B-1----:R-:W-:-:S03]  /*104e20*/  F2FP.SATFINITE.E4M3.F32.PACK_AB_MERGE_C R0, R28, R29, RZ ;  /* 0x0000001d1c00723e */ /* 0x002fc600048070ff */
        /* <DEDUP_REMOVED lines=14> */
[----:B------:R1:W-:Y:S01]  /*104f10*/  STL [R1+0x164], R8 ;  /* 0x0001640801007387 */ /* 0x0003e20000100800 */
[----:B0-----:R-:W-:-:S03]  /*104f20*/  F2FP.SATFINITE.E4M3.F32.PACK_AB_MERGE_C R0, R4, R5, RZ ;  /* 0x000000050400723e */ /* 0x001fc600048070ff */
[----:B------:R0:W-:Y:S04]  /*104f30*/  STL [R1+0x31c], R6 ;  /* 0x00031c0601007387 */ /* 0x0001e80000100800 */
[----:B------:R-:W2:Y:S04]  /*104f40*/  LDL.LU R47, [R1+0x11f0] ;  /* 0x0011f000012f7983 */ /* 0x000ea80000300800 */
[----:B------:R3:W-:Y:S04]  /*104f50*/  STL [R1+0x148], R0 ;  /* 0x0001480001007387 */ /* 0x0007e80000100800 */
[----:B------:R-:W2:Y:S04]  /*104f60*/  LDL.LU R46, [R1+0x11f4] ;  /* 0x0011f400012e7983 */ /* 0x000ea80000300800 */
        /* <DEDUP_REMOVED lines=35> */
[----:B0-----:R-:W3:Y:S04]  /*1051a0*/  LDL.LU R6, [R1+0x844] ;  /* 0x0008440001067983 */ /* 0x001ee80000300800 */
[----:B------:R-:W3:Y:S04]  /*1051b0*/  LDL.LU R5, [R1+0x848] ;  /* 0x0008480001057983 */ /* 0x000ee80000300800 */
[----:B------:R-:W3:Y:S01]  /*1051c0*/  LDL.LU R4, [R1+0x84c] ;  /* 0x00084c0001047983 */ /* 0x000ee20000300800 */
[----:B------:R-:W-:-:S03]  /*1051d0*/  F2FP.SATFINITE.E4M3.F32.PACK_AB_MERGE_C R60, R2, R3, RZ ;  /* 0x00000003023c723e */ /* 0x000fc600048070ff */
[----:B------:R-:W3:Y:S04]  /*1051e0*/  LDL.LU R3, [R1+0x850] ;  /* 0x0008500001037983 */ /* 0x000ee80000300800 */
[----:B------:R-:W3:Y:S04]  /*1051f0*/  LDL.LU R2, [R1+0x854] ;  /* 0x0008540001027983 */ /* 0x000ee80000300800 */
[----:B------:R-:W-:Y:S01]  /*105200*/  STL [R1+0x5864], R60 ;  /* 0x0058643c01007387 */ /* 0x000fe20000100800 */
[----:B--2---:R-:W-:Y:S02]  /*105210*/  F2FP.SATFINITE.E4M3.F32.PACK_AB_MERGE_C R35, R46, R47, RZ ;  /* 0x0000002f2e23723e */ /* 0x004fe400048070ff */
[----:B----4-:R-:W-:-:S03]  /*105220*/  F2FP.SATFINITE.E4M3.F32.PACK_AB_MERGE_C R32, R42, R43, RZ ;  /* 0x0000002b2a20723e */ /* 0x010fc600048070ff */
[----:B------:R0:W-:Y:S04]  /*105230*/  STL [R1+0x120], R35 ;  /* 0x0001202301007387 */ /* 0x0001e80000100800 */
[----:B------:R1:W-:Y:S01]  /*105240*/  STL [R1+0x118], R32 ;  /* 0x0001182001007387 */ /* 0x0003e20000100800 */
[----:B---3--:R-:W-:-:S05]  /*105250*/  F2FP.SATFINITE.E4M3.F32.PACK_AB_MERGE_C R0, R40, R41, RZ ;  /* 0x000000292800723e */ /* 0x008fca00048070ff */
[----:B------:R2:W-:Y:S01]  /*105260*/  STL [R1+0xfc], R0 ;  /* 0x0000fc0001007387 */ /* 0x0005e20000100800 */
[----:B0-----:R-:W-:Y:S02]  /*105270*/  F2FP.SATFINITE.E4M3.F32.PACK_AB_MERGE_C R35, R38, R39, RZ ;  /* 0x000000272623723e */ /* 0x001fe400048070ff */
[----:B-1----:R-:W-:-:S03]  /*105280*/  F2FP.SATFINITE.E4M3.F32.PACK_AB_MERGE_C R32, R36, R37, RZ ;  /* 0x000000252420723e */ /* 0x002fc600048070ff */
[----:B------:R-:W-:Y:S04]  /*105290*/  STL [R1+0x32c], R35 ;  /* 0x00032c2301007387 */ /* 0x000fe80000100800 */
[----:B------:R-:W-:Y:S01]  /*1052a0*/  STL [R1+0xf0], R32 ;  /* 0x0000f02001007387 */ /* 0x000fe20000100800 */
[----:B--2---:R-:W-:Y:S02]  /*1052b0*/  F2FP.SATFINITE.E4M3.F32.PACK_AB_MERGE_C R0, R33, R34, RZ ;  /* 0x000000222100723e */ /* 0x004fe400048070ff */
        /* <DEDUP_REMOVED lines=10> */
[----:B------:R1:W-:Y:S01]  /*105360*/  STL [R1+0x587c], R59 ;  /* 0x00587c3b01007387 */ /* 0x0003e20000100800 */
[----:B0-----:R-:W-:Y:S02]  /*105370*/  F2FP.SATFINITE.E4M3.F32.PACK_AB_MERGE_C R0, R20, R21, RZ ;  /* 0x000000151400723e */ /* 0x001fe400048070ff */
[----:B-1----:R-:W-:-:S05]  /*105380*/  F2FP.SATFINITE.E4M3.F32.PACK_AB_MERGE_C R59, R18, R19, RZ ;  /* 0x00000013123b723e */ /* 0x002fca00048070ff */
[----:B------:R-:W-:Y:S04]  /*105390*/  STL [R1+0x5888], R59 ;  /* 0x0058883b01007387 */ /* 0x000fe80000100800 */
[----:B------:R0:W-:Y:S01]  /*1053a0*/  STL [R1+0x304], R0 ;  /* 0x0003040001007387 */ /* 0x0001e20000100800 */
[----:B------:R-:W-:Y:S02]  /*1053b0*/  F2FP.SATFINITE.E4M3.F32.PACK_AB_MERGE_C R44, R14, R15, RZ ;  /* 0x0000000f0e2c723e */ /* 0x000fe400048070ff */
[----:B0-----:R-:W-:-:S03]  /*1053c0*/  F2FP.SATFINITE.E4M3.F32.PACK_AB_MERGE_C R0, R16, R17, RZ ;  /* 0x000000111000723e */ /* 0x001fc600048070ff */
[----:B------:R-:W-:Y:S01]  /*1053d0*/  STL [R1+0x5898], R44 ;  /* 0x0058982c01007387 */ /* 0x000fe20000100800 */
[----:B------:R-:W-:-:S03]  /*1053e0*/  F2FP.SATFINITE.E4M3.F32.PACK_AB_MERGE_C R48, R12, R13, RZ ;  /* 0x0000000d0c30723e */ /* 0x000fc600048070ff */
[----:B------:R-:W-:Y:S01]  /*1053f0*/  STL [R1+0x2f8], R0 ;  /* 0x0002f80001007387 */ /* 0x000fe20000100800 */
[----:B------:R-:W-:-:S03]  /*105400*/  F2FP.SATFINITE.E4M3.F32.PACK_AB_MERGE_C R9, R9, R11, RZ ;  /* 0x0000000b0909723e */ /* 0x000fc600048070ff */
[----:B------:R-:W-:Y:S01]  /*105410*/  STL [R1+0x589c], R48 ;  /* 0x00589c3001007387 */ /* 0x000fe20000100800 */
[----:B------:R-:W-:-:S03]  /*105420*/  F2FP.SATFINITE.E4M3.F32.PACK_AB_MERGE_C R8, R8, R10, RZ ;  /* 0x0000000a0808723e */ /* 0x000fc600048070ff */
[----:B------:R-:W-:Y:S01]  /*105430*/  STL [R1+0x58b4], R9 ;  /* 0x0058b40901007387 */ /* 0x000fe20000100800 */
[----:B------:R-:W-:-:S03]  /*105440*/  F2FP.SATFINITE.E4M3.F32.PACK_AB_MERGE_C R6, R6, R7, RZ ;  /* 0x000000070606723e */ /* 0x000fc600048070ff */
[----:B------:R0:W-:Y:S04]  /*105450*/  STL [R1+0x58b8], R8 ;  /* 0x0058b80801007387 */ /* 0x0001e80000100800 */
[----:B------:R-:W-:Y:S01]  /*105460*/  STL [R1+0x26c], R6 ;  /* 0x00026c0601007387 */ /* 0x000fe20000100800 */
[----:B------:R-:W-:-:S03]  /*105470*/  F2FP.SATFINITE.E4M3.F32.PACK_AB_MERGE_C R4, R4, R5, RZ ;  /* 0x000000050404723e */ /* 0x000fc600048070ff */
        /* <DEDUP_REMOVED lines=73> */
[----:B--2---:R-:W-:-:S05]  /*105910*/  F2FP.SATFINITE.E4M3.F32.PACK_AB_MERGE_C R9, R48, R9, RZ ;  /* 0x000000093009723e */ /* 0x004fca00048070ff */
[----:B------:R0:W-:Y:S04]  /*105920*/  STL [R1+0x22c], R9 ;  /* 0x00022c0901007387 */ /* 0x0001e80000100800 */
[----:B------:R1:W-:Y:S01]  /*105930*/  STL [R1+0x21c], R8 ;  /* 0x00021c0801007387 */ /* 0x0003e20000100800 */
[----:B0-----:R-:W-:Y:S02]  /*105940*/  F2FP.SATFINITE.E4M3.F32.PACK_AB_MERGE_C R9, R57, R0, RZ ;  /* 0x000000003909723e */ /* 0x001fe400048070ff */
[----:B------:R-:W-:Y:S02]  /*105950*/  F2FP.SATFINITE.E4M3.F32.PACK_AB_MERGE_C R0, R35, R58, RZ ;  /* 0x0000003a2300723e */ /* 0x000fe400048070ff */
[----:B-1----:R-:W-:Y:S01]  /*105960*/  F2FP.SATFINITE.E4M3.F32.PACK_AB_MERGE_C R8, R45, R56, RZ ;  /* 0x000000382d08723e */ /* 0x002fe200048070ff */
        /* <DEDUP_REMOVED lines=46> */
[----:B------:R1:W-:Y:S04]  /*105c50*/  STL [R1+0xb4], R6 ;  /* 0x0000b40601007387 */ /* 0x0003e80000100800 */
[----:B------:R-:W2:Y:S01]  /*105c60*/  LDL.LU R47, [R1+0x950] ;  /* 0x00095000012f7983 */ /* 0x000ea20000300800 */
[----:B0-----:R-:W-:-:S03]  /*105c70*/  F2FP.SATFINITE.E4M3.F32.PACK_AB_MERGE_C R0, R2, R3, RZ ;  /* 0x000000030200723e */ /* 0x001fc600048070ff */
[----:B------:R0:W-:Y:S04]  /*105c80*/  STL [R1+0x98], R4 ;  /* 0x0000980401007387 */ /* 0x0001e80000100800 */
[----:B------:R-:W2:Y:S04]  /*105c90*/  LDL.LU R46, [R1+0x954] ;  /* 0x00095400012e7983 */ /* 0x000ea80000300800 */
[----:B------:R3:W-:Y:S04]  /*105ca0*/  STL [R1+0x90], R0 ;  /* 0x0000900001007387 */ /* 0x0007e80000100800 */
        /* <DEDUP_REMOVED lines=35> */
[----:B0-----:R-:W4:Y:S04]  /*105ee0*/  LDL.LU R4, [R1+0x1164] ;  /* 0x0011640001047983 */ /* 0x001f280000300800 */
[----:B------:R-:W4:Y:S04]  /*105ef0*/  LDL.LU R3, [R1+0x1168] ;  /* 0x0011680001037983 */ /* 0x000f280000300800 */
[----:B------:R-:W4:Y:S01]  /*105f00*/  LDL.LU R2, [R1+0x116c] ;  /* 0x00116c0001027983 */ /* 0x000f220000300800 */
[----:B--2---:R-:W-:-:S05]  /*105f10*/  F2FP.SATFINITE.E4M3.F32.PACK_AB_MERGE_C R8, R46, R47, RZ ;  /* 0x0000002f2e08723e */ /* 0x004fca00048070ff */
[----:B------:R0:W-:Y:S01]  /*105f20*/  STL [R1+0x84], R8 ;  /* 0x0000840801007387 */ /* 0x0001e20000100800 */
[----:B---3--:R-:W-:Y:S02]  /*105f30*/  F2FP.SATFINITE.E4M3.F32.PACK_AB_MERGE_C R0, R42, R43, RZ ;  /* 0x0000002b2a00723e */ /* 0x008fe400048070ff */
[----:B----4-:R-:W-:-:S03]  /*105f40*/  F2FP.SATFINITE.E4M3.F32.PACK_AB_MERGE_C R9, R40, R41, RZ ;  /* 0x000000292809723e */ /* 0x010fc600048070ff */
[----:B------:R1:W-:Y:S01]  /*105f50*/  STL [R1+0x80], R0 ;  /* 0x0000800001007387 */ /* 0x0003e20000100800 */
[----:B0-----:R-:W-:-:S03]  /*105f60*/  F2FP.SATFINITE.E4M3.F32.PACK_AB_MERGE_C R8, R38, R39, RZ ;  /* 0x000000272608723e */ /* 0x001fc600048070ff */
[----:B------:R0:W-:Y:S04]  /*105f70*/  STL [R1+0x64], R9 ;  /* 0x0000640901007387 */ /* 0x0001e80000100800 */
[----:B------:R2:W-:Y:S01]  /*105f80*/  STL [R1+0x60], R8 ;  /* 0x0000600801007387 */ /* 0x0005e20000100800 */
[----:B-1----:R-:W-:Y:S02]  /*105f90*/  F2FP.SATFINITE.E4M3.F32.PACK_AB_MERGE_C R0, R36, R37, RZ ;  /* 0x000000252400723e */ /* 0x002fe400048070ff */
[----:B------:R-:W-:-:S05]  /*105fa0*/  F2FP.SATFINITE.E4M3.F32.PACK_AB_MERGE_C R57, R33, R34, RZ ;  /* 0x000000222139723e */ /* 0x000fca00048070ff */
[----:B------:R-:W-:Y:S01]  /*105fb0*/  STL [R1+0x585c], R57 ;  /* 0x00585c3901007387 */ /* 0x000fe20000100800 */
[----:B0-----:R-:W-:-:S03]  /*105fc0*/  F2FP.SATFINITE.E4M3.F32.PACK_AB_MERGE_C R9, R30, R31, RZ ;  /* 0x0000001f1e09723e */ /* 0x001fc600048070ff */
[----:B------:R0:W-:Y:S01]  /*105fd0*/  STL [R1+0x50], R0 ;  /* 0x0000500001007387 */ /* 0x0001e20000100800 */
[----:B--2---:R-:W-:-:S03]  /*105fe0*/  F2FP.SATFINITE.E4M3.F32.PACK_AB_MERGE_C R8, R28, R29, RZ ;  /* 0x0000001d1c08723e */ /* 0x004fc600048070ff */
[----:B------:R-:W-:Y:S04]  /*105ff0*/  STL [R1+0x3c], R9 ;  /* 0x00003c0901007387 */ /* 0x000fe80000100800 */
[----:B------:R-:W-:Y:S01]  /*106000*/  STL [R1+0x44], R8 ;  /* 0x0000440801007387 */ /* 0x000fe20000100800 */
[----:B0-----:R-:W-:Y:S02]  /*106010*/  F2FP.SATFINITE.E4M3.F32.PACK_AB_MERGE_C R0, R26, R27, RZ ;  /* 0x0000001b1a00723e */ /* 0x001fe400048070ff */
[----:B------:R-:W-:-:S05]  /*106020*/  F2FP.SATFINITE.E4M3.F32.PACK_AB_MERGE_C R57, R24, R25, RZ ;  /* 0x000000191839723e */ /* 0x000fca00048070ff */
[----:B------:R0:W-:Y:S01]  /*106030*/  STL [R1+0x5868], R57 ;  /* 0x0058683901007387 */ /* 0x0001e20000100800 */
[----:B------:R-:W-:-:S03]  /*106040*/  F2FP.SATFINITE.E4M3.F32.PACK_AB_MERGE_C R35, R22, R23, RZ ;  /* 0x000000171623723e */ /* 0x000fc600048070ff */
[----:B------:R1:W-:Y:S01]  /*106050*/  STL [R1+0x34], R0 ;  /* 0x0000340001007387 */ /* 0x0003e20000100800 */
[----:B------:R-:W-:-:S03]  /*106060*/  F2FP.SATFINITE.E4M3.F32.PACK_AB_MERGE_C R32, R20, R21, RZ ;  /* 0x000000151420723e */ /* 0x000fc600048070ff */
[----:B------:R-:W-:Y:S01]  /*106070*/  STL [R1+0x5880], R35 ;  /* 0x0058802301007387 */ /* 0x000fe20000100800 */
        /* <DEDUP_REMOVED lines=13> */
[----:B------:R-:W-:Y:S04]  /*106150*/  STL [R1+0x58a8], R51 ;  /* 0x0058a83301007387 */ /* 0x000fe80000100800 */
[----:B------:R-:W-:Y:S04]  /*106160*/  STL [R1+0x58bc], R47 ;  /* 0x0058bc2f01007387 */ /* 0x000fe80000100800 */
[----:B------:R-:W2:Y:S04]  /*106170*/  LDL.LU R52, [R1+0x1150] ;  /* 0x0011500001347983 */ /* 0x000ea80000300800 */
[----:B------:R-:W2:Y:S04]  /*106180*/  LDL.LU R40, [R1+0x1154] ;  /* 0x0011540001287983 */ /* 0x000ea80000300800 */
        /* <DEDUP_REMOVED lines=41> */
[----:B------:R-:W4:Y:S04]  /*106420*/  LDL.LU R5, [R1+0xa98] ;  /* 0x000a980001057983 */ /* 0x000f280000300800 */
[----:B------:R-:W4:Y:S04]  /*106430*/  LDL.LU R4, [R1+0xa9c] ;  /* 0x000a9c0001047983 */ /* 0x000f280000300800 */
[----:B------:R-:W4:Y:S04]  /*106440*/  LDL.LU R3, [R1+0xaa0] ;  /* 0x000aa00001037983 */ /* 0x000f280000300800 */
[----:B------:R-:W4:Y:S04]  /*106450*/  LDL.LU R2, [R1+0xaa4] ;  /* 0x000aa40001027983 */ /* 0x000f280000300800 */
[----:B------:R-:W-:Y:S01]  /*106460*/  STL [R1+0x58c0], R43 ;  /* 0x0058c02b01007387 */ /* 0x000fe20000100800 */
[----:B--2---:R-:W-:-:S02]  /*106470*/  F2FP.SATFINITE.E4M3.F32.PACK_AB_MERGE_C R40, R40, R52, RZ ;  /* 0x000000342828723e */ /* 0x004fc400048070ff */
[----:B---3--:R-:W-:-:S03]  /*106480*/  F2FP.SATFINITE.E4M3.F32.PACK_AB_MERGE_C R38, R38, R0, RZ ;  /* 0x000000002626723e */ /* 0x008fc600048070ff */
[----:B------:R-:W-:Y:S01]  /*106490*/  STL [R1+0x58c4], R40 ;  /* 0x0058c42801007387 */ /* 0x000fe20000100800 */
[----:B----4-:R-:W-:-:S03]  /*1064a0*/  F2FP.SATFINITE.E4M3.F32.PACK_AB_MERGE_C R29, R29, R56, RZ ;  /* 0x000000381d1d723e */ /* 0x010fc600048070ff */
        /* <DEDUP_REMOVED lines=15> */
[----:B------:R0:W-:Y:S01]  /*1065a0*/  STL [R1+0x58e8], R6 ;  /* 0x0058e80601007387 */ /* 0x0001e20000100800 */
[----:B------:R-:W-:-:S05]  /*1065b0*/  F2FP.SATFINITE.E4M3.F32.PACK_AB_MERGE_C R0, R39, R41, RZ ;  /* 0x000000292700723e */ /* 0x000fca00048070ff */
[----:B------:R1:W-:Y:S01]  /*1065c0*/  STL [R1+0x10c], R0 ;  /* 0x00010c0001007387 */ /* 0x0003e20000100800 */
[----:B0-----:R-:W-:-:S05]  /*1065d0*/  F2FP.SATFINITE.E4M3.F32.PACK_AB_MERGE_C R6, R34, R36, RZ ;  /* 0x000000242206723e */ /* 0x001fca00048070ff */
[----:B------:R0:W-:Y:S01]  /*1065e0*/  STL [R1+0x124], R6 ;  /* 0x0001240601007387 */ /* 0x0001e20000100800 */
[----:B------:R-:W-:Y:S02]  /*1065f0*/  F2FP.SATFINITE.E4M3.F32.PACK_AB_MERGE_C R7, R31, R33, RZ ;  /* 0x000000211f07723e */ /* 0x000fe400048070ff */
[----:B-1----:R-:W-:-:S03]  /*106600*/  F2FP.SATFINITE.E4M3.F32.PACK_AB_MERGE_C R0, R24, R30, RZ ;  /* 0x0000001e1800723e */ /* 0x002fc600048070ff */
[----:B------:R1:W-:Y:S04]  /*106610*/  STL [R1+0x104], R7 ;  /* 0x0001040701007387 */ /* 0x0003e80000100800 */
[----:B------:R2:W-:Y:S01]  /*106620*/  STL [R1+0x110], R0 ;  /* 0x0001100001007387 */ /* 0x0005e20000100800 */
[----:B0-----:R-:W-:-:S05]  /*106630*/  F2FP.SATFINITE.E4M3.F32.PACK_AB_MERGE_C R6, R22, R23, RZ ;  /* 0x000000171606723e */ /* 0x001fca00048070ff */
[----:B------:R0:W-:Y:S01]  /*106640*/  STL [R1+0xe0], R6 ;  /* 0x0000e00601007387 */ /* 0x0001e20000100800 */
[----:B-1----:R-:W-:Y:S02]  /*106650*/  F2FP.SATFINITE.E4M3.F32.PACK_AB_MERGE_C R7, R20, R21, RZ ;  /* 0x000000151407723e */ /* 0x002fe400048070ff */
[----:B--2---:R-:W-:-:S03]  /*106660*/  F2FP.SATFINITE.E4M3.F32.PACK_AB_MERGE_C R0, R18, R19, RZ ;  /* 0x000000131200723e */ /* 0x004fc600048070ff */
[----:B------:R1:W-:Y:S04]  /*106670*/  STL [R1+0xdc], R7 ;  /* 0x0000dc0701007387 */ /* 0x0003e80000100800 */
[----:B------:R2:W-:Y:S01]  /*106680*/  STL [R1+0xc0], R0 ;  /* 0x0000c00001007387 */ /* 0x0005e20000100800 */
[----:B0-----:R-:W-:-:S05]  /*106690*/  F2FP.SATFINITE.E4M3.F32.PACK_AB_MERGE_C R6, R16, R17, RZ ;  /* 0x000000111006723e */ /* 0x001fca00048070ff */
[----:B------:R0:W-:Y:S01]  /*1066a0*/  STL [R1+0xbc], R6 ;  /* 0x0000bc0601007387 */ /* 0x0001e20000100800 */
[----:B-1----:R-:W-:Y:S02]  /*1066b0*/  F2FP.SATFINITE.E4M3.F32.PACK_AB_MERGE_C R7, R14, R15, RZ ;  /* 0x0000000f0e07723e */ /* 0x002fe400048070ff */
[----:B--2---:R-:W-:-:S03]  /*1066c0*/  F2FP.SATFINITE.E4M3.F32.PACK_AB_MERGE_C R0, R12, R13, RZ ;  /* 0x0000000d0c00723e */ /* 0x004fc600048070ff */
[----:B------:R-:W-:Y:S04]  /*1066d0*/  STL [R1+0xac], R7 ;  /* 0x0000ac0701007387 */ /* 0x000fe80000100800 */
[----:B------:R1:W-:Y:S01]  /*1066e0*/  STL [R1+0xf8], R0 ;  /* 0x0000f80001007387 */ /* 0x0003e20000100800 */
[----:B0-----:R-:W-:-:S05]  /*1066f0*/  F2FP.SATFINITE.E4M3.F32.PACK_AB_MERGE_C R6, R10, R11, RZ ;  /* 0x0000000b0a06723e */ /* 0x001fca00048070ff */
[----:B------:R-:W-:Y:S01]  /*106700*/  STL [R1+0x8c], R6 ;  /* 0x00008c0601007387 */ /* 0x000fe20000100800 */
[----:B------:R-:W-:-:S03]  /*106710*/  F2FP.SATFINITE.E4M3.F32.PACK_AB_MERGE_C R4, R4, R5, RZ ;  /* 0x000000050404723e */ /* 0x000fc600048070ff */
[----:B------:R-:W2:Y:S04]  /*106720*/  LDL.LU R61, [R1+0xaa8] ;  /* 0x000aa800013d7983 */ /* 0x000ea80000300800 */
[----:B------:R-:W-:Y:S01]  /*106730*/  STL [R1+0xe8], R4 ;  /* 0x0000e80401007387 */ /* 0x000fe20000100800 */
[----:B-1----:R-:W-:-:S03]  /*106740*/  F2FP.SATFINITE.E4M3.F32.PACK_AB_MERGE_C R0, R2, R3, RZ ;  /* 0x000000030200723e */ /* 0x002fc600048070ff */
        /* <DEDUP_REMOVED lines=50> */
[----:B------:R0:W-:Y:S04]  /*106a70*/  STL [R1+0x5c], R7 ;  /* 0x00005c0701007387 */ /* 0x0001e80000100800 */
[----:B------:R1:W-:Y:S01]  /*106a80*/  STL [R1+0x58], R6 ;  /* 0x0000580601007387 */ /* 0x0003e20000100800 */
[----:B------:R-:W-:Y:S02]  /*106a90*/  F2FP.SATFINITE.E4M3.F32.PACK_AB_MERGE_C R8, R48, R9, RZ ;  /* 0x000000093008723e */ /* 0x000fe400048070ff */
[----:B0-----:R-:W-:-:S03]  /*106aa0*/  F2FP.SATFINITE.E4M3.F32.PACK_AB_MERGE_C R7, R59, R44, RZ ;  /* 0x0000002c3b07723e */ /* 0x001fc600048070ff */
[----:B------:R-:W-:Y:S01]  /*106ab0*/  STL [R1+0x48], R8 ;  /* 0x0000480801007387 */ /* 0x000fe20000100800 */
[----:B-1----:R-:W-:-:S03]  /*106ac0*/  F2FP.SATFINITE.E4M3.F32.PACK_AB_MERGE_C R6, R0, R52, RZ ;  /* 0x000000340006723e */ /* 0x002fc600048070ff */
        /* <DEDUP_REMOVED lines=13> */
[----:B------:R-:W-:Y:S01]  /*106ba0*/  STL [R1], R6 ;  /* 0x0000000601007387 */ /* 0x000fe20000100800 */
[----:B--2---:R-:W-:Y:S02]  /*106bb0*/  F2FP.SATFINITE.E4M3.F32.PACK_AB_MERGE_C R0, R31, R33, RZ ;  /* 0x000000211f00723e */ /* 0x004fe400048070ff */
[----:B------:R-:W-:-:S05]  /*106bc0*/  F2FP.SATFINITE.E4M3.F32.PACK_AB_MERGE_C R54, R24, R30, RZ ;  /* 0x0000001e1836723e */ /* 0x000fca00048070ff */
[----:B------:R-:W-:Y:S01]  /*106bd0*/  STL [R1+0x58ec], R54 ;  /* 0x0058ec3601007387 */ /* 0x000fe20000100800 */
[----:B------:R-:W-:-:S03]  /*106be0*/  F2FP.SATFINITE.E4M3.F32.PACK_AB_MERGE_C R45, R22, R23, RZ ;  /* 0x00000017162d723e */ /* 0x000fc600048070ff */
[----:B------:R0:W-:Y:S01]  /*106bf0*/  STL [R1+0xb0], R0 ;  /* 0x0000b00001007387 */ /* 0x0001e20000100800 */
        /* <DEDUP_REMOVED lines=10> */
[----:B------:R-:W-:Y:S01]  /*106ca0*/  STL [R1+0x5904], R41 ;  /* 0x0059042901007387 */ /* 0x000fe20000100800 */
[----:B0-----:R-:W-:Y:S02]  /*106cb0*/  F2FP.SATFINITE.E4M3.F32.PACK_AB_MERGE_C R0, R10, R11, RZ ;  /* 0x0000000b0a00723e */ /* 0x001fe400048070ff */
[----:B------:R-:W-:-:S05]  /*106cc0*/  F2FP.SATFINITE.E4M3.F32.PACK_AB_MERGE_C R39, R4, R5, RZ ;  /* 0x000000050427723e */ /* 0x000fca00048070ff */
[----:B------:R-:W-:Y:S04]  /*106cd0*/  STL [R1+0x5908], R39 ;  /* 0x0059082701007387 */ /* 0x000fe80000100800 */
[----:B------:R0:W-:Y:S04]  /*106ce0*/  STL [R1+0x9c], R0 ;  /* 0x00009c0001007387 */ /* 0x0001e80000100800 */
[----:B------:R-:W2:Y:S04]  /*106cf0*/  LDL.LU R57, [R1+0xb60] ;  /* 0x000b600001397983 */ /* 0x000ea80000300800 */
[----:B------:R-:W2:Y:S01]  /*106d00*/  LDL.LU R36, [R1+0xb64] ;  /* 0x000b640001247983 */ /* 0x000ea20000300800 */
[----:B0-----:R-:W-:-:S05]  /*106d10*/  F2FP.SATFINITE.E4M3.F32.PACK_AB_MERGE_C R0, R2, R3, RZ ;  /* 0x000000030200723e */ /* 0x001fca00048070ff */
        /* <DEDUP_REMOVED lines=41> */
[----:B------:R-:W-:Y:S01]  /*106fb0*/  STL [R1+0x5914], R33 ;  /* 0x0059142101007387 */ /* 0x000fe20000100800 */
[----:B------:R-:W-:-:S03]  /*106fc0*/  F2FP.SATFINITE.E4M3.F32.PACK_AB_MERGE_C R30, R30, R9, RZ ;  /* 0x000000091e1e723e */ /* 0x000fc600048070ff */
[----:B------:R-:W-:Y:S04]  /*106fd0*/  STL [R1+0x5918], R31 ;  /* 0x0059181f01007387 */ /* 0x000fe80000100800 */
[----:B------:R-:W-:Y:S01]  /*106fe0*/  STL [R1+0x591c], R30 ;  /* 0x00591c1e01007387 */ /* 0x000fe20000100800 */
[----:B------:R-:W-:Y:S02]  /*106ff0*/  F2FP.SATFINITE.E4M3.F32.PACK_AB_MERGE_C R6, R44, R48, RZ ;  /* 0x000000302c06723e */ /* 0x000fe400048070ff */
[----:B------:R-:W-:-:S05]  /*107000*/  F2FP.SATFINITE.E4M3.F32.PACK_AB_MERGE_C R24, R24, R59, RZ ;  /* 0x0000003b1818723e */ /* 0x000fca00048070ff */
[----:B------:R-:W-:Y:S01]  /*107010*/  STL [R1+0x5920], R24 ;  /* 0x0059201801007387 */ /* 0x000fe20000100800 */
[----:B------:R-:W-:-:S03]  /*107020*/  F2FP.SATFINITE.E4M3.F32.PACK_AB_MERGE_C R0, R0, R52, RZ ;  /* 0x000000340000723e */ /* 0x000fc600048070ff */
[----:B------:R-:W-:Y:S01]  /*107030*/  STL [R1+0x70], R6 ;  /* 0x0000700601007387 */ /* 0x000fe20000100800 */
        /* <DEDUP_REMOVED lines=14> */
[----:B------:R0:W-:Y:S01]  /*107120*/  STL [R1+0x74], R0 ;  /* 0x0000740001007387 */ /* 0x0001e20000100800 */
[----:B------:R-:W-:Y:S02]  /*107130*/  F2FP.SATFINITE.E4M3.F32.PACK_AB_MERGE_C R17, R4, R5, RZ ;  /* 0x000000050411723e */ /* 0x000fe400048070ff */
[----:B0-----:R-:W-:-:S03]  /*107140*/  F2FP.SATFINITE.E4M3.F32.PACK_AB_MERGE_C R0, R10, R11, RZ ;  /* 0x0000000b0a00723e */ /* 0x001fc600048070ff */
[----:B------:R-:W-:Y:S04]  /*107150*/  STL [R1+0x593c], R17 ;  /* 0x00593c1101007387 */ /* 0x000fe80000100800 */
[----:B------:R0:W-:Y:S04]  /*107160*/  STL [R1+0x54], R0 ;  /* 0x0000540001007387 */ /* 0x0001e80000100800 */
[----:B------:R-:W2:Y:S04]  /*107170*/  LDL.LU R50, [R1+0xc00] ;  /* 0x000c000001327983 */ /* 0x000ea80000300800 */
[----:B------:R-:W2:Y:S04]  /*107180*/  LDL.LU R15, [R1+0xc04] ;  /* 0x000c0400010f7983 */ /* 0x000ea80000300800 */
        /* <DEDUP_REMOVED lines=37> */
[----:B------:R-:W4:Y:S01]  /*1073e0*/  LDL.LU R56, [R1+0xc9c] ;  /* 0x000c9c0001387983 */ /* 0x000f220000300800 */
[----:B------:R-:W-:-:S03]  /*1073f0*/  F2FP.SATFINITE.E4M3.F32.PACK_AB_MERGE_C R16, R2, R3, RZ ;  /* 0x000000030210723e */ /* 0x000fc600048070ff */
[----:B------:R-:W4:Y:S04]  /*107400*/  LDL.LU R3, [R1+0xca0] ;  /* 0x000ca00001037983 */ /* 0x000f280000300800 */
[----:B------:R-:W4:Y:S04]  /*107410*/  LDL.LU R2, [R1+0xca4] ;  /* 0x000ca40001027983 */ /* 0x000f280000300800 */
[----:B------:R-:W-:Y:S01]  /*107420*/  STL [R1+0x5940], R16 ;  /* 0x0059401001007387 */ /* 0x000fe20000100800 */
[----:B--2---:R-:W-:Y:S02]  /*107430*/  F2FP.SATFINITE.E4M3.F32.PACK_AB_MERGE_C R15, R15, R50, RZ ;  /* 0x000000320f0f723e */ /* 0x004fe400048070ff */
[----:B---3--:R-:W-:-:S03]  /*107440*/  F2FP.SATFINITE.E4M3.F32.PACK_AB_MERGE_C R14, R14, R45, RZ ;  /* 0x0000002d0e0e723e */ /* 0x008fc600048070ff */
[----:B------:R-:W-:Y:S01]  /*107450*/  STL [R1+0x5944], R15 ;  /* 0x0059440f01007387 */ /* 0x000fe20000100800 */
[----:B----4-:R-:W-:-:S03]  /*107460*/  F2FP.SATFINITE.E4M3.F32.PACK_AB_MERGE_C R13, R13, R54, RZ ;  /* 0x000000360d0d723e */ /* 0x010fc600048070ff */
[----:B------:R-:W-:Y:S04]  /*107470*/  STL [R1+0x5948], R14 ;  /* 0x0059480e01007387 */ /* 0x000fe80000100800 */
[----:B------:R-:W-:Y:S01]  /*107480*/  STL [R1+0x594c], R13 ;  /* 0x00594c0d01007387 */ /* 0x000fe20000100800 */
[----:B------:R-:W-:Y:S02]  /*107490*/  F2FP.SATFINITE.E4M3.F32.PACK_AB_MERGE_C R6, R7, R6, RZ ;  /* 0x000000060706723e */ /* 0x000fe400048070ff */
[----:B------:R-:W-:-:S05]  /*1074a0*/  F2FP.SATFINITE.E4M3.F32.PACK_AB_MERGE_C R12, R12, R25, RZ ;  /* 0x000000190c0c723e */ /* 0x000fca00048070ff */
        /* <DEDUP_REMOVED lines=30> */
[----:B0-----:R-:W-:-:S03]  /*107690*/  F2FP.SATFINITE.E4M3.F32.PACK_AB_MERGE_C R5, R56, R0, RZ ;  /* 0x000000003805723e */ /* 0x001fc600048070ff */
[----:B-1----:R-:W2:Y:S04]  /*1076a0*/  LDL.LU R4, [R1+0xcac] ;  /* 0x000cac0001047983 */ /* 0x002ea80000300800 */
[----:B------:R0:W-:Y:S04]  /*1076b0*/  STL [R1+0x8e0], R5 ;  /* 0x0008e00501007387 */ /* 0x0001e80000100800 */
[----:B0-----:R-:W3:Y:S01]  /*1076c0*/  LDL.LU R5, [R1+0xcb0] ;  /* 0x000cb00001057983 */ /* 0x001ee20000300800 */
        /* <DEDUP_REMOVED lines=64> */
[----:B------:R-:W3:Y:S04]  /*107ad0*/  LDL.LU R5, [R1+0x596c] ;  /* 0x00596c0001057983 */ /* 0x000ee80000300800 */
[----:B------:R4:W-:Y:S02]  /*107ae0*/  STL [R1+0x8f4], R4 ;  /* 0x0008f40401007387 */ /* 0x0009e40000100800 */
[----:B----4-:R-:W-:Y:S02]  /*107af0*/  F2FP.SATFINITE.E4M3.F32.PACK_AB_MERGE_C R4, R58, R11, RZ ;  /* 0x0000000b3a04723e */ /* 0x010fe400048070ff */
[----:B---3--:R-:W-:Y:S02]  /*107b00*/  F2FP.SATFINITE.E4M3.F32.PACK_AB_MERGE_C R5, R10, R5, RZ ;  /* 0x000000050a05723e */ /* 0x008fe400048070ff */
[----:B------:R-:W-:-:S03]  /*107b10*/  F2FP.SATFINITE.E4M3.F32.PACK_AB_MERGE_C R10, R13, R12, RZ ;  /* 0x0000000c0d0a723e */ /* 0x000fc600048070ff */
[----:B------:R0:W-:Y:S04]  /*107b20*/  STL [R1+0x904], R5 ;  /* 0x0009040501007387 */ /* 0x0001e80000100800 */
        /* <DEDUP_REMOVED lines=28> */
[----:B------:R0:W-:Y:S01]  /*107cf0*/  STL [R1+0x9c8], R5 ;  /* 0x0009c80501007387 */ /* 0x0001e20000100800 */
[----:B------:R-:W-:-:S03]  /*107d00*/  F2FP.SATFINITE.E4M3.F32.PACK_AB_MERGE_C R6, R28, R27, RZ ;  /* 0x0000001b1c06723e */ /* 0x000fc600048070ff */
        /* <DEDUP_REMOVED lines=24> */
[----:B0-----:R-:W2:Y:S04]  /*107e90*/  LDL.LU R5, [R1+0xf80] ;  /* 0x000f800001057983 */ /* 0x001ea80000300800 */
        /* <DEDUP_REMOVED lines=60> */
[----:B------:R-:W4:Y:S01]  /*108260*/  LDL.LU R2, [R1+0xf5c] ;  /* 0x000f5c0001027983 */ /* 0x000f220000300800 */
[----:B--2---:R-:W-:-:S05]  /*108270*/  F2FP.SATFINITE.E4M3.F32.PACK_AB_MERGE_C R5, R10, R5, RZ ;  /* 0x000000050a05723e */ /* 0x004fca00048070ff */
[----:B------:R0:W-:Y:S01]  /*108280*/  STL [R1+0xa68], R5 ;  /* 0x000a680501007387 */ /* 0x0001e20000100800 */
[----:B---3--:R-:W-:-:S05]  /*108290*/  F2FP.SATFINITE.E4M3.F32.PACK_AB_MERGE_C R4, R58, R11, RZ ;  /* 0x0000000b3a04723e */ /* 0x008fca00048070ff */
[----:B------:R1:W-:Y:S01]  /*1082a0*/  STL [R1+0xa64], R4 ;  /* 0x000a640401007387 */ /* 0x0003e20000100800 */
[----:B----4-:R-:W-:Y:S02]  /*1082b0*/  F2FP.SATFINITE.E4M3.F32.PACK_AB_MERGE_C R10, R13, R12, RZ ;  /* 0x0000000c0d0a723e */ /* 0x010fe400048070ff */
[----:B0-----:R-:W-:-:S03]  /*1082c0*/  F2FP.SATFINITE.E4M3.F32.PACK_AB_MERGE_C R5, R15, R14, RZ ;  /* 0x0000000e0f05723e */ /* 0x001fc600048070ff */
[----:B------:R0:W-:Y:S04]  /*1082d0*/  STL [R1+0xa88], R10 ;  /* 0x000a880a01007387 */ /* 0x0001e80000100800 */
[----:B------:R2:W-:Y:S01]  /*1082e0*/  STL [R1+0xa84], R5 ;  /* 0x000a840501007387 */ /* 0x0005e20000100800 */
[----:B-1----:R-:W-:-:S05]  /*1082f0*/  F2FP.SATFINITE.E4M3.F32.PACK_AB_MERGE_C R4, R17, R16, RZ ;  /* 0x000000101104723e */ /* 0x002fca00048070ff */
[----:B------:R1:W-:Y:S01]  /*108300*/  STL [R1+0xa98], R4 ;  /* 0x000a980401007387 */ /* 0x0003e20000100800 */
[----:B0-----:R-:W-:Y:S02]  /*108310*/  F2FP.SATFINITE.E4M3.F32.PACK_AB_MERGE_C R10, R19, R18, RZ ;  /* 0x00000012130a723e */ /* 0x001fe400048070ff */
[----:B--2---:R-:W-:-:S03]  /*108320*/  F2FP.SATFINITE.E4M3.F32.PACK_AB_MERGE_C R5, R21, R20, RZ ;  /* 0x000000141505723e */ /* 0x004fc600048070ff */
        /* <DEDUP_REMOVED lines=18> */
[----:B------:R-:W-:Y:S04]  /*108450*/  STL [R1+0xadc], R10 ;  /* 0x000adc0a01007387 */ /* 0x000fe80000100800 */
[----:B------:R0:W-:Y:S01]  /*108460*/  STL [R1+0xad8], R5 ;  /* 0x000ad80501007387 */ /* 0x0001e20000100800 */
[----:B-1----:R-:W-:-:S05]  /*108470*/  F2FP.SATFINITE.E4M3.F32.PACK_AB_MERGE_C R4, R26, R25, RZ ;  /* 0x000000191a04723e */ /* 0x002fca00048070ff */
[----:B------:R1:W-:Y:S01]  /*108480*/  STL [R1+0xaec], R4 ;  /* 0x000aec0401007387 */ /* 0x0003e20000100800 */
[----:B------:R-:W-:Y:S02]  /*108490*/  F2FP.SATFINITE.E4M3.F32.PACK_AB_MERGE_C R6, R28, R27, RZ ;  /* 0x0000001b1c06723e */ /* 0x000fe400048070ff */
[----:B0-----:R-:W-:-:S03]  /*1084a0*/  F2FP.SATFINITE.E4M3.F32.PACK_AB_MERGE_C R5, R29, R37, RZ ;  /* 0x000000251d05723e */ /* 0x001fc600048070ff */
        /* <DEDUP_REMOVED lines=8> */
[----:B-1----:R-:W-:Y:S02]  /*108530*/  F2FP.SATFINITE.E4M3.F32.PACK_AB_MERGE_C R4, R61, R55, RZ ;  /* 0x000000373d04723e */ /* 0x002fe400048070ff */
[----:B------:R-:W-:-:S05]  /*108540*/  F2FP.SATFINITE.E4M3.F32.PACK_AB_MERGE_C R56, R56, R60, RZ ;  /* 0x0000003c3838723e */ /* 0x000fca00048070ff */
[----:B------:R-:W-:Y:S04]  /*108550*/  STL [R1+0x5768], R56 ;  /* 0x0057683801007387 */ /* 0x000fe80000100800 */
[----:B------:R1:W-:Y:S01]  /*108560*/  STL [R1+0x82c], R4 ;  /* 0x00082c0401007387 */ /* 0x0003e20000100800 */
[----:B0-----:R-:W-:Y:S02]  /*108570*/  F2FP.SATFINITE.E4M3.F32.PACK_AB_MERGE_C R5, R8, R35, RZ ;  /* 0x000000230805723e */ /* 0x001fe400048070ff */
[----:B-1----:R-:W-:Y:S02]  /*108580*/  F2FP.SATFINITE.E4M3.F32.PACK_AB_MERGE_C R4, R32, R57, RZ ;  /* 0x000000392004723e */ /* 0x002fe400048070ff */
[----:B------:R-:W-:-:S03]  /*108590*/  F2FP.SATFINITE.E4M3.F32.PACK_AB_MERGE_C R6, R48, R9, RZ ;  /* 0x000000093006723e */ /* 0x000fc600048070ff */
[----:B------:R0:W-:Y:S04]  /*1085a0*/  STL [R1+0x834], R4 ;  /* 0x0008340401007387 */ /* 0x0001e80000100800 */
[----:B------:R1:W-:Y:S01]  /*1085b0*/  STL [R1+0x830], R5 ;  /* 0x0008300501007387 */ /* 0x0003e20000100800 */
[----:B0-----:R-:W-:-:S03]  /*1085c0*/  F2FP.SATFINITE.E4M3.F32.PACK_AB_MERGE_C R4, R59, R44, RZ ;  /* 0x0000002c3b04723e */ /* 0x001fc600048070ff */
[----:B------:R-:W-:Y:S01]  /*1085d0*/  STL [R1+0x84c], R6 ;  /* 0x00084c0601007387 */ /* 0x000fe20000100800 */
[----:B-1----:R-:W-:-:S03]  /*1085e0*/  F2FP.SATFINITE.E4M3.F32.PACK_AB_MERGE_C R5, R0, R52, RZ ;  /* 0x000000340005723e */ /* 0x002fc600048070ff */
[----:B------:R0:W-:Y:S04]  /*1085f0*/  STL [R1+0x848], R4 ;  /* 0x0008480401007387 */ /* 0x0001e80000100800 */
[----:B0-----:R-:W2:Y:S04]  /*108600*/  LDL.LU R4, [R1+0xf14] ;  /* 0x000f140001047983 */ /* 0x001ea80000300800 */
        /* <DEDUP_REMOVED lines=67> */
[----:B------:R0:W-:Y:S01]  /*108a40*/  STL [R1+0x85c], R4 ;  /* 0x00085c0401007387 */ /* 0x0001e20000100800 */
[----:B----4-:R-:W-:-:S03]  /*108a50*/  F2FP.SATFINITE.E4M3.F32.PACK_AB_MERGE_C R58, R58, R11, RZ ;  /* 0x0000000b3a3a723e */ /* 0x010fc600048070ff */
[----:B0-----:R-:W4:Y:S01]  /*108a60*/  LDL.LU R4, [R1+0x5964] ;  /* 0x0059640001047983 */ /* 0x001f220000300800 */
[----:B---3--:R-:W-:Y:S02]  /*108a70*/  F2FP.SATFINITE.E4M3.F32.PACK_AB_MERGE_C R13, R13, R12, RZ ;  /* 0x0000000c0d0d723e */ /* 0x008fe400048070ff */
[----:B------:R-:W-:Y:S02]  /*108a80*/  F2FP.SATFINITE.E4M3.F32.PACK_AB_MERGE_C R15, R15, R14, RZ ;  /* 0x0000000e0f0f723e */ /* 0x000fe400048070ff */
[----:B------:R-:W-:Y:S02]  /*108a90*/  F2FP.SATFINITE.E4M3.F32.PACK_AB_MERGE_C R17, R17, R16, RZ ;  /* 0x000000101111723e */ /* 0x000fe400048070ff */
[----:B------:R-:W-:Y:S02]  /*108aa0*/  F2FP.SATFINITE.E4M3.F32.PACK_AB_MERGE_C R18, R18, R56, RZ ;  /* 0x000000381212723e */ /* 0x000fe400048070ff */
[----:B------:R-:W-:Y:S02]  /*108ab0*/  F2FP.SATFINITE.E4M3.F32.PACK_AB_MERGE_C R19, R20, R19, RZ ;  /* 0x000000131413723e */ /* 0x000fe400048070ff */
[----:B------:R-:W-:-:S02]  /*108ac0*/  F2FP.SATFINITE.E4M3.F32.PACK_AB_MERGE_C R20, R22, R21, RZ ;  /* 0x000000151614723e */ /* 0x000fc400048070ff */
[----:B--2---:R-:W-:Y:S02]  /*108ad0*/  F2FP.SATFINITE.E4M3.F32.PACK_AB_MERGE_C R10, R10, R5, RZ ;  /* 0x000000050a0a723e */ /* 0x004fe400048070ff */
[----:B------:R-:W2:Y:S04]  /*108ae0*/  LDL.LU R5, [R1+0x5960] ;  /* 0x0059600001057983 */ /* 0x000ea80000300800 */
[----:B------:R0:W-:Y:S04]  /*108af0*/  STL [R1+0x858], R10 ;  /* 0x0008580a01007387 */ /* 0x0001e80000100800 */
[----:B0-----:R-:W3:Y:S04]  /*108b00*/  LDL.LU R10, [R1+0x595c] ;  /* 0x00595c00010a7983 */ /* 0x001ee80000300800 */
[----:B------:R-:W3:Y:S04]  /*108b10*/  LDL.LU R11, [R1+0x5958] ;  /* 0x00595800010b7983 */ /* 0x000ee80000300800 */
        /* <DEDUP_REMOVED lines=21> */
[----:B----4-:R-:W-:-:S03]  /*108c70*/  F2FP.SATFINITE.E4M3.F32.PACK_AB_MERGE_C R19, R42, R41, RZ ;  /* 0x000000292a13723e */ /* 0x010fc600048070ff */
[----:B------:R1:W-:Y:S04]  /*108c80*/  STL [R1+0x8c8], R18 ;  /* 0x0008c81201007387 */ /* 0x0003e80000100800 */
[----:B------:R4:W-:Y:S01]  /*108c90*/  STL [R1+0x8c4], R19 ;  /* 0x0008c41301007387 */ /* 0x0009e20000100800 */
[----:B0-----:R-:W-:Y:S02]  /*108ca0*/  F2FP.SATFINITE.E4M3.F32.PACK_AB_MERGE_C R20, R49, R46, RZ ;  /* 0x0000002e3114723e */ /* 0x001fe400048070ff */
[----:B-1----:R-:W-:-:S03]  /*108cb0*/  F2FP.SATFINITE.E4M3.F32.PACK_AB_MERGE_C R18, R45, R50, RZ ;  /* 0x000000322d12723e */ /* 0x002fc600048070ff */
[----:B------:R-:W-:Y:S01]  /*108cc0*/  STL [R1+0x8d8], R20 ;  /* 0x0008d81401007387 */ /* 0x000fe20000100800 */
[----:B----4-:R-:W-:Y:S02]  /*108cd0*/  F2FP.SATFINITE.E4M3.F32.PACK_AB_MERGE_C R19, R6, R54, RZ ;  /* 0x000000360613723e */ /* 0x010fe400048070ff */
[----:B------:R-:W-:Y:S01]  /*108ce0*/  F2FP.SATFINITE.E4M3.F32.PACK_AB_MERGE_C R6, R25, R7, RZ ;  /* 0x000000071906723e */ /* 0x000fe200048070ff */
[----:B------:R0:W-:Y:S01]  /*108cf0*/  STL [R1+0x8d4], R18 ;  /* 0x0008d41201007387 */ /* 0x0001e20000100800 */
[----:B------:R-:W-:-:S03]  /*108d00*/  F2FP.SATFINITE.E4M3.F32.PACK_AB_MERGE_C R7, R37, R28, RZ ;  /* 0x0000001c2507723e */ /* 0x000fc600048070ff */
[----:B------:R-:W-:Y:S04]  /*108d10*/  STL [R1+0x964], R19 ;  /* 0x0009641301007387 */ /* 0x000fe80000100800 */
[----:B------:R1:W-:Y:S01]  /*108d20*/  STL [R1+0x960], R6 ;  /* 0x0009600601007387 */ /* 0x0003e20000100800 */
[----:B0-----:R-:W-:-:S05]  /*108d30*/  F2FP.SATFINITE.E4M3.F32.PACK_AB_MERGE_C R18, R27, R26, RZ ;  /* 0x0000001a1b12723e */ /* 0x001fca00048070ff */
        /* <DEDUP_REMOVED lines=13> */
[----:B----4-:R-:W-:-:S03]  /*108e10*/  F2FP.SATFINITE.E4M3.F32.PACK_AB_MERGE_C R6, R8, R35, RZ ;  /* 0x000000230806723e */ /* 0x010fc600048070ff */
[----:B------:R0:W-:Y:S01]  /*108e20*/  STL [R1+0x98c], R7 ;  /* 0x00098c0701007387 */ /* 0x0001e20000100800 */
[----:B------:R-:W-:-:S03]  /*108e30*/  F2FP.SATFINITE.E4M3.F32.PACK_AB_MERGE_C R8, R48, R9, RZ ;  /* 0x000000093008723e */ /* 0x000fc600048070ff */
[----:B------:R1:W-:Y:S01]  /*108e40*/  STL [R1+0x998], R6 ;  /* 0x0009980601007387 */ /* 0x0003e20000100800 */
[----:B0-----:R-:W-:-:S03]  /*108e50*/  F2FP.SATFINITE.E4M3.F32.PACK_AB_MERGE_C R7, R59, R44, RZ ;  /* 0x0000002c3b07723e */ /* 0x001fc600048070ff */
[----:B------:R-:W-:Y:S01]  /*108e60*/  STL [R1+0x994], R8 ;  /* 0x0009940801007387 */ /* 0x000fe20000100800 */
[----:B-1----:R-:W-:-:S03]  /*108e70*/  F2FP.SATFINITE.E4M3.F32.PACK_AB_MERGE_C R6, R0, R52, RZ ;  /* 0x000000340006723e */ /* 0x002fc600048070ff */
[----:B------:R-:W-:Y:S01]  /*108e80*/  STL [R1+0x9a4], R7 ;  /* 0x0009a40701007387 */ /* 0x000fe20000100800 */
[----:B------:R-:W-:-:S03]  /*108e90*/  F2FP.SATFINITE.E4M3.F32.PACK_AB_MERGE_C R0, R2, R3, RZ ;  /* 0x000000030200723e */ /* 0x000fc600048070ff */
[----:B------:R-:W4:Y:S04]  /*108ea0*/  LDL.LU R18, [R1+0xdb8] ;  /* 0x000db80001127983 */ /* 0x000f280000300800 */
[----:B------:R0:W-:Y:S04]  /*108eb0*/  STL [R1+0x9a0], R6 ;  /* 0x0009a00601007387 */ /* 0x0001e80000100800 */
[----:B------:R-:W4:Y:S04]  /*108ec0*/  LDL.LU R19, [R1+0xdbc] ;  /* 0x000dbc0001137983 */ /* 0x000f280000300800 */
[----:B------:R1:W-:Y:S04]  /*108ed0*/  STL [R1+0x9b4], R0 ;  /* 0x0009b40001007387 */ /* 0x0003e80000100800 */
        /* <DEDUP_REMOVED lines=48> */
[----:B----4-:R-:W-:-:S03]  /*1091e0*/  F2FP.SATFINITE.E4M3.F32.PACK_AB_MERGE_C R19, R19, R18, RZ ;  /* 0x000000121313723e */ /* 0x010fc600048070ff */
[----:B------:R-:W4:Y:S04]  /*1091f0*/  LDL.LU R18, [R1+0x5938] ;  /* 0x0059380001127983 */ /* 0x000f280000300800 */
[----:B------:R0:W-:Y:S01]  /*109200*/  STL [R1+0x9b0], R19 ;  /* 0x0009b01301007387 */ /* 0x0001e20000100800 */
[----:B--2---:R-:W-:-:S03]  /*109210*/  F2FP.SATFINITE.E4M3.F32.PACK_AB_MERGE_C R21, R21, R20, RZ ;  /* 0x000000141515723e */ /* 0x004fc600048070ff */
[----:B0-----:R-:W2:Y:S01]  /*109220*/  LDL.LU R19, [R1+0x5934] ;  /* 0x0059340001137983 */ /* 0x001ea20000300800 */
[----:B---3--:R-:W-:-:S03]  /*109230*/  F2FP.SATFINITE.E4M3.F32.PACK_AB_MERGE_C R23, R23, R22, RZ ;  /* 0x000000161717723e */ /* 0x008fc600048070ff */
[----:B------:R-:W3:Y:S04]  /*109240*/  LDL.LU R20, [R1+0x5930] ;  /* 0x0059300001147983 */ /* 0x000ee80000300800 */
[----:B------:R0:W-:Y:S01]  /*109250*/  STL [R1+0x9c4], R21 ;  /* 0x0009c41501007387 */ /* 0x0001e20000100800 */
[----:B------:R-:W-:-:S03]  /*109260*/  F2FP.SATFINITE.E4M3.F32.PACK_AB_MERGE_C R30, R30, R24, RZ ;  /* 0x000000181e1e723e */ /* 0x000fc600048070ff */
[----:B0-----:R-:W3:Y:S01]  /*109270*/  LDL.LU R21, [R1+0x592c] ;  /* 0x00592c0001157983 */ /* 0x001ee20000300800 */
[----:B------:R-:W-:-:S03]  /*109280*/  F2FP.SATFINITE.E4M3.F32.PACK_AB_MERGE_C R33, R33, R31, RZ ;  /* 0x0000001f2121723e */ /* 0x000fc600048070ff */
[----:B------:R-:W3:Y:S04]  /*109290*/  LDL.LU R22, [R1+0x5928] ;  /* 0x0059280001167983 */ /* 0x000ee80000300800 */
[----:B------:R0:W-:Y:S01]  /*1092a0*/  STL [R1+0x9c0], R23 ;  /* 0x0009c01701007387 */ /* 0x0001e20000100800 */
[----:B------:R-:W-:-:S03]  /*1092b0*/  F2FP.SATFINITE.E4M3.F32.PACK_AB_MERGE_C R36, R36, R34, RZ ;  /* 0x000000222424723e */ /* 0x000fc600048070ff */
[----:B0-----:R-:W3:Y:S04]  /*1092c0*/  LDL.LU R23, [R1+0x5924] ;  /* 0x0059240001177983 */ /* 0x001ee80000300800 */
[----:B------:R-:W3:Y:S04]  /*1092d0*/  LDL.LU R24, [R1+0x5920] ;  /* 0x0059200001187983 */ /* 0x000ee80000300800 */
[----:B------:R0:W-:Y:S01]  /*1092e0*/  STL [R1+0x9d4], R30 ;  /* 0x0009d41e01007387 */ /* 0x0001e20000100800 */
[----:B------:R-:W-:Y:S02]  /*1092f0*/  F2FP.SATFINITE.E4M3.F32.PACK_AB_MERGE_C R41, R41, R39, RZ ;  /* 0x000000272929723e */ /* 0x000fe400048070ff */
[----:B------:R-:W-:Y:S01]  /*109300*/  F2FP.SATFINITE.E4M3.F32.PACK_AB_MERGE_C R46, R46, R42, RZ ;  /* 0x0000002a2e2e723e */ /* 0x000fe200048070ff */
[----:B0-----:R-:W3:Y:S04]  /*109310*/  LDL.LU R30, [R1+0x591c] ;  /* 0x00591c00011e7983 */ /* 0x001ee80000300800 */
[----:B------:R-:W3:Y:S04]  /*109320*/  LDL.LU R31, [R1+0x5918] ;  /* 0x00591800011f7983 */ /* 0x000ee80000300800 */
[----:B------:R0:W-:Y:S01]  /*109330*/  STL [R1+0x9d0], R33 ;  /* 0x0009d02101007387 */ /* 0x0001e20000100800 */
[----:B------:R-:W-:-:S03]  /*109340*/  F2FP.SATFINITE.E4M3.F32.PACK_AB_MERGE_C R56, R56, R49, RZ ;  /* 0x000000313838723e */ /* 0x000fc600048070ff */
        /* <DEDUP_REMOVED lines=16> */
[----:B0-----:R-:W4:Y:S04]  /*109450*/  LDL R56, [R1+0xbec] ;  /* 0x000bec0001387983 */ /* 0x001f280000100800 */
[----:B------:R0:W-:Y:S04]  /*109460*/  STL [R1+0xa08], R48 ;  /* 0x000a083001007387 */ /* 0x0001e80000100800 */
[----:B------:R-:W2:Y:S04]  /*109470*/  LDL.LU R55, [R1+0x130] ;  /* 0x0001300001377983 */ /* 0x000ea80000300800 */
[----:B0-----:R-:W3:Y:S04]  /*109480*/  LDL.LU R48, [R1+0x134] ;  /* 0x0001340001307983 */ /* 0x001ee80000300800 */
[----:B------:R0:W-:Y:S01]  /*109490*/  STL [R1+0xa04], R44 ;  /* 0x000a042c01007387 */ /* 0x0001e20000100800 */
[----:B------:R-:W-:-:S02]  /*1094a0*/  F2FP.SATFINITE.E4M3.F32.PACK_AB_MERGE_C R61, R61, R7, RZ ;  /* 0x000000073d3d723e */ /* 0x000fc400048070ff */
[----:B------:R-:W-:Y:S01]  /*1094b0*/  F2FP.SATFINITE.E4M3.F32.PACK_AB_MERGE_C R26, R26, R25, RZ ;  /* 0x000000191a1a723e */ /* 0x000fe200048070ff */
[----:B0-----:R-:W3:Y:S04]  /*1094c0*/  LDL.LU R44, [R1+0x138] ;  /* 0x00013800012c7983 */ /* 0x001ee80000300800 */
[----:B------:R-:W3:Y:S04]  /*1094d0*/  LDL.LU R59, [R1+0x128] ;  /* 0x00012800013b7983 */ /* 0x000ee80000300800 */
        /* <DEDUP_REMOVED lines=33> */
[----:B------:R-:W3:Y:S01]  /*1096f0*/  LDL.LU R0, [R1+0x58b0] ;  /* 0x0058b00001007983 */ /* 0x000ee20000300800 */
[----:B------:R-:W-:-:S03]  /*109700*/  F2FP.SATFINITE.E4M3.F32.PACK_AB_MERGE_C R53, R60, R53, RZ ;  /* 0x000000353c35723e */ /* 0x000fc600048070ff */
[----:B------:R0:W-:Y:S01]  /*109710*/  STL [R1+0xa6c], R51 ;  /* 0x000a6c3301007387 */ /* 0x0001e20000100800 */
[----:B------:R-:W-:-:S03]  /*109720*/  F2FP.SATFINITE.E4M3.F32.PACK_AB_MERGE_C R2, R2, R3, RZ ;  /* 0x000000030202723e */ /* 0x000fc600048070ff */
[----:B------:R-:W-:Y:S01]  /*109730*/  STL [R1+0xa90], R53 ;  /* 0x000a903501007387 */ /* 0x000fe20000100800 */
[----:B0-----:R-:W-:Y:S02]  /*109740*/  F2FP.SATFINITE.E4M3.F32.PACK_AB_MERGE_C R51, R32, R57, RZ ;  /* 0x000000392033723e */ /* 0x001fe400048070ff */
[----:B------:R-:W-:-:S03]  /*109750*/  F2FP.SATFINITE.E4M3.F32.PACK_AB_MERGE_C R32, R52, R35, RZ ;  /* 0x000000233420723e */ /* 0x000fc600048070ff */
[----:B------:R-:W-:Y:S04]  /*109760*/  STL [R1+0xa8c], R51 ;  /* 0x000a8c3301007387 */ /* 0x000fe80000100800 */
[----:B------:R-:W3:Y:S04]  /*109770*/  LDL.LU R60, [R1+0x178] ;  /* 0x00017800013c7983 */ /* 0x000ee80000300800 */
[----:B------:R0:W-:Y:S04]  /*109780*/  STL [R1+0xaa0], R32 ;  /* 0x000aa02001007387 */ /* 0x0001e80000100800 */
[----:B------:R-:W3:Y:S04]  /*109790*/  LDL.LU R57, [R1+0x168] ;  /* 0x0001680001397983 */ /* 0x000ee80000300800 */
[----:B------:R4:W-:Y:S04]  /*1097a0*/  STL [R1+0xa9c], R2 ;  /* 0x000a9c0201007387 */ /* 0x0009e80000100800 */
[----:B0-----:R-:W3:Y:S04]  /*1097b0*/  LDL.LU R32, [R1+0x174] ;  /* 0x0001740001207983 */ /* 0x001ee80000300800 */
[----:B------:R-:W3:Y:S04]  /*1097c0*/  LDL.LU R35, [R1+0x170] ;  /* 0x0001700001237983 */ /* 0x000ee80000300800 */
[----:B------:R-:W3:Y:S01]  /*1097d0*/  LDL.LU R52, [R1+0x12c] ;  /* 0x00012c0001347983 */ /* 0x000ee20000300800 */
[----:B----4-:R-:W-:-:S03]  /*1097e0*/  VIADD R2, R56, 0xab ;  /* 0x000000ab38027836 */ /* 0x010fc60000000000 */
[----:B------:R0:W-:Y:S01]  /*1097f0*/  STL [R1+0x584c], R56 ;  /* 0x00584c3801007387 */ /* 0x0001e20000100800 */
[----:B------:R-:W-:Y:S01]  /*109800*/  VIADD R3, R56, 0xaa ;  /* 0x000000aa38037836 */ /* 0x000fe20000000000 */
[----:B--2---:R-:W-:Y:S02]  /*109810*/  LOP3.LUT R53, R55, 0xffff, RZ, 0xc0, !PT ;  /* 0x0000ffff37357812 */ /* 0x004fe400078ec0ff */
[----:B---3--:R-:W-:-:S03]  /*109820*/  LOP3.LUT R48, R48, 0xffff, RZ, 0xc0, !PT ;  /* 0x0000ffff30307812 */ /* 0x008fc600078ec0ff */
[----:B------:R-:W-:Y:S01]  /*109830*/  STL [R1+0x130], R53 ;  /* 0x0001303501007387 */ /* 0x000fe20000100800 */
[----:B------:R-:W-:Y:S02]  /*109840*/  LOP3.LUT R44, R44, 0xffff, RZ, 0xc0, !PT ;  /* 0x0000ffff2c2c7812 */ /* 0x000fe400078ec0ff */
[----:B0-----:R-:W-:Y:S02]  /*109850*/  LOP3.LUT R56, R59, 0xffff, RZ, 0xc0, !PT ;  /* 0x0000ffff3b387812 */ /* 0x001fe400078ec0ff */
[----:B------:R-:W2:Y:S04]  /*109860*/  LDL.LU R59, [R1+0x15c] ;  /* 0x00015c00013b7983 */ /* 0x000ea80000300800 */
[----:B------:R-:W-:Y:S04]  /*109870*/  STL [R1+0x134], R48 ;  /* 0x0001343001007387 */ /* 0x000fe80000100800 */
[----:B------:R-:W-:Y:S01]  /*109880*/  STL [R1+0x138], R44 ;  /* 0x0001382c01007387 */ /* 0x000fe20000100800 */
[----:B------:R-:W-:-:S03]  /*109890*/  LOP3.LUT R55, R0, 0xffff, RZ, 0xc0, !PT ;  /* 0x0000ffff00377812 */ /* 0x000fc600078ec0ff */
[----:B------:R-:W3:Y:S01]  /*1098a0*/  LDL.LU R0, [R1+0x58ac] ;  /* 0x0058ac0001007983 */ /* 0x000ee20000300800 */
[----:B------:R-:W-:Y:S02]  /*1098b0*/  LOP3.LUT R51, R61, 0xffff, RZ, 0xc0, !PT ;  /* 0x0000ffff3d337812 */ /* 0x000fe400078ec0ff */
[----:B------:R-:W-:Y:S02]  /*1098c0*/  ISETP.GE.AND P2, PT, R2, UR13, PT ;  /* 0x0000000d02007c0c */ /* 0x000fe4000bf46270 */
[----:B------:R-:W-:Y:S01]  /*1098d0*/  LOP3.LUT R9, R9, 0xffff, RZ, 0xc0, !PT ;  /* 0x0000ffff09097812 */ /* 0x000fe200078ec0ff */
[----:B------:R-:W-:Y:S01]  /*1098e0*/  STL [R1+0x194], R56 ;  /* 0x0001943801007387 */ /* 0x000fe20000100800 */
[----:B------:R-:W-:Y:S01]  /*1098f0*/  LOP3.LUT R2, R7, 0xffff, RZ, 0xc0, !PT ;  /* 0x0000ffff07027812 */ /* 0x000fe200078ec0ff */
[----:B------:R-:W-:Y:S01]  /*109900*/  ULDC UR13, c[0x0][0x248] ;  /* 0x00009200000d7ab9 */ /* 0x000fe20000000800 */
[----:B------:R-:W-:Y:S01]  /*109910*/  ISETP.GE.AND P0, PT, R3, UR9, PT ;  /* 0x0000000903007c0c */ /* 0x000fe2000bf06270 */
[----:B------:R0:W-:Y:S01]  /*109920*/  STL [R1+0x14c], R51 ;  /* 0x00014c3301007387 */ /* 0x0001e20000100800 */
[----:B------:R-:W-:Y:S01]  /*109930*/  LOP3.LUT R61, R8, 0xffff, RZ, 0xc0, !PT ;  /* 0x0000ffff083d7812 */ /* 0x000fe200078ec0ff */
[----:B------:R-:W-:Y:S01]  /*109940*/  ULDC UR9, c[0x0][0x248] ;  /* 0x0000920000097ab9 */ /* 0x000fe20000000800 */
[----:B------:R-:W-:Y:S01]  /*109950*/  LOP3.LUT R3, R6, 0xffff, RZ, 0xc0, !PT ;  /* 0x0000ffff06037812 */ /* 0x000fe200078ec0ff */
[----:B------:R1:W-:Y:S01]  /*109960*/  STL [R1+0x154], R55 ;  /* 0x0001543701007387 */ /* 0x0003e20000100800 */
[----:B------:R-:W-:-:S02]  /*109970*/  LOP3.LUT R5, R5, 0xffff, RZ, 0xc0, !PT ;  /* 0x0000ffff05057812 */ /* 0x000fc400078ec0ff */
[----:B------:R-:W-:Y:S01]  /*109980*/  LOP3.LUT R8, R4, 0xffff, RZ, 0xc0, !PT ;  /* 0x0000ffff04087812 */ /* 0x000fe200078ec0ff */
[----:B------:R-:W-:Y:S04]  /*109990*/  STL [R1+0x150], R9 ;  /* 0x0001500901007387 */ /* 0x000fe80000100800 */
[----:B------:R-:W-:Y:S01]  /*1099a0*/  STL [R1+0x128], R2 ;  /* 0x0001280201007387 */ /* 0x000fe20000100800 */
[----:B------:R-:W-:-:S03]  /*1099b0*/  PRMT R6, R53, 0x3340, R51 ;  /* 0x0000334035067816 */ /* 0x000fc60000000033 */
[----:B------:R-:W-:Y:S04]  /*1099c0*/  STL [R1+0x190], R61 ;  /* 0x0001903d01007387 */ /* 0x000fe80000100800 */
[----:B------:R-:W-:Y:S01]  /*1099d0*/  STL [R1+0x18c], R3 ;  /* 0x00018c0301007387 */ /* 0x000fe20000100800 */
[----:B------:R-:W-:-:S03]  /*1099e0*/  PRMT R7, R48, 0x3340, R55 ;  /* 0x0000334030077816 */ /* 0x000fc60000000037 */
[----:B------:R4:W-:Y:S04]  /*1099f0*/  STL [R1+0x16c], R5 ;  /* 0x00016c0501007387 */ /* 0x0009e80000100800 */
[----:B------:R4:W-:Y:S04]  /*109a00*/  STL [R1+0x720], R8 ;  /* 0x0007200801007387 */ /* 0x0009e80000100800 */
[----:B0-----:R-:W2:Y:S04]  /*109a10*/  LDL.LU R51, [R1+0x58a8] ;  /* 0x0058a80001337983 */ /* 0x001ea80000300800 */
[----:B------:R-:W2:Y:S04]  /*109a20*/  LDL.LU R53, [R1+0x58a4] ;  /* 0x0058a40001357983 */ /* 0x000ea80000300800 */
[----:B-1----:R-:W2:Y:S04]  /*109a30*/  LDL.LU R55, [R1+0x58a0] ;  /* 0x0058a00001377983 */ /* 0x002ea80000300800 */
[----:B------:R-:W2:Y:S01]  /*109a40*/  LDL.LU R48, [R1+0x589c] ;  /* 0x00589c0001307983 */ /* 0x000ea20000300800 */
[----:B---3--:R-:W-:-:S02]  /*109a50*/  PRMT R4, R5, 0x3340, R0 ;  /* 0x0000334005047816 */ /* 0x008fc40000000000 */
[--C-:B----4-:R-:W-:Y:S02]  /*109a60*/  PRMT R5, R8, 0x3340, R0.reuse ;  /* 0x0000334008057816 */ /* 0x110fe40000000000 */
[----:B------:R-:W-:Y:S02]  /*109a70*/  PRMT R8, R44, 0x3340, R9 ;  /* 0x000033402c087816 */ /* 0x000fe40000000009 */
[----:B------:R-:W3:Y:S01]  /*109a80*/  LDL.LU R44, [R1+0x5898] ;  /* 0x00589800012c7983 */ /* 0x000ee20000300800 */
[--C-:B------:R-:W-:Y:S02]  /*109a90*/  PRMT R2, R2, 0x3340, R0.reuse ;  /* 0x0000334002027816 */ /* 0x100fe40000000000 */
[----:B------:R-:W-:Y:S02]  /*109aa0*/  PRMT R3, R3, 0x3340, R0 ;  /* 0x0000334003037816 */ /* 0x000fe40000000000 */
[----:B------:R-:W-:Y:S02]  /*109ab0*/  PRMT R2, R6, 0x5410, R2 ;  /* 0x0000541006027816 */ /* 0x000fe40000000002 */
[----:B------:R-:W-:-:S02]  /*109ac0*/  PRMT R6, R7, 0x5410, R3 ;  /* 0x0000541007067816 */ /* 0x000fc40000000003 */
[----:B------:R-:W-:Y:S01]  /*109ad0*/  PRMT R9, R56, 0x3340, R61 ;  /* 0x0000334038097816 */ /* 0x000fe2000000003d */
[----:B------:R0:W-:Y:S01]  /*109ae0*/  STL [R1+0xbf8], R2 ;  /* 0x000bf80201007387 */ /* 0x0001e20000100800 */
[----:B------:R-:W-:-:S03]  /*109af0*/  PRMT R3, R8, 0x5410, R4 ;  /* 0x0000541008037816 */ /* 0x000fc60000000004 */
[----:B------:R1:W-:Y:S01]  /*109b00*/  STL [R1+0xbf4], R6 ;  /* 0x000bf40601007387 */ /* 0x0003e20000100800 */
[----:B------:R-:W-:Y:S02]  /*109b10*/  LOP3.LUT R7, R57, 0xffff, RZ, 0xc0, !PT ;  /* 0x0000ffff39077812 */ /* 0x000fe400078ec0ff */
[----:B0-----:R-:W-:Y:S01]  /*109b20*/  PRMT R2, R9, 0x5410, R5 ;  /* 0x0000541009027816 */ /* 0x001fe20000000005 */
[----:B------:R-:W-:Y:S01]  /*109b30*/  STL [R1+0xbf0], R3 ;  /* 0x000bf00301007387 */ /* 0x000fe20000100800 */
[----:B-1----:R-:W-:-:S03]  /*109b40*/  LOP3.LUT R6, R60, 0xffff, RZ, 0xc0, !PT ;  /* 0x0000ffff3c067812 */ /* 0x002fc600078ec0ff */
[----:B------:R0:W-:Y:S01]  /*109b50*/  STL [R1+0xbe8], R2 ;  /* 0x000be80201007387 */ /* 0x0001e20000100800 */
[----:B------:R-:W-:Y:S02]  /*109b60*/  LOP3.LUT R8, R32, 0xffff, RZ, 0xc0, !PT ;  /* 0x0000ffff20087812 */ /* 0x000fe400078ec0ff */
[----:B------:R-:W-:Y:S01]  /*109b70*/  LOP3.LUT R61, R52, 0xffff, RZ, 0xc0, !PT ;  /* 0x0000ffff343d7812 */ /* 0x000fe200078ec0ff */
[----:B------:R1:W-:Y:S01]  /*109b80*/  STL [R1+0xd0], R6 ;  /* 0x0000d00601007387 */ /* 0x0003e20000100800 */
[----:B------:R-:W-:-:S03]  /*109b90*/  LOP3.LUT R9, R35, 0xffff, RZ, 0xc0, !PT ;  /* 0x0000ffff23097812 */ /* 0x000fc600078ec0ff */
[----:B------:R4:W-:Y:S01]  /*109ba0*/  STL [R1+0x168], R7 ;  /* 0x0001680701007387 */ /* 0x0009e20000100800 */
[----:B--2---:R-:W-:-:S03]  /*109bb0*/  LOP3.LUT R60, R59, 0xffff, RZ, 0xc0, !PT ;  /* 0x0000ffff3b3c7812 */ /* 0x004fc600078ec0ff */
[----:B------:R-:W2:Y:S04]  /*109bc0*/  LDL.LU R52, [R1+0x1b8] ;  /* 0x0001b80001347983 */ /* 0x000ea80000300800 */
[----:B------:R-:W-:Y:S04]  /*109bd0*/  STL [R1+0x174], R8 ;  /* 0x0001740801007387 */ /* 0x000fe80000100800 */
[----:B------:R-:W-:Y:S04]  /*109be0*/  STL [R1+0x12c], R61 ;  /* 0x00012c3d01007387 */ /* 0x000fe80000100800 */
[----:B------:R4:W-:Y:S04]  /*109bf0*/  STL [R1+0x1ec], R9 ;  /* 0x0001ec0901007387 */ /* 0x0009e80000100800 */
[----:B------:R-:W2:Y:S04]  /*109c00*/  LDL.LU R56, [R1+0x1c0] ;  /* 0x0001c00001387983 */ /* 0x000ea80000300800 */
[----:B------:R-:W2:Y:S01]  /*109c10*/  LDL.LU R32, [R1+0x1b0] ;  /* 0x0001b00001207983 */ /* 0x000ea20000300800 */
[----:B------:R-:W-:-:S03]  /*109c20*/  LOP3.LUT R59, R48, 0xffff, RZ, 0xc0, !PT ;  /* 0x0000ffff303b7812 */ /* 0x000fc600078ec0ff */
[----:B------:R3:W-:Y:S01]  /*109c30*/  STL [R1+0x17c], R60 ;  /* 0x00017c3c01007387 */ /* 0x0007e20000100800 */
[----:B0-----:R-:W-:-:S03]  /*109c40*/  LOP3.LUT R2, R26, 0xffff, RZ, 0xc0, !PT ;  /* 0x0000ffff1a027812 */ /* 0x001fc600078ec0ff */
[----:B------:R-:W2:Y:S01]  /*109c50*/  LDL.LU R35, [R1+0x1ac] ;  /* 0x0001ac0001237983 */ /* 0x000ea20000300800 */
[----:B------:R-:W-:Y:S02]  /*109c60*/  LOP3.LUT R3, R25, 0xffff, RZ, 0xc0, !PT ;  /* 0x0000ffff19037812 */ /* 0x000fe400078ec0ff */
[----:B------:R-:W-:Y:S02]  /*109c70*/  LOP3.LUT R4, R11, 0xffff, RZ, 0xc0, !PT ;  /* 0x0000ffff0b047812 */ /* 0x000fe400078ec0ff */
[----:B------:R-:W-:Y:S02]  /*109c80*/  LOP3.LUT R5, R10, 0xffff, RZ, 0xc0, !PT ;  /* 0x0000ffff0a057812 */ /* 0x000fe400078ec0ff */
[----:B-1----:R-:W-:Y:S02]  /*109c90*/  PRMT R6, R6, 0x3340, R61 ;  /* 0x0000334006067816 */ /* 0x002fe4000000003d */
[----:B----4-:R-:W-:Y:S02]  /*109ca0*/  PRMT R7, R7, 0x3340, R60 ;  /* 0x0000334007077816 */ /* 0x010fe4000000003c */
[----:B------:R-:W-:-:S02]  /*109cb0*/  PRMT R9, R9, 0x3340, R59 ;  /* 0x0000334009097816 */ /* 0x000fc4000000003b */
[----:B---3--:R-:W-:Y:S02]  /*109cc0*/  LOP3.LUT R57, R44, 0xffff, RZ, 0xc0, !PT ;  /* 0x0000ffff2c397812 */ /* 0x008fe400078ec0ff */
[----:B------:R-:W3:Y:S04]  /*109cd0*/  LDL.LU R44, [R1+0x1a8] ;  /* 0x0001a800012c7983 */ /* 0x000ee80000300800 */
[----:B------:R0:W-:Y:S04]  /*109ce0*/  STL [R1+0x178], R57 ;  /* 0x0001783901007387 */ /* 0x0001e80000100800 */
[----:B------:R-:W4:Y:S04]  /*109cf0*/  LDL.LU R48, [R1+0x228] ;  /* 0x0002280001307983 */ /* 0x000f280000300800 */
[----:B------:R-:W3:Y:S04]  /*109d00*/  LDL.LU R26, [R1+0x218] ;  /* 0x00021800011a7983 */ /* 0x000ee80000300800 */
[----:B------:R1:W-:Y:S04]  /*109d10*/  STL [R1+0x1dc], R59 ;  /* 0x0001dc3b01007387 */ /* 0x0003e80000100800 */
[----:B------:R1:W-:Y:S04]  /*109d20*/  STL [R1+0x15c], R2 ;  /* 0x00015c0201007387 */ /* 0x0003e80000100800 */
[----:B------:R1:W-:Y:S01]  /*109d30*/  STL [R1+0x170], R3 ;  /* 0x0001700301007387 */ /* 0x0003e20000100800 */
[----:B------:R-:W-:-:S03]  /*109d40*/  PRMT R8, R8, 0x3340, R57 ;  /* 0x0000334008087816 */ /* 0x000fc60000000039 */
[----:B------:R1:W-:Y:S04]  /*109d50*/  STL [R1+0x1bc], R4 ;  /* 0x0001bc0401007387 */ /* 0x0003e80000100800 */
[----:B------:R1:W-:Y:S04]  /*109d60*/  STL [R1+0x71c], R5 ;  /* 0x00071c0501007387 */ /* 0x0003e80000100800 */
[----:B------:R-:W3:Y:S04]  /*109d70*/  LDL.LU R61, [R1+0x5894] ;  /* 0x00589400013d7983 */ /* 0x000ee80000300800 */
[----:B------:R-:W3:Y:S04]  /*109d80*/  LDL.LU R60, [R1+0x5890] ;  /* 0x00589000013c7983 */ /* 0x000ee80000300800 */
[----:B0-----:R-:W3:Y:S04]  /*109d90*/  LDL.LU R57, [R1+0x588c] ;  /* 0x00588c0001397983 */ /* 0x001ee80000300800 */
[----:B-1----:R-:W3:Y:S01]  /*109da0*/  LDL.LU R59, [R1+0x5888] ;  /* 0x00588800013b7983 */ /* 0x002ee20000300800 */
[----:B------:R-:W-:-:S02]  /*109db0*/  PRMT R2, R2, 0x3340, R0 ;  /* 0x0000334002027816 */ /* 0x000fc40000000000 */
[----:B------:R-:W-:Y:S02]  /*109dc0*/  PRMT R3, R3, 0x3340, R0 ;  /* 0x0000334003037816 */ /* 0x000fe40000000000 */
[----:B------:R-:W-:Y:S02]  /*109dd0*/  PRMT R2, R6, 0x5410, R2 ;  /* 0x0000541006027816 */ /* 0x000fe40000000002 */
[--C-:B------:R-:W-:Y:S02]  /*109de0*/  PRMT R4, R4, 0x3340, R0.reuse ;  /* 0x0000334004047816 */ /* 0x100fe40000000000 */
[----:B------:R-:W-:Y:S01]  /*109df0*/  PRMT R5, R5, 0x3340, R0 ;  /* 0x0000334005057816 */ /* 0x000fe20000000000 */
[----:B------:R0:W-:Y:S01]  /*109e00*/  STL [R1+0xbe4], R2 ;  /* 0x000be40201007387 */ /* 0x0001e20000100800 */
[----:B------:R-:W-:Y:S02]  /*109e10*/  PRMT R6, R7, 0x5410, R3 ;  /* 0x0000541007067816 */ /* 0x000fe40000000003 */
[----:B------:R-:W-:-:S03]  /*109e20*/  PRMT R3, R8, 0x5410, R4 ;  /* 0x0000541008037816 */ /* 0x000fc60000000004 */
[----:B------:R-:W-:Y:S01]  /*109e30*/  STL [R1+0xbe0], R6 ;  /* 0x000be00601007387 */ /* 0x000fe20000100800 */
[----:B0-----:R-:W-:-:S03]  /*109e40*/  PRMT R2, R9, 0x5410, R5 ;  /* 0x0000541009027816 */ /* 0x001fc60000000005 */
[----:B------:R0:W-:Y:S01]  /*109e50*/  STL [R1+0xbdc], R3 ;  /* 0x000bdc0301007387 */ /* 0x0001e20000100800 */
[----:B--2---:R-:W-:-:S03]  /*109e60*/  LOP3.LUT R7, R52, 0xffff, RZ, 0xc0, !PT ;  /* 0x0000ffff34077812 */ /* 0x004fc600078ec0ff */
[----:B------:R-:W-:Y:S01]  /*109e70*/  STL [R1+0xbd8], R2 ;  /* 0x000bd80201007387 */ /* 0x000fe20000100800 */
[----:B------:R-:W-:-:S03]  /*109e80*/  LOP3.LUT R8, R56, 0xffff, RZ, 0xc0, !PT ;  /* 0x0000ffff38087812 */ /* 0x000fc600078ec0ff */
[----:B------:R-:W2:Y:S01]  /*109e90*/  LDL.LU R11, [R1+0x25c] ;  /* 0x00025c00010b7983 */ /* 0x000ea20000300800 */
[----:B------:R-:W-:-:S03]  /*109ea0*/  LOP3.LUT R9, R32, 0xffff, RZ, 0xc0, !PT ;  /* 0x0000ffff20097812 */ /* 0x000fc600078ec0ff */
[----:B------:R-:W2:Y:S01]  /*109eb0*/  LDL.LU R25, [R1+0x240] ;  /* 0x0002400001197983 */ /* 0x000ea20000300800 */
[----:B------:R-:W-:Y:S02]  /*109ec0*/  LOP3.LUT R32, R35, 0xffff, RZ, 0xc0, !PT ;  /* 0x0000ffff23207812 */ /* 0x000fe400078ec0ff */
[----:B0-----:R-:W-:Y:S02]  /*109ed0*/  LOP3.LUT R3, R27, 0xffff, RZ, 0xc0, !PT ;  /* 0x0000ffff1b037812 */ /* 0x001fe400078ec0ff */
[----:B------:R-:W-:Y:S02]  /*109ee0*/  LOP3.LUT R4, R12, 0xffff, RZ, 0xc0, !PT ;  /* 0x0000ffff0c047812 */ /* 0x000fe400078ec0ff */
[----:B------:R-:W-:Y:S02]  /*109ef0*/  LOP3.LUT R5, R29, 0xffff, RZ, 0xc0, !PT ;  /* 0x0000ffff1d057812 */ /* 0x000fe400078ec0ff */
[----:B----4-:R-:W-:Y:S02]  /*109f00*/  LOP3.LUT R6, R48, 0xffff, RZ, 0xc0, !PT ;  /* 0x0000ffff30067812 */ /* 0x010fe400078ec0ff */
[----:B---3--:R-:W-:-:S05]  /*109f10*/  LOP3.LUT R10, R26, 0xffff, RZ, 0xc0, !PT ;  /* 0x0000ffff1a0a7812 */ /* 0x008fca00078ec0ff */
[----:B------:R-:W-:Y:S04]  /*109f20*/  STL [R1+0x218], R10 ;  /* 0x0002180a01007387 */ /* 0x000fe80000100800 */
[----:B------:R0:W-:Y:S01]  /*109f30*/  STL [R1+0x10], R6 ;  /* 0x0000100601007387 */ /* 0x0001e20000100800 */
[----:B------:R-:W-:-:S03]  /*109f40*/  LOP3.LUT R35, R44, 0xffff, RZ, 0xc0, !PT ;  /* 0x0000ffff2c237812 */ /* 0x000fc600078ec0ff */
[----:B------:R-:W3:Y:S04]  /*109f50*/  LDL.LU R26, [R1+0x1f8] ;  /* 0x0001f800011a7983 */ /* 0x000ee80000300800 */
[----:B------:R-:W4:Y:S04]  /*109f60*/  LDL.LU R52, [R1+0x1d8] ;  /* 0x0001d80001347983 */ /* 0x000f280000300800 */
[----:B------:R1:W-:Y:S04]  /*109f70*/  STL [R1+0x1b8], R7 ;  /* 0x0001b80701007387 */ /* 0x0003e80000100800 */
[----:B------:R-:W4:Y:S04]  /*109f80*/  LDL.LU R56, [R1+0x1d4] ;  /* 0x0001d40001387983 */ /* 0x000f280000300800 */
[----:B------:R1:W-:Y:S04]  /*109f90*/  STL [R1+0x1c0], R8 ;  /* 0x0001c00801007387 */ /* 0x0003e80000100800 */
[----:B------:R-:W-:Y:S04]  /*109fa0*/  STL [R1+0x228], R9 ;  /* 0x0002280901007387 */ /* 0x000fe80000100800 */
[----:B------:R1:W-:Y:S01]  /*109fb0*/  STL [R1+0xc], R32 ;  /* 0x00000c2001007387 */ /* 0x0003e20000100800 */
[----:B------:R-:W-:-:S03]  /*109fc0*/  LOP3.LUT R59, R59, 0xffff, RZ, 0xc0, !PT ;  /* 0x0000ffff3b3b7812 */ /* 0x000fc600078ec0ff */
[----:B------:R-:W4:Y:S04]  /*109fd0*/  LDL.LU R44, [R1+0x1b4] ;  /* 0x0001b400012c7983 */ /* 0x000f280000300800 */
[----:B------:R2:W-:Y:S04]  /*109fe0*/  STL [R1+0x1b0], R35 ;  /* 0x0001b02301007387 */ /* 0x0005e80000100800 */
[----:B------:R-:W4:Y:S01]  /*109ff0*/  LDL.LU R27, [R1+0x258] ;  /* 0x00025800011b7983 */ /* 0x000f220000300800 */
[----:B0-----:R-:W-:-:S03]  /*10a000*/  PRMT R6, R6, 0x3340, R32 ;  /* 0x0000334006067816 */ /* 0x001fc60000000020 */
[----:B------:R0:W-:Y:S01]  /*10a010*/  STL [R1+0x1ac], R59 ;  /* 0x0001ac3b01007387 */ /* 0x0001e20000100800 */
[----:B-1----:R-:W-:-:S03]  /*10a020*/  PRMT R7, R7, 0x3340, R35 ;  /* 0x0000334007077816 */ /* 0x002fc60000000023 */
[----:B------:R1:W-:Y:S01]  /*10a030*/  STL [R1+0x1a8], R3 ;  /* 0x0001a80301007387 */ /* 0x0003e20000100800 */
[----:B------:R-:W-:-:S03]  /*10a040*/  PRMT R8, R8, 0x3340, R59 ;  /* 0x0000334008087816 */ /* 0x000fc6000000003b */
[----:B------:R1:W-:Y:S04]  /*10a050*/  STL [R1+0x6c], R4 ;  /* 0x00006c0401007387 */ /* 0x0003e80000100800 */
[----:B------:R1:W-:Y:S04]  /*10a060*/  STL [R1+0x254], R5 ;  /* 0x0002540501007387 */ /* 0x0003e80000100800 */
[----:B------:R-:W4:Y:S04]  /*10a070*/  LDL.LU R32, [R1+0x5884] ;  /* 0x0058840001207983 */ /* 0x000f280000300800 */
[----:B--2---:R-:W2:Y:S04]  /*10a080*/  LDL.LU R35, [R1+0x5880] ;  /* 0x0058800001237983 */ /* 0x004ea80000300800 */
[----:B0-----:R-:W2:Y:S01]  /*10a090*/  LDL.LU R59, [R1+0x587c] ;  /* 0x00587c00013b7983 */ /* 0x001ea20000300800 */
[----:B------:R-:W-:-:S02]  /*10a0a0*/  LOP3.LUT R48, R28, 0xffff, RZ, 0xc0, !PT ;  /* 0x0000ffff1c307812 */ /* 0x000fc400078ec0ff */
[--C-:B-1----:R-:W-:Y:S02]  /*10a0b0*/  PRMT R3, R3, 0x3340, R0.reuse ;  /* 0x0000334003037816 */ /* 0x102fe40000000000 */
[--C-:B------:R-:W-:Y:S02]  /*10a0c0*/  PRMT R2, R48, 0x3340, R0.reuse ;  /* 0x0000334030027816 */ /* 0x100fe40000000000 */
[----:B------:R-:W-:Y:S02]  /*10a0d0*/  PRMT R4, R4, 0x3340, R0 ;  /* 0x0000334004047816 */ /* 0x000fe40000000000 */
[----:B------:R-:W-:Y:S02]  /*10a0e0*/  PRMT R2, R6, 0x5410, R2 ;  /* 0x0000541006027816 */ /* 0x000fe40000000002 */
[----:B------:R-:W-:Y:S02]  /*10a0f0*/  PRMT R5, R5, 0x3340, R0 ;  /* 0x0000334005057816 */ /* 0x000fe40000000000 */
[----:B------:R-:W-:-:S02]  /*10a100*/  PRMT R9, R10, 0x3340, R9 ;  /* 0x000033400a097816 */ /* 0x000fc40000000009 */
[----:B------:R-:W-:Y:S01]  /*10a110*/  PRMT R6, R7, 0x5410, R3 ;  /* 0x0000541007067816 */ /* 0x000fe20000000003 */
[----:B------:R0:W-:Y:S01]  /*10a120*/  STL [R1+0xbd4], R2 ;  /* 0x000bd40201007387 */ /* 0x0001e20000100800 */
[----:B------:R-:W-:-:S03]  /*10a130*/  PRMT R3, R8, 0x5410, R4 ;  /* 0x0000541008037816 */ /* 0x000fc60000000004 */
[----:B------:R-:W-:Y:S04]  /*10a140*/  STL [R1+0xbd0], R6 ;  /* 0x000bd00601007387 */ /* 0x000fe80000100800 */
[----:B------:R-:W2:Y:S01]  /*10a150*/  LDL.LU R28, [R1+0x28c] ;  /* 0x00028c00011c7983 */ /* 0x000ea20000300800 */
[----:B0-----:R-:W-:Y:S02]  /*10a160*/  PRMT R2, R9, 0x5410, R5 ;  /* 0x0000541009027816 */ /* 0x001fe40000000005 */
[----:B------:R-:W-:Y:S01]  /*10a170*/  LOP3.LUT R9, R11, 0xffff, RZ, 0xc0, !PT ;  /* 0x0000ffff0b097812 */ /* 0x000fe200078ec0ff */
[----:B------:R0:W-:Y:S04]  /*10a180*/  STL [R1+0xbcc], R3 ;  /* 0x000bcc0301007387 */ /* 0x0001e80000100800 */
[----:B------:R-:W2:Y:S04]  /*10a190*/  LDL.LU R10, [R1+0x280] ;  /* 0x00028000010a7983 */ /* 0x000ea80000300800 */
[----:B------:R1:W-:Y:S01]  /*10a1a0*/  STL [R1+0xbc8], R2 ;  /* 0x000bc80201007387 */ /* 0x0003e20000100800 */
[----:B------:R-:W-:-:S02]  /*10a1b0*/  LOP3.LUT R29, R25, 0xffff, RZ, 0xc0, !PT ;  /* 0x0000ffff191d7812 */ /* 0x000fc400078ec0ff */
[----:B0-----:R-:W-:Y:S02]  /*10a1c0*/  LOP3.LUT R3, R13, 0xffff, RZ, 0xc0, !PT ;  /* 0x0000ffff0d037812 */ /* 0x001fe400078ec0ff */
[----:B------:R-:W-:Y:S02]  /*10a1d0*/  LOP3.LUT R4, R40, 0xffff, RZ, 0xc0, !PT ;  /* 0x0000ffff28047812 */ /* 0x000fe400078ec0ff */
[----:B-1----:R-:W-:Y:S02]  /*10a1e0*/  LOP3.LUT R2, R37, 0xffff, RZ, 0xc0, !PT ;  /* 0x0000ffff25027812 */ /* 0x002fe400078ec0ff */
[----:B---3--:R-:W-:Y:S02]  /*10a1f0*/  LOP3.LUT R7, R26, 0xffff, RZ, 0xc0, !PT ;  /* 0x0000ffff1a077812 */ /* 0x008fe400078ec0ff */
[----:B----4-:R-:W-:Y:S02]  /*10a200*/  LOP3.LUT R52, R52, 0xffff, RZ, 0xc0, !PT ;  /* 0x0000ffff34347812 */ /* 0x010fe400078ec0ff */
[----:B------:R-:W-:-:S02]  /*10a210*/  LOP3.LUT R12, R56, 0xffff, RZ, 0xc0, !PT ;  /* 0x0000ffff380c7812 */ /* 0x000fc400078ec0ff */
[----:B------:R-:W-:Y:S02]  /*10a220*/  LOP3.LUT R6, R44, 0xffff, RZ, 0xc0, !PT ;  /* 0x0000ffff2c067812 */ /* 0x000fe400078ec0ff */
[----:B------:R-:W-:-:S05]  /*10a230*/  LOP3.LUT R8, R27, 0xffff, RZ, 0xc0, !PT ;  /* 0x0000ffff1b087812 */ /* 0x000fca00078ec0ff */
[----:B------:R-:W-:Y:S04]  /*10a240*/  STL [R1+0x258], R8 ;  /* 0x0002580801007387 */ /* 0x000fe80000100800 */
[----:B------:R-:W-:Y:S04]  /*10a250*/  STL [R1+0x25c], R9 ;  /* 0x00025c0901007387 */ /* 0x000fe80000100800 */
[----:B------:R0:W-:Y:S04]  /*10a260*/  STL [R1+0x1f8], R7 ;  /* 0x0001f80701007387 */ /* 0x0001e80000100800 */
[----:B------:R-:W3:Y:S04]  /*10a270*/  LDL.LU R11, [R1+0x278] ;  /* 0x00027800010b7983 */ /* 0x000ee80000300800 */
[----:B------:R-:W-:Y:S04]  /*10a280*/  STL [R1+0x264], R52 ;  /* 0x0002643401007387 */ /* 0x000fe80000100800 */
[----:B------:R-:W4:Y:S01]  /*10a290*/  LDL.LU R27, [R1+0x238] ;  /* 0x00023800011b7983 */ /* 0x000f220000300800 */
[----:B--2---:R-:W-:-:S03]  /*10a2a0*/  LOP3.LUT R44, R59, 0xffff, RZ, 0xc0, !PT ;  /* 0x0000ffff3b2c7812 */ /* 0x004fc600078ec0ff */
[----:B------:R-:W-:Y:S04]  /*10a2b0*/  STL [R1+0x260], R12 ;  /* 0x0002600c01007387 */ /* 0x000fe80000100800 */
[----:B------:R-:W2:Y:S04]  /*10a2c0*/  LDL.LU R56, [R1+0x204] ;  /* 0x0002040001387983 */ /* 0x000ea80000300800 */
[----:B------:R-:W-:Y:S04]  /*10a2d0*/  STL [R1+0x1b4], R6 ;  /* 0x0001b40601007387 */ /* 0x000fe80000100800 */
[----:B------:R-:W2:Y:S04]  /*10a2e0*/  LDL.LU R25, [R1+0x200] ;  /* 0x0002000001197983 */ /* 0x000ea80000300800 */
[----:B------:R-:W2:Y:S01]  /*10a2f0*/  LDL.LU R26, [R1+0xa4] ;  /* 0x0000a400011a7983 */ /* 0x000ea20000300800 */
[----:B0-----:R-:W-:-:S03]  /*10a300*/  PRMT R7, R7, 0x3340, R44 ;  /* 0x0000334007077816 */ /* 0x001fc6000000002c */
[----:B------:R0:W-:Y:S04]  /*10a310*/  STL [R1+0x1d4], R44 ;  /* 0x0001d42c01007387 */ /* 0x0001e80000100800 */
[----:B------:R1:W-:Y:S04]  /*10a320*/  STL [R1+0x88], R2 ;  /* 0x0000880201007387 */ /* 0x0003e80000100800 */
[----:B------:R1:W-:Y:S04]  /*10a330*/  STL [R1+0x1d8], R3 ;  /* 0x0001d80301007387 */ /* 0x0003e80000100800 */
[----:B------:R1:W-:Y:S04]  /*10a340*/  STL [R1+0x240], R4 ;  /* 0x0002400401007387 */ /* 0x0003e80000100800 */
[----:B0-----:R-:W2:Y:S01]  /*10a350*/  LDL.LU R44, [R1+0x5878] ;  /* 0x00587800012c7983 */ /* 0x001ea20000300800 */
[----:B-1----:R-:W-:-:S02]  /*10a360*/  PRMT R2, R2, 0x3340, R0 ;  /* 0x0000334002027816 */ /* 0x002fc40000000000 */
[----:B------:R-:W-:Y:S02]  /*10a370*/  PRMT R6, R29, 0x3340, R6 ;  /* 0x000033401d067816 */ /* 0x000fe40000000006 */
[----:B------:R-:W-:Y:S02]  /*10a380*/  LOP3.LUT R59, R38, 0xffff, RZ, 0xc0, !PT ;  /* 0x0000ffff263b7812 */ /* 0x000fe400078ec0ff */
[----:B------:R-:W-:Y:S02]  /*10a390*/  PRMT R3, R3, 0x3340, R0 ;  /* 0x0000334003037816 */ /* 0x000fe40000000000 */
[----:B------:R-:W-:Y:S02]  /*10a3a0*/  PRMT R2, R6, 0x5410, R2 ;  /* 0x0000541006027816 */ /* 0x000fe40000000002 */
[----:B------:R-:W-:Y:S02]  /*10a3b0*/  PRMT R4, R4, 0x3340, R0 ;  /* 0x0000334004047816 */ /* 0x000fe40000000000 */
[----:B------:R-:W-:-:S02]  /*10a3c0*/  PRMT R8, R8, 0x3340, R52 ;  /* 0x0000334008087816 */ /* 0x000fc40000000034 */
[----:B------:R-:W-:Y:S01]  /*10a3d0*/  PRMT R5, R59, 0x3340, R0 ;  /* 0x000033403b057816 */ /* 0x000fe20000000000 */
[----:B------:R-:W2:Y:S01]  /*10a3e0*/  LDL.LU R52, [R1+0x5874] ;  /* 0x0058740001347983 */ /* 0x000ea20000300800 */
[----:B------:R-:W-:Y:S02]  /*10a3f0*/  PRMT R9, R9, 0x3340, R12 ;  /* 0x0000334009097816 */ /* 0x000fe4000000000c */
[----:B------:R-:W-:Y:S01]  /*10a400*/  PRMT R6, R7, 0x5410, R3 ;  /* 0x0000541007067816 */ /* 0x000fe20000000003 */
[----:B------:R0:W-:Y:S01]  /*10a410*/  STL [R1+0xbc4], R2 ;  /* 0x000bc40201007387 */ /* 0x0001e20000100800 */
[----:B------:R-:W-:Y:S02]  /*10a420*/  PRMT R3, R8, 0x5410, R4 ;  /* 0x0000541008037816 */ /* 0x000fe40000000004 */
[----:B------:R-:W-:Y:S01]  /*10a430*/  LOP3.LUT R8, R28, 0xffff, RZ, 0xc0, !PT ;  /* 0x0000ffff1c087812 */ /* 0x000fe200078ec0ff */
[----:B------:R-:W-:Y:S01]  /*10a440*/  STL [R1+0xbbc], R6 ;  /* 0x000bbc0601007387 */ /* 0x000fe20000100800 */
[----:B0-----:R-:W-:-:S03]  /*10a450*/  PRMT R2, R9, 0x5410, R5 ;  /* 0x0000541009027816 */ /* 0x001fc60000000005 */
[----:B------:R0:W-:Y:S01]  /*10a460*/  STL [R1+0xbb8], R3 ;  /* 0x000bb80301007387 */ /* 0x0001e20000100800 */
[----:B------:R-:W-:-:S03]  /*10a470*/  LOP3.LUT R9, R10, 0xffff, RZ, 0xc0, !PT ;  /* 0x0000ffff0a097812 */ /* 0x000fc600078ec0ff */
[----:B------:R1:W-:Y:S04]  /*10a480*/  STL [R1+0xbb4], R2 ;  /* 0x000bb40201007387 */ /* 0x0003e80000100800 */
[----:B------:R-:W2:Y:S04]  /*10a490*/  LDL.LU R13, [R1+0x2dc] ;  /* 0x0002dc00010d7983 */ /* 0x000ea80000300800 */
[----:B------:R-:W2:Y:S04]  /*10a4a0*/  LDL.LU R37, [R1+0x2d0] ;  /* 0x0002d00001257983 */ /* 0x000ea80000300800 */
[----:B------:R-:W-:Y:S04]  /*10a4b0*/  STL [R1+0x28c], R8 ;  /* 0x00028c0801007387 */ /* 0x000fe80000100800 */
[----:B------:R-:W2:Y:S04]  /*10a4c0*/  LDL.LU R12, [R1+0x2cc] ;  /* 0x0002cc00010c7983 */ /* 0x000ea80000300800 */
[----:B------:R-:W-:Y:S04]  /*10a4d0*/  STL [R1+0x298], R9 ;  /* 0x0002980901007387 */ /* 0x000fe80000100800 */
[----:B------:R-:W2:Y:S01]  /*10a4e0*/  LDL.LU R10, [R1+0x2b4] ;  /* 0x0002b400010a7983 */ /* 0x000ea20000300800 */
[----:B---3--:R-:W-:-:S03]  /*10a4f0*/  LOP3.LUT R28, R11, 0xffff, RZ, 0xc0, !PT ;  /* 0x0000ffff0b1c7812 */ /* 0x008fc600078ec0ff */
[----:B------:R-:W3:Y:S01]  /*10a500*/  LDL.LU R11, [R1+0x234] ;  /* 0x00023400010b7983 */ /* 0x000ee20000300800 */
[----:B----4-:R-:W-:Y:S02]  /*10a510*/  LOP3.LUT R7, R27, 0xffff, RZ, 0xc0, !PT ;  /* 0x0000ffff1b077812 */ /* 0x010fe400078ec0ff */
[----:B--2---:R-:W-:Y:S02]  /*10a520*/  LOP3.LUT R40, R56, 0xffff, RZ, 0xc0, !PT ;  /* 0x0000ffff38287812 */ /* 0x004fe400078ec0ff */
[----:B------:R-:W2:Y:S04]  /*10a530*/  LDL.LU R56, [R1+0x224] ;  /* 0x0002240001387983 */ /* 0x000ea80000300800 */
[----:B------:R4:W-:Y:S04]  /*10a540*/  STL [R1+0x238], R7 ;  /* 0x0002380701007387 */ /* 0x0009e80000100800 */
[----:B------:R-:W-:Y:S01]  /*10a550*/  STL [R1+0x2a4], R40 ;  /* 0x0002a42801007387 */ /* 0x000fe20000100800 */
[----:B------:R-:W-:-:S02]  /*10a560*/  LOP3.LUT R27, R26, 0xffff, RZ, 0xc0, !PT ;  /* 0x0000ffff1a1b7812 */ /* 0x000fc400078ec0ff */
[----:B------:R-:W-:Y:S02]  /*10a570*/  LOP3.LUT R26, R44, 0xffff, RZ, 0xc0, !PT ;  /* 0x0000ffff2c1a7812 */ /* 0x000fe400078ec0ff */
[----:B------:R-:W2:Y:S01]  /*10a580*/  LDL.LU R44, [R1+0x5870] ;  /* 0x00587000012c7983 */ /* 0x000ea20000300800 */
[----:B------:R-:W-:Y:S02]  /*10a590*/  LOP3.LUT R38, R25, 0xffff, RZ, 0xc0, !PT ;  /* 0x0000ffff19267812 */ /* 0x000fe400078ec0ff */
[----:B------:R-:W-:Y:S02]  /*10a5a0*/  LOP3.LUT R25, R15, 0xffff, RZ, 0xc0, !PT ;  /* 0x0000ffff0f197812 */ /* 0x000fe400078ec0ff */
[----:B0-----:R-:W-:Y:S02]  /*10a5b0*/  LOP3.LUT R3, R14, 0xffff, RZ, 0xc0, !PT ;  /* 0x0000ffff0e037812 */ /* 0x001fe400078ec0ff */
[----:B------:R-:W-:Y:S01]  /*10a5c0*/  LOP3.LUT R4, R47, 0xffff, RZ, 0xc0, !PT ;  /* 0x0000ffff2f047812 */ /* 0x000fe200078ec0ff */
[----:B------:R-:W-:Y:S01]  /*10a5d0*/  STL [R1+0x2a0], R38 ;  /* 0x0002a02601007387 */ /* 0x000fe20000100800 */
[----:B------:R-:W-:-:S02]  /*10a5e0*/  LOP3.LUT R5, R43, 0xffff, RZ, 0xc0, !PT ;  /* 0x0000ffff2b057812 */ /* 0x000fc400078ec0ff */
[----:B-1----:R-:W-:Y:S01]  /*10a5f0*/  PRMT R2, R25, 0x3340, R0 ;  /* 0x0000334019027816 */ /* 0x002fe20000000000 */
[----:B------:R0:W-:Y:S01]  /*10a600*/  STL [R1+0x718], R3 ;  /* 0x0007180301007387 */ /* 0x0001e20000100800 */
[----:B------:R-:W-:Y:S02]  /*10a610*/  PRMT R6, R28, 0x3340, R27 ;  /* 0x000033401c067816 */ /* 0x000fe4000000001b */
[----:B----4-:R-:W-:Y:S01]  /*10a620*/  PRMT R7, R7, 0x3340, R26 ;  /* 0x0000334007077816 */ /* 0x010fe2000000001a */
[----:B------:R1:W-:Y:S01]  /*10a630*/  STL [R1+0x280], R4 ;  /* 0x0002800401007387 */ /* 0x0003e20000100800 */
[----:B------:R-:W-:Y:S02]  /*10a640*/  PRMT R8, R8, 0x3340, R40 ;  /* 0x0000334008087816 */ /* 0x000fe40000000028 */
[----:B------:R-:W-:Y:S02]  /*10a650*/  PRMT R2, R6, 0x5410, R2 ;  /* 0x0000541006027816 */ /* 0x000fe40000000002 */
[----:B0-----:R-:W-:Y:S01]  /*10a660*/  PRMT R3, R3, 0x3340, R0 ;  /* 0x0000334003037816 */ /* 0x001fe20000000000 */
[----:B------:R0:W-:Y:S01]  /*10a670*/  STL [R1+0x2c4], R5 ;  /* 0x0002c40501007387 */ /* 0x0001e20000100800 */
[----:B------:R-:W-:-:S02]  /*10a680*/  PRMT R9, R9, 0x3340, R38 ;  /* 0x0000334009097816 */ /* 0x000fc40000000026 */
[----:B-1----:R-:W-:Y:S02]  /*10a690*/  PRMT R4, R4, 0x3340, R0 ;  /* 0x0000334004047816 */ /* 0x002fe40000000000 */
[----:B------:R-:W-:Y:S01]  /*10a6a0*/  PRMT R6, R7, 0x5410, R3 ;  /* 0x0000541007067816 */ /* 0x000fe20000000003 */
[----:B------:R1:W-:Y:S01]  /*10a6b0*/  STL [R1+0xbb0], R2 ;  /* 0x000bb00201007387 */ /* 0x0003e20000100800 */
[----:B------:R-:W-:Y:S02]  /*10a6c0*/  PRMT R3, R8, 0x5410, R4 ;  /* 0x0000541008037816 */ /* 0x000fe40000000004 */
[----:B0-----:R-:W-:Y:S01]  /*10a6d0*/  PRMT R5, R5, 0x3340, R0 ;  /* 0x0000334005057816 */ /* 0x001fe20000000000 */
[----:B------:R-:W-:Y:S01]  /*10a6e0*/  STL [R1+0xbac], R6 ;  /* 0x000bac0601007387 */ /* 0x000fe20000100800 */
[----:B------:R-:W-:-:S03]  /*10a6f0*/  LOP3.LUT R8, R13, 0xffff, RZ, 0xc0, !PT ;  /* 0x0000ffff0d087812 */ /* 0x000fc600078ec0ff */
[----:B------:R-:W4:Y:S01]  /*10a700*/  LDL.LU R15, [R1+0x36c] ;  /* 0x00036c00010f7983 */ /* 0x000f220000300800 */
[----:B-1----:R-:W-:Y:S02]  /*10a710*/  PRMT R2, R9, 0x5410, R5 ;  /* 0x0000541009027816 */ /* 0x002fe40000000005 */
[----:B------:R-:W-:Y:S01]  /*10a720*/  LOP3.LUT R9, R37, 0xffff, RZ, 0xc0, !PT ;  /* 0x0000ffff25097812 */ /* 0x000fe200078ec0ff */
[----:B------:R-:W-:Y:S04]  /*10a730*/  STL [R1+0xba8], R3 ;  /* 0x000ba80301007387 */ /* 0x000fe80000100800 */
[----:B------:R-:W4:Y:S04]  /*10a740*/  LDL.LU R38, [R1+0x364] ;  /* 0x0003640001267983 */ /* 0x000f280000300800 */
[----:B------:R0:W-:Y:S01]  /*10a750*/  STL [R1+0xba4], R2 ;  /* 0x000ba40201007387 */ /* 0x0001e20000100800 */
[----:B------:R-:W-:-:S03]  /*10a760*/  LOP3.LUT R13, R12, 0xffff, RZ, 0xc0, !PT ;  /* 0x0000ffff0c0d7812 */ /* 0x000fc600078ec0ff */
[----:B------:R-:W4:Y:S01]  /*10a770*/  LDL.LU R40, [R1+0x310] ;  /* 0x0003100001287983 */ /* 0x000f220000300800 */
[----:B------:R-:W-:-:S03]  /*10a780*/  LOP3.LUT R7, R10, 0xffff, RZ, 0xc0, !PT ;  /* 0x0000ffff0a077812 */ /* 0x000fc600078ec0ff */
[----:B------:R-:W-:Y:S04]  /*10a790*/  STL [R1+0xa4], R8 ;  /* 0x0000a40801007387 */ /* 0x000fe80000100800 */
[----:B------:R-:W-:Y:S04]  /*10a7a0*/  STL [R1+0x2d0], R9 ;  /* 0x0002d00901007387 */ /* 0x000fe80000100800 */
[----:B------:R-:W-:Y:S01]  /*10a7b0*/  STL [R1+0x278], R7 ;  /* 0x0002780701007387 */ /* 0x000fe20000100800 */
[----:B---3--:R-:W-:Y:S02]  /*10a7c0*/  LOP3.LUT R43, R11, 0xffff, RZ, 0xc0, !PT ;  /* 0x0000ffff0b2b7812 */ /* 0x008fe400078ec0ff */
[----:B--2---:R-:W-:-:S02]  /*10a7d0*/  LOP3.LUT R14, R56, 0xffff, RZ, 0xc0, !PT ;  /* 0x0000ffff380e7812 */ /* 0x004fc400078ec0ff */
[----:B------:R-:W-:Y:S02]  /*10a7e0*/  LOP3.LUT R12, R44, 0xffff, RZ, 0xc0, !PT ;  /* 0x0000ffff2c0c7812 */ /* 0x000fe400078ec0ff */
[----:B------:R-:W2:Y:S04]  /*10a7f0*/  LDL.LU R44, [R1+0x586c] ;  /* 0x00586c00012c7983 */ /* 0x000ea80000300800 */
[----:B------:R-:W-:Y:S04]  /*10a800*/  STL [R1+0x234], R43 ;  /* 0x0002342b01007387 */ /* 0x000fe80000100800 */
[----:B------:R-:W3:Y:S04]  /*10a810*/  LDL.LU R37, [R1+0x324] ;  /* 0x0003240001257983 */ /* 0x000ee80000300800 */
[----:B------:R-:W-:Y:S04]  /*10a820*/  STL [R1+0x2dc], R14 ;  /* 0x0002dc0e01007387 */ /* 0x000fe80000100800 */
[----:B------:R-:W2:Y:S04]  /*10a830*/  LDL.LU R10, [R1+0x250] ;  /* 0x00025000010a7983 */ /* 0x000ea80000300800 */
[----:B------:R-:W2:Y:S04]  /*10a840*/  LDL.LU R11, [R1+0xfc] ;  /* 0x0000fc00010b7983 */ /* 0x000ea80000300800 */
[----:B------:R-:W2:Y:S01]  /*10a850*/  LDL.LU R56, [R1+0xf0] ;  /* 0x0000f00001387983 */ /* 0x000ea20000300800 */
[----:B0-----:R-:W-:-:S02]  /*10a860*/  LOP3.LUT R2, R17, 0xffff, RZ, 0xc0, !PT ;  /* 0x0000ffff11027812 */ /* 0x001fc400078ec0ff */
[----:B------:R-:W-:Y:S02]  /*10a870*/  LOP3.LUT R3, R16, 0xffff, RZ, 0xc0, !PT ;  /* 0x0000ffff10037812 */ /* 0x000fe400078ec0ff */
[----:B------:R-:W-:Y:S01]  /*10a880*/  LOP3.LUT R52, R52, 0xffff, RZ, 0xc0, !PT ;  /* 0x0000ffff34347812 */ /* 0x000fe200078ec0ff */
[----:B------:R0:W-:Y:S01]  /*10a890*/  STL [R1+0xa0], R2 ;  /* 0x0000a00201007387 */ /* 0x0001e20000100800 */
[----:B------:R-:W-:Y:S02]  /*10a8a0*/  LOP3.LUT R5, R51, 0xffff, RZ, 0xc0, !PT ;  /* 0x0000ffff33057812 */ /* 0x000fe400078ec0ff */
[----:B------:R-:W-:Y:S02]  /*10a8b0*/  PRMT R6, R13, 0x3340, R12 ;  /* 0x000033400d067816 */ /* 0x000fe4000000000c */
[----:B------:R-:W-:Y:S01]  /*10a8c0*/  LOP3.LUT R53, R53, 0xffff, RZ, 0xc0, !PT ;  /* 0x0000ffff35357812 */ /* 0x000fe200078ec0ff */
[----:B------:R1:W-:Y:S01]  /*10a8d0*/  STL [R1+0x714], R3 ;  /* 0x0007140301007387 */ /* 0x0003e20000100800 */
[----:B0-----:R-:W-:-:S03]  /*10a8e0*/  PRMT R2, R2, 0x3340, R0 ;  /* 0x0000334002027816 */ /* 0x001fc60000000000 */
[----:B------:R0:W-:Y:S01]  /*10a8f0*/  STL [R1+0x30c], R5 ;  /* 0x00030c0501007387 */ /* 0x0001e20000100800 */
[----:B------:R-:W-:Y:S02]  /*10a900*/  PRMT R7, R7, 0x3340, R52 ;  /* 0x0000334007077816 */ /* 0x000fe40000000034 */
[----:B------:R-:W-:Y:S02]  /*10a910*/  PRMT R2, R6, 0x5410, R2 ;  /* 0x0000541006027816 */ /* 0x000fe40000000002 */
[--C-:B-1----:R-:W-:Y:S02]  /*10a920*/  PRMT R3, R3, 0x3340, R0.reuse ;  /* 0x0000334003037816 */ /* 0x102fe40000000000 */
[--C-:B------:R-:W-:Y:S02]  /*10a930*/  PRMT R4, R53, 0x3340, R0.reuse ;  /* 0x0000334035047816 */ /* 0x100fe40000000000 */
[----:B------:R-:W-:Y:S02]  /*10a940*/  PRMT R8, R8, 0x3340, R43 ;  /* 0x0000334008087816 */ /* 0x000fe4000000002b */
[----:B0-----:R-:W-:-:S02]  /*10a950*/  PRMT R5, R5, 0x3340, R0 ;  /* 0x0000334005057816 */ /* 0x001fc40000000000 */
[----:B------:R-:W-:Y:S01]  /*10a960*/  PRMT R9, R9, 0x3340, R14 ;  /* 0x0000334009097816 */ /* 0x000fe2000000000e */
[----:B------:R0:W-:Y:S01]  /*10a970*/  STL [R1+0xba0], R2 ;  /* 0x000ba00201007387 */ /* 0x0001e20000100800 */
[----:B------:R-:W-:Y:S02]  /*10a980*/  PRMT R6, R7, 0x5410, R3 ;  /* 0x0000541007067816 */ /* 0x000fe40000000003 */
[----:B------:R-:W-:Y:S02]  /*10a990*/  PRMT R3, R8, 0x5410, R4 ;  /* 0x0000541008037816 */ /* 0x000fe40000000004 */
[----:B----4-:R-:W-:Y:S01]  /*10a9a0*/  LOP3.LUT R7, R15, 0xffff, RZ, 0xc0, !PT ;  /* 0x0000ffff0f077812 */ /* 0x010fe200078ec0ff */
[----:B------:R-:W-:Y:S01]  /*10a9b0*/  STL [R1+0xb9c], R6 ;  /* 0x000b9c0601007387 */ /* 0x000fe20000100800 */
[----:B0-----:R-:W-:-:S03]  /*10a9c0*/  PRMT R2, R9, 0x5410, R5 ;  /* 0x0000541009027816 */ /* 0x001fc60000000005 */
[----:B------:R0:W-:Y:S01]  /*10a9d0*/  STL [R1+0xb98], R3 ;  /* 0x000b980301007387 */ /* 0x0001e20000100800 */
[----:B------:R-:W-:Y:S02]  /*10a9e0*/  LOP3.LUT R8, R38, 0xffff, RZ, 0xc0, !PT ;  /* 0x0000ffff26087812 */ /* 0x000fe400078ec0ff */
[----:B------:R-:W-:Y:S01]  /*10a9f0*/  LOP3.LUT R9, R40, 0xffff, RZ, 0xc0, !PT ;  /* 0x0000ffff28097812 */ /* 0x000fe200078ec0ff */
[----:B------:R1:W-:Y:S04]  /*10aa00*/  STL [R1+0xb94], R2 ;  /* 0x000b940201007387 */ /* 0x0003e80000100800 */
[----:B------:R-:W4:Y:S04]  /*10aa10*/  LDL.LU R16, [R1+0x38c] ;  /* 0x00038c0001107983 */ /* 0x000f280000300800 */
[----:B------:R1:W-:Y:S04]  /*10aa20*/  STL [R1+0xc8], R7 ;  /* 0x0000c80701007387 */ /* 0x0003e80000100800 */
[----:B------:R-:W4:Y:S04]  /*10aa30*/  LDL.LU R15, [R1+0x370] ;  /* 0x00037000010f7983 */ /* 0x000f280000300800 */
[----:B------:R1:W-:Y:S04]  /*10aa40*/  STL [R1+0x2b4], R8 ;  /* 0x0002b40801007387 */ /* 0x0003e80000100800 */
[----:B------:R-:W4:Y:S04]  /*10aa50*/  LDL.LU R38, [R1+0x368] ;  /* 0x0003680001267983 */ /* 0x000f280000300800 */
[----:B------:R-:W-:Y:S04]  /*10aa60*/  STL [R1+0x310], R9 ;  /* 0x0003100901007387 */ /* 0x000fe80000100800 */
[----:B------:R-:W4:Y:S01]  /*10aa70*/  LDL.LU R40, [R1+0x360] ;  /* 0x0003600001287983 */ /* 0x000f220000300800 */
[----:B---3--:R-:W-:-:S03]  /*10aa80*/  LOP3.LUT R51, R37, 0xffff, RZ, 0xc0, !PT ;  /* 0x0000ffff25337812 */ /* 0x008fc600078ec0ff */
[----:B------:R-:W3:Y:S01]  /*10aa90*/  LDL.LU R37, [R1+0x27c] ;  /* 0x00027c0001257983 */ /* 0x000ee20000300800 */
[----:B--2---:R-:W-:Y:S02]  /*10aaa0*/  LOP3.LUT R47, R10, 0xffff, RZ, 0xc0, !PT ;  /* 0x0000ffff0a2f7812 */ /* 0x004fe400078ec0ff */
[----:B------:R-:W-:-:S03]  /*10aab0*/  LOP3.LUT R14, R11, 0xffff, RZ, 0xc0, !PT ;  /* 0x0000ffff0b0e7812 */ /* 0x000fc600078ec0ff */
[----:B------:R-:W-:Y:S01]  /*10aac0*/  STL [R1+0x250], R47 ;  /* 0x0002502f01007387 */ /* 0x000fe20000100800 */
[----:B------:R-:W-:-:S03]  /*10aad0*/  LOP3.LUT R11, R56, 0xffff, RZ, 0xc0, !PT ;  /* 0x0000ffff380b7812 */ /* 0x000fc600078ec0ff */
[----:B------:R-:W2:Y:S01]  /*10aae0*/  LDL.LU R56, [R1+0x274] ;  /* 0x0002740001387983 */ /* 0x000ea20000300800 */
[----:B0-----:R-:W-:Y:S02]  /*10aaf0*/  LOP3.LUT R3, R61, 0xffff, RZ, 0xc0, !PT ;  /* 0x0000ffff3d037812 */ /* 0x001fe400078ec0ff */
[----:B------:R-:W-:Y:S01]  /*10ab00*/  LOP3.LUT R10, R18, 0xffff, RZ, 0xc0, !PT ;  /* 0x0000ffff120a7812 */ /* 0x000fe200078ec0ff */
[----:B------:R-:W2:Y:S01]  /*10ab10*/  LDL.LU R17, [R1+0x120] ;  /* 0x0001200001117983 */ /* 0x000ea20000300800 */
[----:B------:R-:W-:-:S03]  /*10ab20*/  LOP3.LUT R44, R44, 0xffff, RZ, 0xc0, !PT ;  /* 0x0000ffff2c2c7812 */ /* 0x000fc600078ec0ff */
[----:B------:R-:W-:Y:S01]  /*10ab30*/  STL [R1+0x324], R14 ;  /* 0x0003240e01007387 */ /* 0x000fe20000100800 */
[----:B------:R-:W-:Y:S02]  /*10ab40*/  LOP3.LUT R55, R55, 0xffff, RZ, 0xc0, !PT ;  /* 0x0000ffff37377812 */ /* 0x000fe400078ec0ff */
[----:B------:R-:W-:Y:S01]  /*10ab50*/  LOP3.LUT R5, R19, 0xffff, RZ, 0xc0, !PT ;  /* 0x0000ffff13057812 */ /* 0x000fe200078ec0ff */
[----:B------:R-:W2:Y:S01]  /*10ab60*/  LDL.LU R43, [R1+0x118] ;  /* 0x00011800012b7983 */ /* 0x000ea20000300800 */
[--C-:B-1----:R-:W-:Y:S02]  /*10ab70*/  PRMT R2, R10, 0x3340, R0.reuse ;  /* 0x000033400a027816 */ /* 0x102fe40000000000 */
[----:B------:R-:W-:Y:S01]  /*10ab80*/  PRMT R6, R51, 0x3340, R11 ;  /* 0x0000334033067816 */ /* 0x000fe2000000000b */
[----:B------:R0:W-:Y:S01]  /*10ab90*/  STL [R1+0xfc], R3 ;  /* 0x0000fc0301007387 */ /* 0x0001e20000100800 */
[----:B------:R-:W-:Y:S02]  /*10aba0*/  PRMT R7, R7, 0x3340, R47 ;  /* 0x0000334007077816 */ /* 0x000fe4000000002f */
[----:B------:R-:W-:Y:S01]  /*10abb0*/  PRMT R4, R55, 0x3340, R0 ;  /* 0x0000334037047816 */ /* 0x000fe20000000000 */
[----:B------:R1:W-:Y:S01]  /*10abc0*/  STL [R1+0x364], R5 ;  /* 0x0003640501007387 */ /* 0x0003e20000100800 */
[----:B------:R-:W-:-:S02]  /*10abd0*/  PRMT R8, R8, 0x3340, R44 ;  /* 0x0000334008087816 */ /* 0x000fc4000000002c */
[----:B------:R-:W-:Y:S02]  /*10abe0*/  PRMT R2, R6, 0x5410, R2 ;  /* 0x0000541006027816 */ /* 0x000fe40000000002 */
[----:B0-----:R-:W-:Y:S02]  /*10abf0*/  PRMT R3, R3, 0x3340, R0 ;  /* 0x0000334003037816 */ /* 0x001fe40000000000 */
[----:B------:R-:W-:Y:S02]  /*10ac00*/  PRMT R9, R9, 0x3340, R14 ;  /* 0x0000334009097816 */ /* 0x000fe4000000000e */
[----:B------:R-:W-:Y:S02]  /*10ac10*/  PRMT R6, R7, 0x5410, R3 ;  /* 0x0000541007067816 */ /* 0x000fe40000000003 */
[----:B-1----:R-:W-:Y:S01]  /*10ac20*/  PRMT R5, R5, 0x3340, R0 ;  /* 0x0000334005057816 */ /* 0x002fe20000000000 */
[----:B------:R0:W-:Y:S01]  /*10ac30*/  STL [R1+0xb90], R2 ;  /* 0x000b900201007387 */ /* 0x0001e20000100800 */
[----:B------:R-:W-:-:S03]  /*10ac40*/  PRMT R3, R8, 0x5410, R4 ;  /* 0x0000541008037816 */ /* 0x000fc60000000004 */
[----:B------:R4:W-:Y:S04]  /*10ac50*/  STL [R1+0xb8c], R6 ;  /* 0x000b8c0601007387 */ /* 0x0009e80000100800 */
[----:B------:R-:W2:Y:S01]  /*10ac60*/  LDL.LU R47, [R1+0x3c4] ;  /* 0x0003c400012f7983 */ /* 0x000ea20000300800 */
[----:B0-----:R-:W-:-:S03]  /*10ac70*/  PRMT R2, R9, 0x5410, R5 ;  /* 0x0000541009027816 */ /* 0x001fc60000000005 */
[----:B------:R0:W-:Y:S01]  /*10ac80*/  STL [R1+0xb88], R3 ;  /* 0x000b880301007387 */ /* 0x0001e20000100800 */
[----:B----4-:R-:W-:-:S03]  /*10ac90*/  LOP3.LUT R6, R16, 0xffff, RZ, 0xc0, !PT ;  /* 0x0000ffff10067812 */ /* 0x010fc600078ec0ff */
[----:B------:R-:W4:Y:S04]  /*10aca0*/  LDL.LU R14, [R1+0x3c0] ;  /* 0x0003c000010e7983 */ /* 0x000f280000300800 */
[----:B------:R1:W-:Y:S01]  /*10acb0*/  STL [R1+0xb84], R2 ;  /* 0x000b840201007387 */ /* 0x0003e20000100800 */
[----:B------:R-:W-:-:S03]  /*10acc0*/  LOP3.LUT R7, R15, 0xffff, RZ, 0xc0, !PT ;  /* 0x0000ffff0f077812 */ /* 0x000fc600078ec0ff */
[----:B------:R1:W-:Y:S04]  /*10acd0*/  STL [R1+0xf0], R6 ;  /* 0x0000f00601007387 */ /* 0x0003e80000100800 */
[----:B------:R1:W-:Y:S01]  /*10ace0*/  STL [R1+0x370], R7 ;  /* 0x0003700701007387 */ /* 0x0003e20000100800 */
[----:B------:R-:W-:-:S03]  /*10acf0*/  LOP3.LUT R8, R38, 0xffff, RZ, 0xc0, !PT ;  /* 0x0000ffff26087812 */ /* 0x000fc600078ec0ff */
[----:B------:R-:W4:Y:S04]  /*10ad00*/  LDL.LU R15, [R1+0x3bc] ;  /* 0x0003bc00010f7983 */ /* 0x000f280000300800 */
[----:B------:R1:W-:Y:S01]  /*10ad10*/  STL [R1+0x38c], R8 ;  /* 0x00038c0801007387 */ /* 0x0003e20000100800 */
[----:B------:R-:W-:Y:S02]  /*10ad20*/  LOP3.LUT R9, R40, 0xffff, RZ, 0xc0, !PT ;  /* 0x0000ffff28097812 */ /* 0x000fe400078ec0ff */
[----:B------:R-:W-:Y:S02]  /*10ad30*/  LOP3.LUT R61, R57, 0xffff, RZ, 0xc0, !PT ;  /* 0x0000ffff393d7812 */ /* 0x000fe400078ec0ff */
[----:B0-----:R-:W-:Y:S02]  /*10ad40*/  LOP3.LUT R3, R60, 0xffff, RZ, 0xc0, !PT ;  /* 0x0000ffff3c037812 */ /* 0x001fe400078ec0ff */
[----:B---3--:R-:W-:-:S05]  /*10ad50*/  LOP3.LUT R19, R37, 0xffff, RZ, 0xc0, !PT ;  /* 0x0000ffff25137812 */ /* 0x008fca00078ec0ff */
[----:B------:R-:W-:Y:S04]  /*10ad60*/  STL [R1+0x27c], R19 ;  /* 0x00027c1301007387 */ /* 0x000fe80000100800 */
[----:B------:R-:W3:Y:S04]  /*10ad70*/  LDL.LU R38, [R1+0x3b8] ;  /* 0x0003b80001267983 */ /* 0x000ee80000300800 */
[----:B------:R0:W-:Y:S01]  /*10ad80*/  STL [R1+0x3f0], R9 ;  /* 0x0003f00901007387 */ /* 0x0001e20000100800 */
[----:B--2---:R-:W-:-:S03]  /*10ad90*/  LOP3.LUT R18, R56, 0xffff, RZ, 0xc0, !PT ;  /* 0x0000ffff38127812 */ /* 0x004fc600078ec0ff */
[----:B------:R-:W2:Y:S04]  /*10ada0*/  LDL.LU R40, [R1+0x29c] ;  /* 0x00029c0001287983 */ /* 0x000ea80000300800 */
[----:B------:R-:W2:Y:S04]  /*10adb0*/  LDL.LU R37, [R1+0x294] ;  /* 0x0002940001257983 */ /* 0x000ea80000300800 */
[----:B------:R-:W2:Y:S04]  /*10adc0*/  LDL.LU R56, [R1+0x148] ;  /* 0x0001480001387983 */ /* 0x000ea80000300800 */
[----:B------:R-:W-:Y:S04]  /*10add0*/  STL [R1+0x36c], R18 ;  /* 0x00036c1201007387 */ /* 0x000fe80000100800 */
[----:B------:R-:W2:Y:S04]  /*10ade0*/  LDL.LU R57, [R1+0x5868] ;  /* 0x0058680001397983 */ /* 0x000ea80000300800 */
[----:B------:R-:W2:Y:S01]  /*10adf0*/  LDL.LU R60, [R1+0x5864] ;  /* 0x00586400013c7983 */ /* 0x000ea20000300800 */
[----:B------:R-:W-:-:S02]  /*10ae00*/  LOP3.LUT R17, R17, 0xffff, RZ, 0xc0, !PT ;  /* 0x0000ffff11117812 */ /* 0x000fc400078ec0ff */
[----:B------:R-:W-:Y:S02]  /*10ae10*/  LOP3.LUT R16, R43, 0xffff, RZ, 0xc0, !PT ;  /* 0x0000ffff2b107812 */ /* 0x000fe400078ec0ff */
[----:B------:R-:W-:Y:S01]  /*10ae20*/  LOP3.LUT R4, R21, 0xffff, RZ, 0xc0, !PT ;  /* 0x0000ffff15047812 */ /* 0x000fe200078ec0ff */
[----:B------:R-:W-:Y:S01]  /*10ae30*/  STL [R1+0x368], R17 ;  /* 0x0003681101007387 */ /* 0x000fe20000100800 */
[----:B------:R-:W-:Y:S02]  /*10ae40*/  LOP3.LUT R5, R20, 0xffff, RZ, 0xc0, !PT ;  /* 0x0000ffff14057812 */ /* 0x000fe400078ec0ff */
[----:B-1----:R-:W-:Y:S01]  /*10ae50*/  PRMT R2, R61, 0x3340, R0 ;  /* 0x000033403d027816 */ /* 0x002fe20000000000 */
[----:B------:R-:W-:Y:S01]  /*10ae60*/  STL [R1+0x3ec], R16 ;  /* 0x0003ec1001007387 */ /* 0x000fe20000100800 */
[----:B------:R-:W-:Y:S02]  /*10ae70*/  PRMT R6, R6, 0x3340, R19 ;  /* 0x0000334006067816 */ /* 0x000fe40000000013 */
[----:B------:R-:W-:Y:S01]  /*10ae80*/  PRMT R7, R7, 0x3340, R18 ;  /* 0x0000334007077816 */ /* 0x000fe20000000012 */
[----:B------:R1:W-:Y:S01]  /*10ae90*/  STL [R1+0x274], R3 ;  /* 0x0002740301007387 */ /* 0x0003e20000100800 */
[----:B------:R-:W-:-:S02]  /*10aea0*/  PRMT R2, R6, 0x5410, R2 ;  /* 0x0000541006027816 */ /* 0x000fc40000000002 */
[----:B------:R-:W-:Y:S01]  /*10aeb0*/  PRMT R8, R8, 0x3340, R17 ;  /* 0x0000334008087816 */ /* 0x000fe20000000011 */
[----:B------:R1:W-:Y:S01]  /*10aec0*/  STL [R1+0x8], R4 ;  /* 0x0000080401007387 */ /* 0x0003e20000100800 */
[----:B0-----:R-:W-:-:S03]  /*10aed0*/  PRMT R9, R9, 0x3340, R16 ;  /* 0x0000334009097816 */ /* 0x001fc60000000010 */
[----:B------:R0:W-:Y:S01]  /*10aee0*/  STL [R1+0x710], R5 ;  /* 0x0007100501007387 */ /* 0x0001e20000100800 */
[--C-:B-1----:R-:W-:Y:S02]  /*10aef0*/  PRMT R3, R3, 0x3340, R0.reuse ;  /* 0x0000334003037816 */ /* 0x102fe40000000000 */
[--C-:B------:R-:W-:Y:S02]  /*10af00*/  PRMT R4, R4, 0x3340, R0.reuse ;  /* 0x0000334004047816 */ /* 0x100fe40000000000 */
[----:B------:R-:W-:Y:S02]  /*10af10*/  PRMT R6, R7, 0x5410, R3 ;  /* 0x0000541007067816 */ /* 0x000fe40000000003 */
[----:B0-----:R-:W-:Y:S01]  /*10af20*/  PRMT R5, R5, 0x3340, R0 ;  /* 0x0000334005057816 */ /* 0x001fe20000000000 */
[----:B------:R0:W-:Y:S01]  /*10af30*/  STL [R1+0xb7c], R2 ;  /* 0x000b7c0201007387 */ /* 0x0001e20000100800 */
[----:B------:R-:W-:-:S03]  /*10af40*/  PRMT R3, R8, 0x5410, R4 ;  /* 0x0000541008037816 */ /* 0x000fc60000000004 */
[----:B------:R1:W-:Y:S01]  /*10af50*/  STL [R1+0xb78], R6 ;  /* 0x000b780601007387 */ /* 0x0003e20000100800 */
[----:B----4-:R-:W-:Y:S02]  /*10af60*/  LOP3.LUT R7, R14, 0xffff, RZ, 0xc0, !PT ;  /* 0x0000ffff0e077812 */ /* 0x010fe400078ec0ff */
[----:B0-----:R-:W-:Y:S01]  /*10af70*/  PRMT R2, R9, 0x5410, R5 ;  /* 0x0000541009027816 */ /* 0x001fe20000000005 */
[----:B------:R0:W-:Y:S01]  /*10af80*/  STL [R1+0xb74], R3 ;  /* 0x000b740301007387 */ /* 0x0001e20000100800 */
[----:B-1----:R-:W-:-:S03]  /*10af90*/  LOP3.LUT R6, R47, 0xffff, RZ, 0xc0, !PT ;  /* 0x0000ffff2f067812 */ /* 0x002fc600078ec0ff */
[----:B------:R-:W-:Y:S01]  /*10afa0*/  STL [R1+0xb70], R2 ;  /* 0x000b700201007387 */ /* 0x000fe20000100800 */
[----:B------:R-:W-:-:S03]  /*10afb0*/  LOP3.LUT R8, R15, 0xffff, RZ, 0xc0, !PT ;  /* 0x0000ffff0f087812 */ /* 0x000fc600078ec0ff */
[----:B------:R-:W4:Y:S04]  /*10afc0*/  LDL.LU R17, [R1+0x410] ;  /* 0x0004100001117983 */ /* 0x000f280000300800 */
[----:B------:R-:W4:Y:S04]  /*10afd0*/  LDL.LU R43, [R1+0x404] ;  /* 0x00040400012b7983 */ /* 0x000f280000300800 */
[----:B------:R1:W-:Y:S04]  /*10afe0*/  STL [R1+0x4], R6 ;  /* 0x0000040601007387 */ /* 0x0003e80000100800 */
[----:B------:R-:W4:Y:S04]  /*10aff0*/  LDL.LU R47, [R1+0x400] ;  /* 0x00040000012f7983 */ /* 0x000f280000300800 */
[----:B------:R-:W-:Y:S04]  /*10b000*/  STL [R1+0x120], R7 ;  /* 0x0001200701007387 */ /* 0x000fe80000100800 */
[----:B------:R-:W-:Y:S01]  /*10b010*/  STL [R1+0x3e0], R8 ;  /* 0x0003e00801007387 */ /* 0x000fe20000100800 */
[----:B0-----:R-:W-:-:S02]  /*10b020*/  LOP3.LUT R3, R32, 0xffff, RZ, 0xc0, !PT ;  /* 0x0000ffff20037812 */ /* 0x001fc400078ec0ff */
[----:B------:R-:W-:Y:S02]  /*10b030*/  LOP3.LUT R5, R22, 0xffff, RZ, 0xc0, !PT ;  /* 0x0000ffff16057812 */ /* 0x000fe400078ec0ff */
[----:B---3--:R-:W-:Y:S02]  /*10b040*/  LOP3.LUT R9, R38, 0xffff, RZ, 0xc0, !PT ;  /* 0x0000ffff26097812 */ /* 0x008fe400078ec0ff */
[----:B--2---:R-:W-:Y:S02]  /*10b050*/  LOP3.LUT R20, R40, 0xffff, RZ, 0xc0, !PT ;  /* 0x0000ffff28147812 */ /* 0x004fe400078ec0ff */
[----:B------:R-:W-:-:S03]  /*10b060*/  LOP3.LUT R19, R37, 0xffff, RZ, 0xc0, !PT ;  /* 0x0000ffff25137812 */ /* 0x000fc600078ec0ff */
[----:B------:R-:W-:Y:S01]  /*10b070*/  STL [R1+0x29c], R20 ;  /* 0x00029c1401007387 */ /* 0x000fe20000100800 */
[----:B------:R-:W-:-:S03]  /*10b080*/  LOP3.LUT R18, R56, 0xffff, RZ, 0xc0, !PT ;  /* 0x0000ffff38127812 */ /* 0x000fc600078ec0ff */
[----:B------:R-:W-:Y:S04]  /*10b090*/  STL [R1+0x3dc], R9 ;  /* 0x0003dc0901007387 */ /* 0x000fe80000100800 */
[----:B------:R-:W-:Y:S04]  /*10b0a0*/  STL [R1+0x360], R19 ;  /* 0x0003601301007387 */ /* 0x000fe80000100800 */
[----:B------:R-:W2:Y:S01]  /*10b0b0*/  LDL.LU R14, [R1+0x3cc] ;  /* 0x0003cc00010e7983 */ /* 0x000ea20000300800 */
[----:B------:R-:W-:-:S03]  /*10b0c0*/  LOP3.LUT R16, R60, 0xffff, RZ, 0xc0, !PT ;  /* 0x0000ffff3c107812 */ /* 0x000fc600078ec0ff */
[----:B------:R-:W3:Y:S04]  /*10b0d0*/  LDL.LU R60, [R1+0x5860] ;  /* 0x00586000013c7983 */ /* 0x000ee80000300800 */
[----:B------:R-:W-:Y:S04]  /*10b0e0*/  STL [R1+0x3d8], R18 ;  /* 0x0003d81201007387 */ /* 0x000fe80000100800 */
[----:B------:R-:W3:Y:S04]  /*10b0f0*/  LDL.LU R15, [R1+0x2b8] ;  /* 0x0002b800010f7983 */ /* 0x000ee80000300800 */
[----:B------:R-:W3:Y:S04]  /*10b100*/  LDL.LU R38, [R1+0x2b0] ;  /* 0x0002b00001267983 */ /* 0x000ee80000300800 */
[----:B------:R-:W-:Y:S04]  /*10b110*/  STL [R1+0x3d4], R16 ;  /* 0x0003d41001007387 */ /* 0x000fe80000100800 */
[----:B------:R-:W3:Y:S04]  /*10b120*/  LDL.LU R40, [R1+0x164] ;  /* 0x0001640001287983 */ /* 0x000ee80000300800 */
[----:B------:R0:W-:Y:S04]  /*10b130*/  STL [R1+0x140], R3 ;  /* 0x0001400301007387 */ /* 0x0001e80000100800 */
[----:B------:R0:W-:Y:S04]  /*10b140*/  STL [R1+0x70c], R5 ;  /* 0x00070c0501007387 */ /* 0x0001e80000100800 */
[----:B------:R-:W3:Y:S04]  /*10b150*/  LDL.LU R37, [R1+0x34] ;  /* 0x0000340001257983 */ /* 0x000ee80000300800 */
[----:B------:R-:W3:Y:S01]  /*10b160*/  LDL.LU R56, [R1+0x3c] ;  /* 0x00003c0001387983 */ /* 0x000ee20000300800 */
[----:B------:R-:W-:-:S02]  /*10b170*/  LOP3.LUT R35, R35, 0xffff, RZ, 0xc0, !PT ;  /* 0x0000ffff23237812 */ /* 0x000fc400078ec0ff */
[----:B-1----:R-:W-:Y:S02]  /*10b180*/  PRMT R6, R6, 0x3340, R20 ;  /* 0x0000334006067816 */ /* 0x002fe40000000014 */
[--C-:B------:R-:W-:Y:S02]  /*10b190*/  PRMT R2, R35, 0x3340, R0.reuse ;  /* 0x0000334023027816 */ /* 0x100fe40000000000 */
[----:B------:R-:W-:Y:S02]  /*10b1a0*/  LOP3.LUT R32, R23, 0xffff, RZ, 0xc0, !PT ;  /* 0x0000ffff17207812 */ /* 0x000fe400078ec0ff */
[----:B0-----:R-:W-:Y:S02]  /*10b1b0*/  PRMT R3, R3, 0x3340, R0 ;  /* 0x0000334003037816 */ /* 0x001fe40000000000 */
[----:B------:R-:W-:Y:S02]  /*10b1c0*/  PRMT R7, R7, 0x3340, R19 ;  /* 0x0000334007077816 */ /* 0x000fe40000000013 */
[----:B------:R-:W-:-:S02]  /*10b1d0*/  PRMT R2, R6, 0x5410, R2 ;  /* 0x0000541006027816 */ /* 0x000fc40000000002 */
[----:B------:R-:W-:Y:S02]  /*10b1e0*/  PRMT R4, R32, 0x3340, R0 ;  /* 0x0000334020047816 */ /* 0x000fe40000000000 */
[----:B------:R-:W-:Y:S02]  /*10b1f0*/  PRMT R8, R8, 0x3340, R18 ;  /* 0x0000334008087816 */ /* 0x000fe40000000012 */
[----:B------:R-:W-:Y:S02]  /*10b200*/  PRMT R5, R5, 0x3340, R0 ;  /* 0x0000334005057816 */ /* 0x000fe40000000000 */
[----:B------:R-:W-:Y:S02]  /*10b210*/  PRMT R9, R9, 0x3340, R16 ;  /* 0x0000334009097816 */ /* 0x000fe40000000010 */
[----:B------:R-:W-:Y:S01]  /*10b220*/  PRMT R6, R7, 0x5410, R3 ;  /* 0x0000541007067816 */ /* 0x000fe20000000003 */
[----:B------:R0:W-:Y:S01]  /*10b230*/  STL [R1+0xb6c], R2 ;  /* 0x000b6c0201007387 */ /* 0x0001e20000100800 */
[----:B------:R-:W-:-:S02]  /*10b240*/  PRMT R3, R8, 0x5410, R4 ;  /* 0x0000541008037816 */ /* 0x000fc40000000004 */
[----:B----4-:R-:W-:Y:S01]  /*10b250*/  LOP3.LUT R17, R17, 0xffff, RZ, 0xc0, !PT ;  /* 0x0000ffff11117812 */ /* 0x010fe200078ec0ff */
[----:B------:R1:W-:Y:S01]  /*10b260*/  STL [R1+0xb68], R6 ;  /* 0x000b680601007387 */ /* 0x0003e20000100800 */
[----:B------:R-:W-:Y:S02]  /*10b270*/  LOP3.LUT R7, R47, 0xffff, RZ, 0xc0, !PT ;  /* 0x0000ffff2f077812 */ /* 0x000fe400078ec0ff */
[----:B0-----:R-:W-:Y:S01]  /*10b280*/  PRMT R2, R9, 0x5410, R5 ;  /* 0x0000541009027816 */ /* 0x001fe20000000005 */
[----:B------:R0:W-:Y:S01]  /*10b290*/  STL [R1+0xb64], R3 ;  /* 0x000b640301007387 */ /* 0x0001e20000100800 */
[----:B-1----:R-:W-:-:S03]  /*10b2a0*/  LOP3.LUT R6, R43, 0xffff, RZ, 0xc0, !PT ;  /* 0x0000ffff2b067812 */ /* 0x002fc600078ec0ff */
[----:B------:R1:W-:Y:S04]  /*10b2b0*/  STL [R1+0xb60], R2 ;  /* 0x000b600201007387 */ /* 0x0003e80000100800 */
[----:B------:R-:W4:Y:S04]  /*10b2c0*/  LDL.LU R43, [R1+0x460] ;  /* 0x00046000012b7983 */ /* 0x000f280000300800 */
[----:B------:R-:W-:Y:S04]  /*10b2d0*/  STL [R1+0x434], R17 ;  /* 0x0004341101007387 */ /* 0x000fe80000100800 */
[----:B------:R-:W-:Y:S04]  /*10b2e0*/  STL [R1+0x148], R6 ;  /* 0x0001480601007387 */ /* 0x000fe80000100800 */
[----:B------:R-:W4:Y:S04]  /*10b2f0*/  LDL.LU R47, [R1+0x454] ;  /* 0x00045400012f7983 */ /* 0x000f280000300800 */
[----:B------:R-:W-:Y:S01]  /*10b300*/  STL [R1+0x3c0], R7 ;  /* 0x0003c00701007387 */ /* 0x000fe20000100800 */
[----:B0-----:R-:W-:-:S02]  /*10b310*/  LOP3.LUT R3, R57, 0xffff, RZ, 0xc0, !PT ;  /* 0x0000ffff39037812 */ /* 0x001fc400078ec0ff */
[----:B------:R-:W-:Y:S02]  /*10b320*/  LOP3.LUT R4, R24, 0xffff, RZ, 0xc0, !PT ;  /* 0x0000ffff18047812 */ /* 0x000fe400078ec0ff */
[----:B--2---:R-:W-:-:S05]  /*10b330*/  LOP3.LUT R8, R14, 0xffff, RZ, 0xc0, !PT ;  /* 0x0000ffff0e087812 */ /* 0x004fca00078ec0ff */
[----:B------:R-:W-:Y:S01]  /*10b340*/  STL [R1+0x3cc], R8 ;  /* 0x0003cc0801007387 */ /* 0x000fe20000100800 */
[----:B---3--:R-:W-:Y:S02]  /*10b350*/  LOP3.LUT R20, R15, 0xffff, RZ, 0xc0, !PT ;  /* 0x0000ffff0f147812 */ /* 0x008fe400078ec0ff */
[----:B------:R-:W-:-:S03]  /*10b360*/  LOP3.LUT R19, R38, 0xffff, RZ, 0xc0, !PT ;  /* 0x0000ffff26137812 */ /* 0x000fc600078ec0ff */
[----:B------:R-:W-:Y:S04]  /*10b370*/  STL [R1+0x3bc], R20 ;  /* 0x0003bc1401007387 */ /* 0x000fe80000100800 */
[----:B------:R-:W2:Y:S01]  /*10b380*/  LDL.LU R18, [R1+0x414] ;  /* 0x0004140001127983 */ /* 0x000ea20000300800 */
[----:B------:R-:W-:-:S03]  /*10b390*/  LOP3.LUT R9, R40, 0xffff, RZ, 0xc0, !PT ;  /* 0x0000ffff28097812 */ /* 0x000fc600078ec0ff */
[----:B------:R-:W-:Y:S04]  /*10b3a0*/  STL [R1+0x3b8], R19 ;  /* 0x0003b81301007387 */ /* 0x000fe80000100800 */
[----:B------:R-:W3:Y:S04]  /*10b3b0*/  LDL.LU R16, [R1+0x3fc] ;  /* 0x0003fc0001107983 */ /* 0x000ee80000300800 */
[----:B------:R-:W3:Y:S04]  /*10b3c0*/  LDL.LU R14, [R1+0x2e0] ;  /* 0x0002e000010e7983 */ /* 0x000ee80000300800 */
[----:B------:R-:W-:Y:S04]  /*10b3d0*/  STL [R1+0x164], R9 ;  /* 0x0001640901007387 */ /* 0x000fe80000100800 */
[----:B------:R-:W3:Y:S04]  /*10b3e0*/  LDL.LU R15, [R1+0x2d8] ;  /* 0x0002d800010f7983 */ /* 0x000ee80000300800 */
[----:B------:R-:W3:Y:S01]  /*10b3f0*/  LDL.LU R38, [R1+0x2c8] ;  /* 0x0002c80001267983 */ /* 0x000ee20000300800 */
[----:B-1----:R-:W-:-:S03]  /*10b400*/  LOP3.LUT R2, R37, 0xffff, RZ, 0xc0, !PT ;  /* 0x0000ffff25027812 */ /* 0x002fc600078ec0ff */
[----:B------:R-:W3:Y:S04]  /*10b410*/  LDL.LU R57, [R1+0x585c] ;  /* 0x00585c0001397983 */ /* 0x000ee80000300800 */
[----:B------:R-:W3:Y:S01]  /*10b420*/  LDL.LU R40, [R1+0x188] ;  /* 0x0001880001287983 */ /* 0x000ee20000300800 */
[----:B------:R-:W-:-:S03]  /*10b430*/  LOP3.LUT R5, R56, 0xffff, RZ, 0xc0, !PT ;  /* 0x0000ffff38057812 */ /* 0x000fc600078ec0ff */
[----:B------:R0:W-:Y:S04]  /*10b440*/  STL [R1+0x34], R2 ;  /* 0x0000340201007387 */ /* 0x0001e80000100800 */
[----:B------:R1:W-:Y:S04]  /*10b450*/  STL [R1+0x420], R3 ;  /* 0x0004200301007387 */ /* 0x0003e80000100800 */
[----:B------:R1:W-:Y:S04]  /*10b460*/  STL [R1+0x404], R4 ;  /* 0x0004040401007387 */ /* 0x0003e80000100800 */
[----:B------:R1:W-:Y:S04]  /*10b470*/  STL [R1+0x470], R5 ;  /* 0x0004700501007387 */ /* 0x0003e80000100800 */
[----:B------:R-:W3:Y:S04]  /*10b480*/  LDL.LU R37, [R1+0x44] ;  /* 0x0000440001257983 */ /* 0x000ee80000300800 */
[----:B------:R-:W3:Y:S01]  /*10b490*/  LDL.LU R56, [R1+0x50] ;  /* 0x0000500001387983 */ /* 0x000ee20000300800 */
[----:B0-----:R-:W-:-:S02]  /*10b4a0*/  PRMT R2, R2, 0x3340, R0 ;  /* 0x0000334002027816 */ /* 0x001fc40000000000 */
[----:B------:R-:W-:Y:S02]  /*10b4b0*/  PRMT R6, R6, 0x3340, R20 ;  /* 0x0000334006067816 */ /* 0x000fe40000000014 */
[----:B------:R-:W-:Y:S02]  /*10b4c0*/  LOP3.LUT R60, R60, 0xffff, RZ, 0xc0, !PT ;  /* 0x0000ffff3c3c7812 */ /* 0x000fe400078ec0ff */
[----:B-1----:R-:W-:Y:S02]  /*10b4d0*/  PRMT R3, R3, 0x3340, R0 ;  /* 0x0000334003037816 */ /* 0x002fe40000000000 */
[----:B------:R-:W-:Y:S02]  /*10b4e0*/  PRMT R7, R7, 0x3340, R19 ;  /* 0x0000334007077816 */ /* 0x000fe40000000013 */
[----:B------:R-:W-:Y:S02]  /*10b4f0*/  PRMT R2, R6, 0x5410, R2 ;  /* 0x0000541006027816 */ /* 0x000fe40000000002 */
[----:B------:R-:W-:-:S02]  /*10b500*/  PRMT R4, R4, 0x3340, R0 ;  /* 0x0000334004047816 */ /* 0x000fc40000000000 */
[----:B------:R-:W-:Y:S02]  /*10b510*/  PRMT R8, R8, 0x3340, R9 ;  /* 0x0000334008087816 */ /* 0x000fe40000000009 */
[----:B------:R-:W-:Y:S02]  /*10b520*/  PRMT R5, R5, 0x3340, R0 ;  /* 0x0000334005057816 */ /* 0x000fe40000000000 */
        /* <DEDUP_REMOVED lines=8> */
[----:B------:R-:W-:-:S03]  /*10b5b0*/  LOP3.LUT R9, R47, 0xffff, RZ, 0xc0, !PT ;  /* 0x0000ffff2f097812 */ /* 0x000fc600078ec0ff */
[----:B------:R1:W-:Y:S04]  /*10b5c0*/  STL [R1+0xb50], R2 ;  /* 0x000b500201007387 */ /* 0x0003e80000100800 */
[----:B------:R-:W4:Y:S04]  /*10b5d0*/  LDL.LU R17, [R1+0x498] ;  /* 0x0004980001117983 */ /* 0x000f280000300800 */
[----:B------:R-:W4:Y:S04]  /*10b5e0*/  LDL.LU R43, [R1+0x494] ;  /* 0x00049400012b7983 */ /* 0x000f280000300800 */
[----:B------:R-:W-:Y:S04]  /*10b5f0*/  STL [R1+0x46c], R8 ;  /* 0x00046c0801007387 */ /* 0x000fe80000100800 */
[----:B------:R-:W4:Y:S04]  /*10b600*/  LDL.LU R47, [R1+0x41c] ;  /* 0x00041c00012f7983 */ /* 0x000f280000300800 */
[----:B------:R-:W-:Y:S01]  /*10b610*/  STL [R1+0x4b8], R9 ;  /* 0x0004b80901007387 */ /* 0x000fe20000100800 */
[----:B0-----:R-:W-:-:S02]  /*10b620*/  LOP3.LUT R3, R30, 0xffff, RZ, 0xc0, !PT ;  /* 0x0000ffff1e037812 */ /* 0x001fc400078ec0ff */
[----:B--2---:R-:W-:Y:S02]  /*10b630*/  LOP3.LUT R6, R18, 0xffff, RZ, 0xc0, !PT ;  /* 0x0000ffff12067812 */ /* 0x004fe400078ec0ff */
[----:B---3--:R-:W-:-:S03]  /*10b640*/  LOP3.LUT R7, R16, 0xffff, RZ, 0xc0, !PT ;  /* 0x0000ffff10077812 */ /* 0x008fc600078ec0ff */
[----:B------:R-:W-:Y:S01]  /*10b650*/  STL [R1+0x414], R6 ;  /* 0x0004140601007387 */ /* 0x000fe20000100800 */
[----:B------:R-:W-:-:S03]  /*10b660*/  LOP3.LUT R18, R14, 0xffff, RZ, 0xc0, !PT ;  /* 0x0000ffff0e127812 */ /* 0x000fc600078ec0ff */
[----:B------:R-:W-:Y:S04]  /*10b670*/  STL [R1+0x410], R7 ;  /* 0x0004100701007387 */ /* 0x000fe80000100800 */
[----:B------:R-:W-:Y:S01]  /*10b680*/  STL [R1+0x460], R18 ;  /* 0x0004601201007387 */ /* 0x000fe20000100800 */
[----:B------:R-:W-:Y:S02]  /*10b690*/  LOP3.LUT R16, R15, 0xffff, RZ, 0xc0, !PT ;  /* 0x0000ffff0f107812 */ /* 0x000fe400078ec0ff */
[----:B------:R-:W-:-:S05]  /*10b6a0*/  LOP3.LUT R20, R38, 0xffff, RZ, 0xc0, !PT ;  /* 0x0000ffff26147812 */ /* 0x000fca00078ec0ff */
[----:B------:R-:W-:Y:S01]  /*10b6b0*/  STL [R1+0x400], R20 ;  /* 0x0004001401007387 */ /* 0x000fe20000100800 */
[----:B------:R-:W-:-:S03]  /*10b6c0*/  LOP3.LUT R19, R40, 0xffff, RZ, 0xc0, !PT ;  /* 0x0000ffff28137812 */ /* 0x000fc600078ec0ff */
[----:B------:R-:W2:Y:S04]  /*10b6d0*/  LDL.LU R14, [R1+0x40c] ;  /* 0x00040c00010e7983 */ /* 0x000ea80000300800 */
[----:B------:R-:W-:Y:S04]  /*10b6e0*/  STL [R1+0x4ac], R16 ;  /* 0x0004ac1001007387 */ /* 0x000fe80000100800 */
[----:B------:R-:W-:Y:S04]  /*10b6f0*/  STL [R1+0x3fc], R19 ;  /* 0x0003fc1301007387 */ /* 0x000fe80000100800 */
[----:B------:R-:W3:Y:S04]  /*10b700*/  LDL.LU R15, [R1+0x2f0] ;  /* 0x0002f000010f7983 */ /* 0x000ee80000300800 */
[----:B------:R-:W3:Y:S01]  /*10b710*/  LDL.LU R38, [R1+0x1a4] ;  /* 0x0001a40001267983 */ /* 0x000ee20000300800 */
[----:B-1----:R-:W-:-:S03]  /*10b720*/  LOP3.LUT R2, R37, 0xffff, RZ, 0xc0, !PT ;  /* 0x0000ffff25027812 */ /* 0x002fc600078ec0ff */
[----:B------:R-:W3:Y:S01]  /*10b730*/  LDL.LU R40, [R1+0x19c] ;  /* 0x00019c0001287983 */ /* 0x000ee20000300800 */
[----:B------:R-:W-:Y:S02]  /*10b740*/  LOP3.LUT R5, R57, 0xffff, RZ, 0xc0, !PT ;  /* 0x0000ffff39057812 */ /* 0x000fe400078ec0ff */
[----:B------:R-:W-:Y:S01]  /*10b750*/  LOP3.LUT R4, R56, 0xffff, RZ, 0xc0, !PT ;  /* 0x0000ffff38047812 */ /* 0x000fe200078ec0ff */
[----:B------:R0:W-:Y:S04]  /*10b760*/  STL [R1+0x188], R2 ;  /* 0x0001880201007387 */ /* 0x0001e80000100800 */
[----:B------:R-:W3:Y:S04]  /*10b770*/  LDL.LU R57, [R1+0x5858] ;  /* 0x0058580001397983 */ /* 0x000ee80000300800 */
[----:B------:R1:W-:Y:S04]  /*10b780*/  STL [R1+0x454], R3 ;  /* 0x0004540301007387 */ /* 0x0003e80000100800 */
[----:B------:R1:W-:Y:S04]  /*10b790*/  STL [R1+0x484], R4 ;  /* 0x0004840401007387 */ /* 0x0003e80000100800 */
[----:B------:R1:W-:Y:S04]  /*10b7a0*/  STL [R1+0x4e0], R5 ;  /* 0x0004e00501007387 */ /* 0x0003e80000100800 */
[----:B------:R-:W3:Y:S04]  /*10b7b0*/  LDL.LU R37, [R1+0x64] ;  /* 0x0000640001257983 */ /* 0x000ee80000300800 */
[----:B------:R-:W3:Y:S01]  /*10b7c0*/  LDL.LU R56, [R1+0x60] ;  /* 0x0000600001387983 */ /* 0x000ee20000300800 */
[----:B0-----:R-:W-:-:S02]  /*10b7d0*/  PRMT R2, R2, 0x3340, R0 ;  /* 0x0000334002027816 */ /* 0x001fc40000000000 */
[----:B------:R-:W-:Y:S02]  /*10b7e0*/  PRMT R6, R6, 0x3340, R20 ;  /* 0x0000334006067816 */ /* 0x000fe40000000014 */
[----:B-1----:R-:W-:Y:S02]  /*10b7f0*/  PRMT R3, R3, 0x3340, R0 ;  /* 0x0000334003037816 */ /* 0x002fe40000000000 */
[----:B------:R-:W-:Y:S02]  /*10b800*/  PRMT R7, R7, 0x3340, R19 ;  /* 0x0000334007077816 */ /* 0x000fe40000000013 */
[----:B------:R-:W-:Y:S02]  /*10b810*/  PRMT R2, R6, 0x5410, R2 ;  /* 0x0000541006027816 */ /* 0x000fe40000000002 */
[----:B------:R-:W-:Y:S02]  /*10b820*/  PRMT R4, R4, 0x3340, R0 ;  /* 0x0000334004047816 */ /* 0x000fe40000000000 */
[----:B------:R-:W-:-:S02]  /*10b830*/  PRMT R8, R8, 0x3340, R18 ;  /* 0x0000334008087816 */ /* 0x000fc40000000012 */
[----:B------:R-:W-:Y:S02]  /*10b840*/  PRMT R5, R5, 0x3340, R0 ;  /* 0x0000334005057816 */ /* 0x000fe40000000000 */
[----:B------:R-:W-:Y:S01]  /*10b850*/  PRMT R9, R9, 0x3340, R16 ;  /* 0x0000334009097816 */ /* 0x000fe20000000010 */
[----:B------:R0:W-:Y:S01]  /*10b860*/  STL [R1+0xb4c], R2 ;  /* 0x000b4c0201007387 */ /* 0x0001e20000100800 */
[----:B------:R-:W-:Y:S02]  /*10b870*/  PRMT R6, R7, 0x5410, R3 ;  /* 0x0000541007067816 */ /* 0x000fe40000000003 */
[----:B------:R-:W-:Y:S02]  /*10b880*/  PRMT R3, R8, 0x5410, R4 ;  /* 0x0000541008037816 */ /* 0x000fe40000000004 */
[----:B----4-:R-:W-:Y:S01]  /*10b890*/  LOP3.LUT R8, R17, 0xffff, RZ, 0xc0, !PT ;  /* 0x0000ffff11087812 */ /* 0x010fe200078ec0ff */
[----:B------:R1:W-:Y:S01]  /*10b8a0*/  STL [R1+0xb48], R6 ;  /* 0x000b480601007387 */ /* 0x0003e20000100800 */
[----:B0-----:R-:W-:-:S03]  /*10b8b0*/  PRMT R2, R9, 0x5410, R5 ;  /* 0x0000541009027816 */ /* 0x001fc60000000005 */
[----:B------:R-:W-:Y:S01]  /*10b8c0*/  STL [R1+0xb44], R3 ;  /* 0x000b440301007387 */ /* 0x000fe20000100800 */
[----:B------:R-:W-:-:S03]  /*10b8d0*/  LOP3.LUT R9, R43, 0xffff, RZ, 0xc0, !PT ;  /* 0x0000ffff2b097812 */ /* 0x000fc600078ec0ff */
[----:B------:R0:W-:Y:S01]  /*10b8e0*/  STL [R1+0xb3c], R2 ;  /* 0x000b3c0201007387 */ /* 0x0001e20000100800 */
[----:B-1----:R-:W-:-:S03]  /*10b8f0*/  LOP3.LUT R6, R47, 0xffff, RZ, 0xc0, !PT ;  /* 0x0000ffff2f067812 */ /* 0x002fc600078ec0ff */
[----:B------:R-:W4:Y:S04]  /*10b900*/  LDL.LU R17, [R1+0x4c8] ;  /* 0x0004c80001117983 */ /* 0x000f280000300800 */
[----:B------:R-:W-:Y:S04]  /*10b910*/  STL [R1+0x498], R8 ;  /* 0x0004980801007387 */ /* 0x000fe80000100800 */
[----:B------:R-:W4:Y:S04]  /*10b920*/  LDL.LU R43, [R1+0x4c4] ;  /* 0x0004c400012b7983 */ /* 0x000f280000300800 */
[----:B------:R-:W-:Y:S04]  /*10b930*/  STL [R1+0x41c], R6 ;  /* 0x00041c0601007387 */ /* 0x000fe80000100800 */
[----:B------:R-:W-:Y:S04]  /*10b940*/  STL [R1+0x4a0], R9 ;  /* 0x0004a00901007387 */ /* 0x000fe80000100800 */
[----:B------:R-:W4:Y:S01]  /*10b950*/  LDL.LU R47, [R1+0x430] ;  /* 0x00043000012f7983 */ /* 0x000f220000300800 */
[----:B0-----:R-:W-:-:S02]  /*10b960*/  LOP3.LUT R2, R33, 0xffff, RZ, 0xc0, !PT ;  /* 0x0000ffff21027812 */ /* 0x001fc400078ec0ff */
[----:B------:R-:W-:Y:S02]  /*10b970*/  LOP3.LUT R3, R31, 0xffff, RZ, 0xc0, !PT ;  /* 0x0000ffff1f037812 */ /* 0x000fe400078ec0ff */
[----:B--2---:R-:W-:-:S05]  /*10b980*/  LOP3.LUT R7, R14, 0xffff, RZ, 0xc0, !PT ;  /* 0x0000ffff0e077812 */ /* 0x004fca00078ec0ff */
[----:B------:R-:W-:Y:S01]  /*10b990*/  STL [R1+0x494], R7 ;  /* 0x0004940701007387 */ /* 0x000fe20000100800 */
[----:B---3--:R-:W-:Y:S02]  /*10b9a0*/  LOP3.LUT R18, R15, 0xffff, RZ, 0xc0, !PT ;  /* 0x0000ffff0f127812 */ /* 0x008fe400078ec0ff */
[----:B------:R-:W-:-:S03]  /*10b9b0*/  LOP3.LUT R20, R38, 0xffff, RZ, 0xc0, !PT ;  /* 0x0000ffff26147812 */ /* 0x000fc600078ec0ff */
[----:B------:R-:W-:Y:S01]  /*10b9c0*/  STL [R1+0x49c], R18 ;  /* 0x00049c1201007387 */ /* 0x000fe20000100800 */
[----:B------:R-:W-:-:S03]  /*10b9d0*/  LOP3.LUT R19, R40, 0xffff, RZ, 0xc0, !PT ;  /* 0x0000ffff28137812 */ /* 0x000fc600078ec0ff */
[----:B------:R-:W-:Y:S04]  /*10b9e0*/  STL [R1+0x1a4], R20 ;  /* 0x0001a41401007387 */ /* 0x000fe80000100800 */
[----:B------:R-:W2:Y:S04]  /*10b9f0*/  LDL.LU R16, [R1+0x428] ;  /* 0x0004280001107983 */ /* 0x000ea80000300800 */
[----:B------:R-:W3:Y:S04]  /*10ba00*/  LDL.LU R14, [R1+0x308] ;  /* 0x00030800010e7983 */ /* 0x000ee80000300800 */
[----:B------:R-:W-:Y:S04]  /*10ba10*/  STL [R1+0x40c], R19 ;  /* 0x00040c1301007387 */ /* 0x000fe80000100800 */
[----:B------:R-:W3:Y:S04]  /*10ba20*/  LDL.LU R15, [R1+0x300] ;  /* 0x00030000010f7983 */ /* 0x000ee80000300800 */
[----:B------:R-:W3:Y:S01]  /*10ba30*/  LDL.LU R38, [R1+0x1d0] ;  /* 0x0001d00001267983 */ /* 0x000ee20000300800 */
[----:B------:R-:W-:-:S03]  /*10ba40*/  LOP3.LUT R4, R37, 0xffff, RZ, 0xc0, !PT ;  /* 0x0000ffff25047812 */ /* 0x000fc600078ec0ff */
        /* <DEDUP_REMOVED lines=36> */
[----:B--2---:R-:W-:Y:S02]  /*10bc90*/  LOP3.LUT R7, R16, 0xffff, RZ, 0xc0, !PT ;  /* 0x0000ffff10077812 */ /* 0x004fe400078ec0ff */
[----:B---3--:R-:W-:-:S03]  /*10bca0*/  LOP3.LUT R19, R14, 0xffff, RZ, 0xc0, !PT ;  /* 0x0000ffff0e137812 */ /* 0x008fc600078ec0ff */
[----:B------:R-:W-:Y:S04]  /*10bcb0*/  STL [R1+0x4c8], R7 ;  /* 0x0004c80701007387 */ /* 0x000fe80000100800 */
[----:B------:R-:W-:Y:S01]  /*10bcc0*/  STL [R1+0x4c4], R19 ;  /* 0x0004c41301007387 */ /* 0x000fe20000100800 */
[----:B------:R-:W-:Y:S02]  /*10bcd0*/  LOP3.LUT R18, R15, 0xffff, RZ, 0xc0, !PT ;  /* 0x0000ffff0f127812 */ /* 0x000fe400078ec0ff */
[----:B------:R-:W-:Y:S02]  /*10bce0*/  LOP3.LUT R21, R38, 0xffff, RZ, 0xc0, !PT ;  /* 0x0000ffff26157812 */ /* 0x000fe400078ec0ff */
[----:B------:R-:W-:-:S03]  /*10bcf0*/  LOP3.LUT R20, R40, 0xffff, RZ, 0xc0, !PT ;  /* 0x0000ffff28147812 */ /* 0x000fc600078ec0ff */
[----:B------:R-:W-:Y:S04]  /*10bd00*/  STL [R1+0x64], R21 ;  /* 0x0000641501007387 */ /* 0x000fe80000100800 */
[----:B------:R-:W2:Y:S04]  /*10bd10*/  LDL.LU R16, [R1+0x444] ;  /* 0x0004440001107983 */ /* 0x000ea80000300800 */
[----:B------:R-:W-:Y:S04]  /*10bd20*/  STL [R1+0x4d8], R18 ;  /* 0x0004d81201007387 */ /* 0x000fe80000100800 */
[----:B------:R-:W-:Y:S04]  /*10bd30*/  STL [R1+0x430], R20 ;  /* 0x0004301401007387 */ /* 0x000fe80000100800 */
[----:B------:R-:W3:Y:S01]  /*10bd40*/  LDL.LU R14, [R1+0x328] ;  /* 0x00032800010e7983 */ /* 0x000ee20000300800 */
[----:B------:R-:W-:-:S03]  /*10bd50*/  LOP3.LUT R4, R37, 0xffff, RZ, 0xc0, !PT ;  /* 0x0000ffff25047812 */ /* 0x000fc600078ec0ff */
[----:B------:R-:W3:Y:S04]  /*10bd60*/  LDL.LU R15, [R1+0x320] ;  /* 0x00032000010f7983 */ /* 0x000ee80000300800 */
[----:B------:R-:W3:Y:S01]  /*10bd70*/  LDL.LU R38, [R1+0x1f4] ;  /* 0x0001f40001267983 */ /* 0x000ee20000300800 */
[----:B------:R-:W-:-:S03]  /*10bd80*/  LOP3.LUT R5, R56, 0xffff, RZ, 0xc0, !PT ;  /* 0x0000ffff38057812 */ /* 0x000fc600078ec0ff */
[----:B------:R-:W3:Y:S04]  /*10bd90*/  LDL.LU R40, [R1+0x1e8] ;  /* 0x0001e80001287983 */ /* 0x000ee80000300800 */
[----:B------:R0:W-:Y:S04]  /*10bda0*/  STL [R1+0x60], R2 ;  /* 0x0000600201007387 */ /* 0x0001e80000100800 */
[----:B------:R1:W-:Y:S04]  /*10bdb0*/  STL [R1+0x704], R3 ;  /* 0x0007040301007387 */ /* 0x0003e80000100800 */
[----:B------:R1:W-:Y:S04]  /*10bdc0*/  STL [R1+0x428], R4 ;  /* 0x0004280401007387 */ /* 0x0003e80000100800 */
[----:B------:R-:W3:Y:S04]  /*10bdd0*/  LDL.LU R37, [R1+0x98] ;  /* 0x0000980001257983 */ /* 0x000ee80000300800 */
[----:B------:R1:W-:Y:S04]  /*10bde0*/  STL [R1+0x4f4], R5 ;  /* 0x0004f40501007387 */ /* 0x0003e80000100800 */
        /* <DEDUP_REMOVED lines=16> */
[----:B------:R-:W-:Y:S01]  /*10bef0*/  STL [R1+0xb20], R3 ;  /* 0x000b200301007387 */ /* 0x000fe20000100800 */
[----:B------:R-:W-:Y:S02]  /*10bf00*/  LOP3.LUT R8, R43, 0xffff, RZ, 0xc0, !PT ;  /* 0x0000ffff2b087812 */ /* 0x000fe400078ec0ff */
[----:B------:R-:W-:Y:S01]  /*10bf10*/  LOP3.LUT R9, R47, 0xffff, RZ, 0xc0, !PT ;  /* 0x0000ffff2f097812 */ /* 0x000fe200078ec0ff */
[----:B------:R0:W-:Y:S04]  /*10bf20*/  STL [R1+0xb1c], R2 ;  /* 0x000b1c0201007387 */ /* 0x0001e80000100800 */
[----:B------:R-:W4:Y:S04]  /*10bf30*/  LDL.LU R17, [R1+0x50c] ;  /* 0x00050c0001117983 */ /* 0x000f280000300800 */
[----:B------:R-:W-:Y:S04]  /*10bf40*/  STL [R1+0x4ec], R7 ;  /* 0x0004ec0701007387 */ /* 0x000fe80000100800 */
[----:B------:R-:W4:Y:S01]  /*10bf50*/  LDL.LU R43, [R1+0x510] ;  /* 0x00051000012b7983 */ /* 0x000f220000300800 */
[----:B0-----:R-:W-:-:S03]  /*10bf60*/  LOP3.LUT R2, R39, 0xffff, RZ, 0xc0, !PT ;  /* 0x0000ffff27027812 */ /* 0x001fc600078ec0ff */
[----:B------:R-:W-:Y:S04]  /*10bf70*/  STL [R1+0x4f8], R8 ;  /* 0x0004f80801007387 */ /* 0x000fe80000100800 */
[----:B------:R-:W4:Y:S04]  /*10bf80*/  LDL.LU R47, [R1+0x468] ;  /* 0x00046800012f7983 */ /* 0x000f280000300800 */
[----:B------:R-:W-:Y:S01]  /*10bf90*/  STL [R1+0x528], R9 ;  /* 0x0005280901007387 */ /* 0x000fe20000100800 */
[----:B------:R-:W-:Y:S02]  /*10bfa0*/  LOP3.LUT R5, R41, 0xffff, RZ, 0xc0, !PT ;  /* 0x0000ffff29057812 */ /* 0x000fe400078ec0ff */
[----:B--2---:R-:W-:-:S05]  /*10bfb0*/  LOP3.LUT R6, R16, 0xffff, RZ, 0xc0, !PT ;  /* 0x0000ffff10067812 */ /* 0x004fca00078ec0ff */
[----:B------:R-:W-:Y:S01]  /*10bfc0*/  STL [R1+0x1d0], R6 ;  /* 0x0001d00601007387 */ /* 0x000fe20000100800 */
[----:B---3--:R-:W-:Y:S02]  /*10bfd0*/  LOP3.LUT R20, R14, 0xffff, RZ, 0xc0, !PT ;  /* 0x0000ffff0e147812 */ /* 0x008fe400078ec0ff */
[----:B------:R-:W-:-:S03]  /*10bfe0*/  LOP3.LUT R19, R15, 0xffff, RZ, 0xc0, !PT ;  /* 0x0000ffff0f137812 */ /* 0x000fc600078ec0ff */
[----:B------:R-:W-:Y:S01]  /*10bff0*/  STL [R1+0x44c], R20 ;  /* 0x00044c1401007387 */ /* 0x000fe20000100800 */
[----:B------:R-:W-:Y:S02]  /*10c000*/  LOP3.LUT R16, R38, 0xffff, RZ, 0xc0, !PT ;  /* 0x0000ffff26107812 */ /* 0x000fe400078ec0ff */
[----:B------:R-:W-:Y:S01]  /*10c010*/  LOP3.LUT R21, R40, 0xffff, RZ, 0xc0, !PT ;  /* 0x0000ffff28157812 */ /* 0x000fe200078ec0ff */
[----:B------:R-:W-:Y:S04]  /*10c020*/  STL [R1+0x444], R19 ;  /* 0x0004441301007387 */ /* 0x000fe80000100800 */
[----:B------:R-:W-:Y:S04]  /*10c030*/  STL [R1+0x80], R21 ;  /* 0x0000801501007387 */ /* 0x000fe80000100800 */
[----:B------:R0:W-:Y:S04]  /*10c040*/  STL [R1+0x84], R2 ;  /* 0x0000840201007387 */ /* 0x0001e80000100800 */
[----:B------:R-:W-:Y:S01]  /*10c050*/  STL [R1+0x514], R16 ;  /* 0x0005141001007387 */ /* 0x000fe20000100800 */
[----:B------:R-:W-:-:S03]  /*10c060*/  LOP3.LUT R3, R37, 0xffff, RZ, 0xc0, !PT ;  /* 0x0000ffff25037812 */ /* 0x000fc600078ec0ff */
[----:B------:R-:W2:Y:S04]  /*10c070*/  LDL.LU R18, [R1+0x45c] ;  /* 0x00045c0001127983 */ /* 0x000ea80000300800 */
[----:B------:R-:W3:Y:S01]  /*10c080*/  LDL.LU R14, [R1+0x340] ;  /* 0x00034000010e7983 */ /* 0x000ee20000300800 */
[----:B------:R-:W-:-:S03]  /*10c090*/  LOP3.LUT R4, R56, 0xffff, RZ, 0xc0, !PT ;  /* 0x0000ffff38047812 */ /* 0x000fc600078ec0ff */
[----:B------:R1:W-:Y:S04]  /*10c0a0*/  STL [R1+0x98], R3 ;  /* 0x0000980301007387 */ /* 0x0003e80000100800 */
[----:B------:R-:W3:Y:S04]  /*10c0b0*/  LDL.LU R15, [R1+0x338] ;  /* 0x00033800010f7983 */ /* 0x000ee80000300800 */
[----:B------:R-:W3:Y:S04]  /*10c0c0*/  LDL.LU R38, [R1+0x214] ;  /* 0x0002140001267983 */ /* 0x000ee80000300800 */
[----:B------:R-:W3:Y:S04]  /*10c0d0*/  LDL.LU R40, [R1+0x20c] ;  /* 0x00020c0001287983 */ /* 0x000ee80000300800 */
        /* <DEDUP_REMOVED lines=12> */
[----:B------:R-:W-:Y:S02]  /*10c1a0*/  PRMT R9, R9, 0x3340, R16 ;  /* 0x0000334009097816 */ /* 0x000fe40000000010 */
[----:B------:R-:W-:Y:S01]  /*10c1b0*/  PRMT R6, R7, 0x5410, R3 ;  /* 0x0000541007067816 */ /* 0x000fe20000000003 */
[----:B------:R0:W-:Y:S01]  /*10c1c0*/  STL [R1+0xb18], R2 ;  /* 0x000b180201007387 */ /* 0x0001e20000100800 */
[----:B------:R-:W-:-:S03]  /*10c1d0*/  PRMT R3, R8, 0x5410, R4 ;  /* 0x0000541008037816 */ /* 0x000fc60000000004 */
[----:B------:R1:W-:Y:S01]  /*10c1e0*/  STL [R1+0xb14], R6 ;  /* 0x000b140601007387 */ /* 0x0003e20000100800 */
[----:B----4-:R-:W-:Y:S02]  /*10c1f0*/  LOP3.LUT R7, R43, 0xffff, RZ, 0xc0, !PT ;  /* 0x0000ffff2b077812 */ /* 0x010fe400078ec0ff */
[----:B0-----:R-:W-:Y:S01]  /*10c200*/  PRMT R2, R9, 0x5410, R5 ;  /* 0x0000541009027816 */ /* 0x001fe20000000005 */
[----:B------:R-:W-:Y:S01]  /*10c210*/  STL [R1+0xb10], R3 ;  /* 0x000b100301007387 */ /* 0x000fe20000100800 */
[----:B-1----:R-:W-:-:S03]  /*10c220*/  LOP3.LUT R6, R17, 0xffff, RZ, 0xc0, !PT ;  /* 0x0000ffff11067812 */ /* 0x002fc600078ec0ff */
[----:B------:R0:W-:Y:S01]  /*10c230*/  STL [R1+0xb0c], R2 ;  /* 0x000b0c0201007387 */ /* 0x0001e20000100800 */
[----:B------:R-:W-:-:S03]  /*10c240*/  LOP3.LUT R8, R47, 0xffff, RZ, 0xc0, !PT ;  /* 0x0000ffff2f087812 */ /* 0x000fc600078ec0ff */
[----:B------:R-:W4:Y:S04]  /*10c250*/  LDL.LU R16, [R1+0x548] ;  /* 0x0005480001107983 */ /* 0x000f280000300800 */
[----:B------:R-:W-:Y:S04]  /*10c260*/  STL [R1+0x50c], R6 ;  /* 0x00050c0601007387 */ /* 0x000fe80000100800 */
[----:B------:R-:W4:Y:S04]  /*10c270*/  LDL.LU R17, [R1+0x538] ;  /* 0x0005380001117983 */ /* 0x000f280000300800 */
[----:B------:R-:W-:Y:S04]  /*10c280*/  STL [R1+0x510], R7 ;  /* 0x0005100701007387 */ /* 0x000fe80000100800 */
[----:B------:R-:W4:Y:S04]  /*10c290*/  LDL.LU R43, [R1+0x480] ;  /* 0x00048000012b7983 */ /* 0x000f280000300800 */
[----:B------:R-:W-:Y:S04]  /*10c2a0*/  STL [R1+0x468], R8 ;  /* 0x0004680801007387 */ /* 0x000fe80000100800 */
[----:B------:R-:W4:Y:S01]  /*10c2b0*/  LDL.LU R47, [R1+0x478] ;  /* 0x00047800012f7983 */ /* 0x000f220000300800 */
[----:B------:R-:W-:-:S02]  /*10c2c0*/  LOP3.LUT R4, R46, 0xffff, RZ, 0xc0, !PT ;  /* 0x0000ffff2e047812 */ /* 0x000fc400078ec0ff */
[----:B------:R-:W-:Y:S02]  /*10c2d0*/  LOP3.LUT R5, R42, 0xffff, RZ, 0xc0, !PT ;  /* 0x0000ffff2a057812 */ /* 0x000fe400078ec0ff */
[----:B--2---:R-:W-:Y:S02]  /*10c2e0*/  LOP3.LUT R9, R18, 0xffff, RZ, 0xc0, !PT ;  /* 0x0000ffff12097812 */ /* 0x004fe400078ec0ff */
[----:B---3--:R-:W-:-:S03]  /*10c2f0*/  LOP3.LUT R21, R14, 0xffff, RZ, 0xc0, !PT ;  /* 0x0000ffff0e157812 */ /* 0x008fc600078ec0ff */
[----:B------:R-:W-:Y:S01]  /*10c300*/  STL [R1+0x57c], R9 ;  /* 0x00057c0901007387 */ /* 0x000fe20000100800 */
[----:B------:R-:W-:-:S03]  /*10c310*/  LOP3.LUT R20, R15, 0xffff, RZ, 0xc0, !PT ;  /* 0x0000ffff0f147812 */ /* 0x000fc600078ec0ff */
[----:B------:R-:W-:Y:S01]  /*10c320*/  STL [R1+0x45c], R21 ;  /* 0x00045c1501007387 */ /* 0x000fe20000100800 */
[----:B------:R-:W-:-:S03]  /*10c330*/  LOP3.LUT R19, R38, 0xffff, RZ, 0xc0, !PT ;  /* 0x0000ffff26137812 */ /* 0x000fc600078ec0ff */
[----:B------:R-:W-:Y:S01]  /*10c340*/  STL [R1+0x340], R20 ;  /* 0x0003401401007387 */ /* 0x000fe20000100800 */
[----:B------:R-:W-:-:S03]  /*10c350*/  LOP3.LUT R18, R40, 0xffff, RZ, 0xc0, !PT ;  /* 0x0000ffff28127812 */ /* 0x000fc600078ec0ff */
[----:B------:R-:W-:Y:S04]  /*10c360*/  STL [R1+0x214], R19 ;  /* 0x0002141301007387 */ /* 0x000fe80000100800 */
[----:B------:R-:W2:Y:S01]  /*10c370*/  LDL.LU R14, [R1+0x35c] ;  /* 0x00035c00010e7983 */ /* 0x000ea20000300800 */
[----:B0-----:R-:W-:-:S05]  /*10c380*/  LOP3.LUT R2, R37, 0xffff, RZ, 0xc0, !PT ;  /* 0x0000ffff25027812 */ /* 0x001fca00078ec0ff */
[----:B------:R0:W-:Y:S01]  /*10c390*/  STL [R1+0x1f4], R2 ;  /* 0x0001f40201007387 */ /* 0x0001e20000100800 */
[----:B------:R-:W-:-:S03]  /*10c3a0*/  LOP3.LUT R3, R56, 0xffff, RZ, 0xc0, !PT ;  /* 0x0000ffff38037812 */ /* 0x000fc600078ec0ff */
[----:B------:R-:W-:Y:S04]  /*10c3b0*/  STL [R1+0x570], R18 ;  /* 0x0005701201007387 */ /* 0x000fe80000100800 */
[----:B------:R-:W3:Y:S04]  /*10c3c0*/  LDL.LU R15, [R1+0x358] ;  /* 0x00035800010f7983 */ /* 0x000ee80000300800 */
[----:B------:R1:W-:Y:S04]  /*10c3d0*/  STL [R1+0x550], R3 ;  /* 0x0005500301007387 */ /* 0x0003e80000100800 */
[----:B------:R-:W3:Y:S04]  /*10c3e0*/  LDL.LU R38, [R1+0x230] ;  /* 0x0002300001267983 */ /* 0x000ee80000300800 */
[----:B------:R-:W3:Y:S04]  /*10c3f0*/  LDL.LU R40, [R1+0x220] ;  /* 0x0002200001287983 */ /* 0x000ee80000300800 */
        /* <DEDUP_REMOVED lines=22> */
[----:B------:R-:W-:Y:S02]  /*10c560*/  LOP3.LUT R8, R43, 0xffff, RZ, 0xc0, !PT ;  /* 0x0000ffff2b087812 */ /* 0x000fe400078ec0ff */
[----:B------:R-:W-:Y:S01]  /*10c570*/  LOP3.LUT R9, R47, 0xffff, RZ, 0xc0, !PT ;  /* 0x0000ffff2f097812 */ /* 0x000fe200078ec0ff */
[----:B------:R-:W-:Y:S04]  /*10c580*/  STL [R1+0xb4], R6 ;  /* 0x0000b40601007387 */ /* 0x000fe80000100800 */
[----:B------:R-:W4:Y:S04]  /*10c590*/  LDL.LU R18, [R1+0x588] ;  /* 0x0005880001127983 */ /* 0x000f280000300800 */
[----:B------:R-:W-:Y:S04]  /*10c5a0*/  STL [R1+0x54c], R7 ;  /* 0x00054c0701007387 */ /* 0x000fe80000100800 */
[----:B------:R-:W4:Y:S04]  /*10c5b0*/  LDL.LU R16, [R1+0x578] ;  /* 0x0005780001107983 */ /* 0x000f280000300800 */
[----:B------:R-:W-:Y:S04]  /*10c5c0*/  STL [R1+0x548], R8 ;  /* 0x0005480801007387 */ /* 0x000fe80000100800 */
[----:B------:R-:W4:Y:S04]  /*10c5d0*/  LDL.LU R17, [R1+0x574] ;  /* 0x0005740001117983 */ /* 0x000f280000300800 */
[----:B------:R-:W-:Y:S01]  /*10c5e0*/  STL [R1+0x5bc], R9 ;  /* 0x0005bc0901007387 */ /* 0x000fe20000100800 */
[----:B------:R-:W-:-:S03]  /*10c5f0*/  LOP3.LUT R4, R50, 0xffff, RZ, 0xc0, !PT ;  /* 0x0000ffff32047812 */ /* 0x000fc600078ec0ff */
[----:B------:R-:W4:Y:S04]  /*10c600*/  LDL.LU R43, [R1+0x490] ;  /* 0x00049000012b7983 */ /* 0x000f280000300800 */
[----:B------:R-:W4:Y:S01]  /*10c610*/  LDL.LU R47, [R1+0x398] ;  /* 0x00039800012f7983 */ /* 0x000f220000300800 */
[----:B------:R-:W-:Y:S02]  /*10c620*/  LOP3.LUT R5, R49, 0xffff, RZ, 0xc0, !PT ;  /* 0x0000ffff31057812 */ /* 0x000fe400078ec0ff */
[----:B--2---:R-:W-:-:S05]  /*10c630*/  LOP3.LUT R22, R14, 0xffff, RZ, 0xc0, !PT ;  /* 0x0000ffff0e167812 */ /* 0x004fca00078ec0ff */
[----:B------:R-:W-:Y:S01]  /*10c640*/  STL [R1+0xb8], R22 ;  /* 0x0000b81601007387 */ /* 0x000fe20000100800 */
[----:B---3--:R-:W-:Y:S02]  /*10c650*/  LOP3.LUT R21, R15, 0xffff, RZ, 0xc0, !PT ;  /* 0x0000ffff0f157812 */ /* 0x008fe400078ec0ff */
[----:B------:R-:W-:-:S03]  /*10c660*/  LOP3.LUT R20, R38, 0xffff, RZ, 0xc0, !PT ;  /* 0x0000ffff26147812 */ /* 0x000fc600078ec0ff */
[----:B------:R-:W-:Y:S01]  /*10c670*/  STL [R1+0x538], R21 ;  /* 0x0005381501007387 */ /* 0x000fe20000100800 */
[----:B------:R-:W-:-:S03]  /*10c680*/  LOP3.LUT R19, R40, 0xffff, RZ, 0xc0, !PT ;  /* 0x0000ffff28137812 */ /* 0x000fc600078ec0ff */
[----:B------:R-:W-:Y:S01]  /*10c690*/  STL [R1+0x480], R20 ;  /* 0x0004801401007387 */ /* 0x000fe20000100800 */
[----:B0-----:R-:W-:Y:S02]  /*10c6a0*/  LOP3.LUT R2, R37, 0xffff, RZ, 0xc0, !PT ;  /* 0x0000ffff25027812 */ /* 0x001fe400078ec0ff */
[----:B------:R-:W-:-:S03]  /*10c6b0*/  LOP3.LUT R3, R56, 0xffff, RZ, 0xc0, !PT ;  /* 0x0000ffff38037812 */ /* 0x000fc600078ec0ff */
[----:B------:R0:W-:Y:S04]  /*10c6c0*/  STL [R1+0x478], R2 ;  /* 0x0004780201007387 */ /* 0x0001e80000100800 */
[----:B------:R-:W-:Y:S04]  /*10c6d0*/  STL [R1+0x5b8], R19 ;  /* 0x0005b81301007387 */ /* 0x000fe80000100800 */
[----:B------:R1:W-:Y:S04]  /*10c6e0*/  STL [R1+0x35c], R3 ;  /* 0x00035c0301007387 */ /* 0x0003e80000100800 */
[----:B------:R2:W-:Y:S04]  /*10c6f0*/  STL [R1+0x598], R4 ;  /* 0x0005980401007387 */ /* 0x0005e80000100800 */
[----:B------:R-:W3:Y:S04]  /*10c700*/  LDL.LU R14, [R1+0x390] ;  /* 0x00039000010e7983 */ /* 0x000ee80000300800 */
[----:B------:R2:W-:Y:S04]  /*10c710*/  STL [R1+0x6f8], R5 ;  /* 0x0006f80501007387 */ /* 0x0005e80000100800 */
[----:B------:R-:W3:Y:S04]  /*10c720*/  LDL.LU R15, [R1+0x388] ;  /* 0x00038800010f7983 */ /* 0x000ee80000300800 */
[----:B------:R-:W3:Y:S04]  /*10c730*/  LDL.LU R38, [R1+0x248] ;  /* 0x0002480001267983 */ /* 0x000ee80000300800 */
[----:B------:R-:W3:Y:S04]  /*10c740*/  LDL.LU R40, [R1+0xf4] ;  /* 0x0000f40001287983 */ /* 0x000ee80000300800 */
[----:B------:R-:W3:Y:S04]  /*10c750*/  LDL.LU R37, [R1+0xec] ;  /* 0x0000ec0001257983 */ /* 0x000ee80000300800 */
[----:B------:R-:W3:Y:S01]  /*10c760*/  LDL.LU R56, [R1+0x100] ;  /* 0x0001000001387983 */ /* 0x000ee20000300800 */
[----:B0-----:R-:W-:-:S02]  /*10c770*/  PRMT R2, R2, 0x3340, R0 ;  /* 0x0000334002027816 */ /* 0x001fc40000000000 */
[----:B------:R-:W-:Y:S02]  /*10c780*/  PRMT R6, R6, 0x3340, R22 ;  /* 0x0000334006067816 */ /* 0x000fe40000000016 */
[----:B-1----:R-:W-:Y:S02]  /*10c790*/  PRMT R3, R3, 0x3340, R0 ;  /* 0x0000334003037816 */ /* 0x002fe40000000000 */
[----:B------:R-:W-:Y:S02]  /*10c7a0*/  PRMT R7, R7, 0x3340, R21 ;  /* 0x0000334007077816 */ /* 0x000fe40000000015 */
[----:B------:R-:W-:Y:S02]  /*10c7b0*/  PRMT R2, R6, 0x5410, R2 ;  /* 0x0000541006027816 */ /* 0x000fe40000000002 */
[----:B--2---:R-:W-:Y:S02]  /*10c7c0*/  PRMT R4, R4, 0x3340, R0 ;  /* 0x0000334004047816 */ /* 0x004fe40000000000 */
[----:B------:R-:W-:-:S02]  /*10c7d0*/  PRMT R8, R8, 0x3340, R20 ;  /* 0x0000334008087816 */ /* 0x000fc40000000014 */
[----:B------:R-:W-:Y:S02]  /*10c7e0*/  PRMT R5, R5, 0x3340, R0 ;  /* 0x0000334005057816 */ /* 0x000fe40000000000 */
[----:B------:R-:W-:Y:S02]  /*10c7f0*/  PRMT R9, R9, 0x3340, R19 ;  /* 0x0000334009097816 */ /* 0x000fe40000000013 */
[----:B------:R-:W-:Y:S01]  /*10c800*/  PRMT R6, R7, 0x5410, R3 ;  /* 0x0000541007067816 */ /* 0x000fe20000000003 */
[----:B------:R0:W-:Y:S01]  /*10c810*/  STL [R1+0xac4], R2 ;  /* 0x000ac40201007387 */ /* 0x0001e20000100800 */
[----:B------:R-:W-:Y:S02]  /*10c820*/  PRMT R3, R8, 0x5410, R4 ;  /* 0x0000541008037816 */ /* 0x000fe40000000004 */
[----:B----4-:R-:W-:Y:S01]  /*10c830*/  LOP3.LUT R20, R18, 0xffff, RZ, 0xc0, !PT ;  /* 0x0000ffff12147812 */ /* 0x010fe200078ec0ff */
[----:B------:R1:W-:Y:S01]  /*10c840*/  STL [R1+0xabc], R6 ;  /* 0x000abc0601007387 */ /* 0x0003e20000100800 */
[----:B------:R-:W-:-:S02]  /*10c850*/  LOP3.LUT R7, R17, 0xffff, RZ, 0xc0, !PT ;  /* 0x0000ffff11077812 */ /* 0x000fc400078ec0ff */
[----:B0-----:R-:W-:Y:S01]  /*10c860*/  PRMT R2, R9, 0x5410, R5 ;  /* 0x0000541009027816 */ /* 0x001fe20000000005 */
[----:B------:R-:W-:Y:S01]  /*10c870*/  STL [R1+0xab8], R3 ;  /* 0x000ab80301007387 */ /* 0x000fe20000100800 */
[----:B-1----:R-:W-:-:S03]  /*10c880*/  LOP3.LUT R6, R16, 0xffff, RZ, 0xc0, !PT ;  /* 0x0000ffff10067812 */ /* 0x002fc600078ec0ff */
[----:B------:R0:W-:Y:S01]  /*10c890*/  STL [R1+0xab4], R2 ;  /* 0x000ab40201007387 */ /* 0x0001e20000100800 */
[----:B------:R-:W-:-:S03]  /*10c8a0*/  LOP3.LUT R8, R43, 0xffff, RZ, 0xc0, !PT ;  /* 0x0000ffff2b087812 */ /* 0x000fc600078ec0ff */
[----:B------:R-:W-:Y:S01]  /*10c8b0*/  STL [R1+0x5d8], R20 ;  /* 0x0005d81401007387 */ /* 0x000fe20000100800 */
[----:B------:R-:W-:-:S03]  /*10c8c0*/  LOP3.LUT R9, R47, 0xffff, RZ, 0xc0, !PT ;  /* 0x0000ffff2f097812 */ /* 0x000fc600078ec0ff */
[----:B------:R-:W-:Y:S04]  /*10c8d0*/  STL [R1+0x358], R6 ;  /* 0x0003580601007387 */ /* 0x000fe80000100800 */
[----:B------:R-:W-:Y:S04]  /*10c8e0*/  STL [R1+0x578], R7 ;  /* 0x0005780701007387 */ /* 0x000fe80000100800 */
[----:B------:R-:W2:Y:S04]  /*10c8f0*/  LDL.LU R19, [R1+0x5b0] ;  /* 0x0005b00001137983 */ /* 0x000ea80000300800 */
[----:B------:R-:W-:Y:S04]  /*10c900*/  STL [R1+0x574], R8 ;  /* 0x0005740801007387 */ /* 0x000fe80000100800 */
[----:B------:R-:W4:Y:S04]  /*10c910*/  LDL.LU R18, [R1+0x5a8] ;  /* 0x0005a80001127983 */ /* 0x000f280000300800 */
[----:B------:R-:W4:Y:S01]  /*10c920*/  LDL.LU R16, [R1+0x5a4] ;  /* 0x0005a40001107983 */ /* 0x000f220000300800 */
[----:B------:R-:W-:-:S03]  /*10c930*/  LOP3.LUT R4, R54, 0xffff, RZ, 0xc0, !PT ;  /* 0x0000ffff36047812 */ /* 0x000fc600078ec0ff */
[----:B------:R-:W-:Y:S04]  /*10c940*/  STL [R1+0x5d4], R9 ;  /* 0x0005d40901007387 */ /* 0x000fe80000100800 */
[----:B------:R-:W4:Y:S04]  /*10c950*/  LDL.LU R17, [R1+0x4b4] ;  /* 0x0004b40001117983 */ /* 0x000f280000300800 */
[----:B------:R-:W4:Y:S01]  /*10c960*/  LDL.LU R43, [R1+0x3b0] ;  /* 0x0003b000012b7983 */ /* 0x000f220000300800 */
[----:B---3--:R-:W-:Y:S02]  /*10c970*/  LOP3.LUT R23, R14, 0xffff, RZ, 0xc0, !PT ;  /* 0x0000ffff0e177812 */ /* 0x008fe400078ec0ff */
[----:B------:R-:W-:-:S03]  /*10c980*/  LOP3.LUT R22, R15, 0xffff, RZ, 0xc0, !PT ;  /* 0x0000ffff0f167812 */ /* 0x000fc600078ec0ff */
[----:B------:R-:W-:Y:S01]  /*10c990*/  STL [R1+0xd4], R23 ;  /* 0x0000d41701007387 */ /* 0x000fe20000100800 */
[----:B------:R-:W-:Y:S02]  /*10c9a0*/  LOP3.LUT R21, R38, 0xffff, RZ, 0xc0, !PT ;  /* 0x0000ffff26157812 */ /* 0x000fe400078ec0ff */
[----:B0-----:R-:W-:Y:S01]  /*10c9b0*/  LOP3.LUT R2, R40, 0xffff, RZ, 0xc0, !PT ;  /* 0x0000ffff28027812 */ /* 0x001fe200078ec0ff */
[----:B------:R-:W-:Y:S01]  /*10c9c0*/  STL [R1+0x490], R22 ;  /* 0x0004901601007387 */ /* 0x000fe20000100800 */
[----:B------:R-:W-:-:S03]  /*10c9d0*/  LOP3.LUT R3, R37, 0xffff, RZ, 0xc0, !PT ;  /* 0x0000ffff25037812 */ /* 0x000fc600078ec0ff */
[----:B------:R0:W-:Y:S01]  /*10c9e0*/  STL [R1+0xcc], R2 ;  /* 0x0000cc0201007387 */ /* 0x0001e20000100800 */
[----:B------:R-:W-:-:S03]  /*10c9f0*/  LOP3.LUT R5, R56, 0xffff, RZ, 0xc0, !PT ;  /* 0x0000ffff38057812 */ /* 0x000fc600078ec0ff */
[----:B------:R-:W-:Y:S04]  /*10ca00*/  STL [R1+0x398], R21 ;  /* 0x0003981501007387 */ /* 0x000fe80000100800 */
[----:B------:R1:W-:Y:S04]  /*10ca10*/  STL [R1+0x390], R3 ;  /* 0x0003900301007387 */ /* 0x0003e80000100800 */
[----:B------:R3:W-:Y:S04]  /*10ca20*/  STL [R1+0x388], R4 ;  /* 0x0003880401007387 */ /* 0x0007e80000100800 */
[----:B------:R-:W4:Y:S04]  /*10ca30*/  LDL.LU R47, [R1+0x3ac] ;  /* 0x0003ac00012f7983 */ /* 0x000f280000300800 */
[----:B------:R3:W-:Y:S04]  /*10ca40*/  STL [R1+0x588], R5 ;  /* 0x0005880501007387 */ /* 0x0007e80000100800 */
[----:B------:R-:W4:Y:S04]  /*10ca50*/  LDL.LU R14, [R1+0x3a0] ;  /* 0x0003a000010e7983 */ /* 0x000f280000300800 */
[----:B------:R-:W4:Y:S04]  /*10ca60*/  LDL.LU R15, [R1+0x270] ;  /* 0x00027000010f7983 */ /* 0x000f280000300800 */
[----:B------:R-:W4:Y:S04]  /*10ca70*/  LDL.LU R38, [R1+0x108] ;  /* 0x0001080001267983 */ /* 0x000f280000300800 */
[----:B------:R-:W4:Y:S04]  /*10ca80*/  LDL.LU R40, [R1] ;  /* 0x0000000001287983 */ /* 0x000f280000300800 */
[----:B------:R-:W4:Y:S04]  /*10ca90*/  LDL.LU R37, [R1+0x11c] ;  /* 0x00011c0001257983 */ /* 0x000f280000300800 */
[----:B------:R-:W4:Y:S01]  /*10caa0*/  LDL.LU R56, [R1+0x114] ;  /* 0x0001140001387983 */ /* 0x000f220000300800 */
[----:B0-----:R-:W-:-:S02]  /*10cab0*/  PRMT R2, R2, 0x3340, R0 ;  /* 0x0000334002027816 */ /* 0x001fc40000000000 */
[----:B------:R-:W-:Y:S02]  /*10cac0*/  PRMT R6, R6, 0x3340, R23 ;  /* 0x0000334006067816 */ /* 0x000fe40000000017 */
[----:B-1----:R-:W-:Y:S02]  /*10cad0*/  PRMT R3, R3, 0x3340, R0 ;  /* 0x0000334003037816 */ /* 0x002fe40000000000 */
[----:B------:R-:W-:Y:S02]  /*10cae0*/  PRMT R7, R7, 0x3340, R22 ;  /* 0x0000334007077816 */ /* 0x000fe40000000016 */
[----:B------:R-:W-:Y:S02]  /*10caf0*/  PRMT R2, R6, 0x5410, R2 ;  /* 0x0000541006027816 */ /* 0x000fe40000000002 */
[----:B---3--:R-:W-:Y:S02]  /*10cb00*/  PRMT R4, R4, 0x3340, R0 ;  /* 0x0000334004047816 */ /* 0x008fe40000000000 */
[----:B------:R-:W-:-:S02]  /*10cb10*/  PRMT R8, R8, 0x3340, R21 ;  /* 0x0000334008087816 */ /* 0x000fc40000000015 */
[----:B------:R-:W-:Y:S02]  /*10cb20*/  PRMT R5, R5, 0x3340, R0 ;  /* 0x0000334005057816 */ /* 0x000fe40000000000 */
[----:B------:R-:W-:Y:S02]  /*10cb30*/  PRMT R9, R20, 0x3340, R9 ;  /* 0x0000334014097816 */ /* 0x000fe40000000009 */
[----:B------:R-:W-:Y:S01]  /*10cb40*/  PRMT R6, R7, 0x5410, R3 ;  /* 0x0000541007067816 */ /* 0x000fe20000000003 */
[----:B------:R0:W-:Y:S01]  /*10cb50*/  STL [R1+0xa7c], R2 ;  /* 0x000a7c0201007387 */ /* 0x0001e20000100800 */
[----:B------:R-:W-:Y:S02]  /*10cb60*/  PRMT R3, R8, 0x5410, R4 ;  /* 0x0000541008037816 */ /* 0x000fe40000000004 */
[----:B--2---:R-:W-:Y:S01]  /*10cb70*/  LOP3.LUT R8, R19, 0xffff, RZ, 0xc0, !PT ;  /* 0x0000ffff13087812 */ /* 0x004fe200078ec0ff */
[----:B------:R1:W-:Y:S01]  /*10cb80*/  STL [R1+0xa78], R6 ;  /* 0x000a780601007387 */ /* 0x0003e20000100800 */
[----:B0-----:R-:W-:-:S03]  /*10cb90*/  PRMT R2, R9, 0x5410, R5 ;  /* 0x0000541009027816 */ /* 0x001fc60000000005 */
[----:B------:R-:W-:Y:S01]  /*10cba0*/  STL [R1+0xa74], R3 ;  /* 0x000a740301007387 */ /* 0x000fe20000100800 */
[----:B----4-:R-:W-:Y:S02]  /*10cbb0*/  LOP3.LUT R9, R18, 0xffff, RZ, 0xc0, !PT ;  /* 0x0000ffff12097812 */ /* 0x010fe400078ec0ff */
[----:B-1----:R-:W-:Y:S01]  /*10cbc0*/  LOP3.LUT R6, R16, 0xffff, RZ, 0xc0, !PT ;  /* 0x0000ffff10067812 */ /* 0x002fe200078ec0ff */
[----:B------:R0:W-:Y:S01]  /*10cbd0*/  STL [R1+0xa28], R2 ;  /* 0x000a280201007387 */ /* 0x0001e20000100800 */
[----:B------:R-:W-:Y:S02]  /*10cbe0*/  LOP3.LUT R7, R17, 0xffff, RZ, 0xc0, !PT ;  /* 0x0000ffff11077812 */ /* 0x000fe400078ec0ff */
[----:B------:R-:W-:Y:S01]  /*10cbf0*/  LOP3.LUT R21, R43, 0xffff, RZ, 0xc0, !PT ;  /* 0x0000ffff2b157812 */ /* 0x000fe200078ec0ff */
[----:B------:R-:W-:Y:S04]  /*10cc00*/  STL [R1+0x5f4], R8 ;  /* 0x0005f40801007387 */ /* 0x000fe80000100800 */
[----:B------:R-:W-:Y:S04]  /*10cc10*/  STL [R1+0xf4], R6 ;  /* 0x0000f40601007387 */ /* 0x000fe80000100800 */
[----:B------:R-:W-:Y:S04]  /*10cc20*/  STL [R1+0x5f0], R9 ;  /* 0x0005f00901007387 */ /* 0x000fe80000100800 */
[----:B------:R-:W-:Y:S04]  /*10cc30*/  STL [R1+0x4b4], R7 ;  /* 0x0004b40701007387 */ /* 0x000fe80000100800 */
[----:B------:R-:W2:Y:S04]  /*10cc40*/  LDL.LU R19, [R1+0x5c8] ;  /* 0x0005c80001137983 */ /* 0x000ea80000300800 */
[----:B------:R-:W3:Y:S04]  /*10cc50*/  LDL.LU R18, [R1+0x5c4] ;  /* 0x0005c40001127983 */ /* 0x000ee80000300800 */
[----:B------:R-:W-:Y:S04]  /*10cc60*/  STL [R1+0x5ec], R21 ;  /* 0x0005ec1501007387 */ /* 0x000fe80000100800 */
[----:B------:R-:W4:Y:S04]  /*10cc70*/  LDL.LU R16, [R1+0x4d4] ;  /* 0x0004d40001107983 */ /* 0x000f280000300800 */
[----:B------:R-:W4:Y:S04]  /*10cc80*/  LDL.LU R17, [R1+0x4c0] ;  /* 0x0004c00001117983 */ /* 0x000f280000300800 */
[----:B------:R-:W4:Y:S01]  /*10cc90*/  LDL.LU R43, [R1+0x3d0] ;  /* 0x0003d000012b7983 */ /* 0x000f220000300800 */
[----:B------:R-:W-:-:S02]  /*10cca0*/  LOP3.LUT R20, R47, 0xffff, RZ, 0xc0, !PT ;  /* 0x0000ffff2f147812 */ /* 0x000fc400078ec0ff */
[----:B------:R-:W-:-:S03]  /*10ccb0*/  LOP3.LUT R23, R14, 0xffff, RZ, 0xc0, !PT ;  /* 0x0000ffff0e177812 */ /* 0x000fc600078ec0ff */
[----:B------:R-:W-:Y:S01]  /*10ccc0*/  STL [R1+0x5b0], R20 ;  /* 0x0005b01401007387 */ /* 0x000fe20000100800 */
[----:B------:R-:W-:-:S03]  /*10ccd0*/  LOP3.LUT R22, R15, 0xffff, RZ, 0xc0, !PT ;  /* 0x0000ffff0f167812 */ /* 0x000fc600078ec0ff */
[----:B------:R-:W-:Y:S01]  /*10cce0*/  STL [R1+0xec], R23 ;  /* 0x0000ec1701007387 */ /* 0x000fe20000100800 */
[----:B0-----:R-:W-:-:S03]  /*10ccf0*/  LOP3.LUT R2, R38, 0xffff, RZ, 0xc0, !PT ;  /* 0x0000ffff26027812 */ /* 0x001fc600078ec0ff */
[----:B------:R-:W-:Y:S01]  /*10cd00*/  STL [R1+0x3a0], R22 ;  /* 0x0003a01601007387 */ /* 0x000fe20000100800 */
[----:B------:R-:W-:-:S03]  /*10cd10*/  LOP3.LUT R3, R40, 0xffff, RZ, 0xc0, !PT ;  /* 0x0000ffff28037812 */ /* 0x000fc600078ec0ff */
[----:B------:R0:W-:Y:S01]  /*10cd20*/  STL [R1+0x100], R2 ;  /* 0x0001000201007387 */ /* 0x0001e20000100800 */
[----:B------:R-:W-:-:S03]  /*10cd30*/  LOP3.LUT R4, R37, 0xffff, RZ, 0xc0, !PT ;  /* 0x0000ffff25047812 */ /* 0x000fc600078ec0ff */
[----:B------:R1:W-:Y:S01]  /*10cd40*/  STL [R1+0x5a4], R3 ;  /* 0x0005a40301007387 */ /* 0x0003e20000100800 */
[----:B------:R-:W-:-:S03]  /*10cd50*/  LOP3.LUT R5, R56, 0xffff, RZ, 0xc0, !PT ;  /* 0x0000ffff38057812 */ /* 0x000fc600078ec0ff */
        /* <DEDUP_REMOVED lines=8> */
[----:B------:R-:W4:Y:S01]  /*10cde0*/  LDL.LU R56, [R1+0x13c] ;  /* 0x00013c0001387983 */ /* 0x000f220000300800 */
        /* <DEDUP_REMOVED lines=16> */
[----:B---3--:R-:W-:Y:S02]  /*10cef0*/  LOP3.LUT R9, R18, 0xffff, RZ, 0xc0, !PT ;  /* 0x0000ffff12097812 */ /* 0x008fe400078ec0ff */
[----:B----4-:R-:W-:Y:S01]  /*10cf00*/  LOP3.LUT R6, R16, 0xffff, RZ, 0xc0, !PT ;  /* 0x0000ffff10067812 */ /* 0x010fe200078ec0ff */
[----:B------:R0:W-:Y:S01]  /*10cf10*/  STL [R1+0x954], R2 ;  /* 0x0009540201007387 */ /* 0x0001e20000100800 */
[----:B------:R-:W-:-:S03]  /*10cf20*/  LOP3.LUT R7, R17, 0xffff, RZ, 0xc0, !PT ;  /* 0x0000ffff11077812 */ /* 0x000fc600078ec0ff */
[----:B------:R-:W-:Y:S01]  /*10cf30*/  STL [R1+0x61c], R8 ;  /* 0x00061c0801007387 */ /* 0x000fe20000100800 */
[----:B------:R-:W-:-:S03]  /*10cf40*/  LOP3.LUT R21, R43, 0xffff, RZ, 0xc0, !PT ;  /* 0x0000ffff2b157812 */ /* 0x000fc600078ec0ff */
        /* <DEDUP_REMOVED lines=15> */
[----:B------:R-:W4:Y:S01]  /*10d040*/  LDL.LU R47, [R1+0x3e4] ;  /* 0x0003e400012f7983 */ /* 0x000f220000300800 */
[----:B------:R-:W-:-:S03]  /*10d050*/  LOP3.LUT R3, R40, 0xffff, RZ, 0xc0, !PT ;  /* 0x0000ffff28037812 */ /* 0x000fc600078ec0ff */
[----:B------:R-:W-:Y:S01]  /*10d060*/  STL [R1+0x3b0], R22 ;  /* 0x0003b01601007387 */ /* 0x000fe20000100800 */
[----:B------:R-:W-:-:S03]  /*10d070*/  LOP3.LUT R4, R37, 0xffff, RZ, 0xc0, !PT ;  /* 0x0000ffff25047812 */ /* 0x000fc600078ec0ff */
[----:B------:R0:W-:Y:S01]  /*10d080*/  STL [R1+0x3ac], R2 ;  /* 0x0003ac0201007387 */ /* 0x0001e20000100800 */
[----:B------:R-:W-:-:S03]  /*10d090*/  LOP3.LUT R5, R56, 0xffff, RZ, 0xc0, !PT ;  /* 0x0000ffff38057812 */ /* 0x000fc600078ec0ff */
[----:B------:R1:W-:Y:S04]  /*10d0a0*/  STL [R1+0x6f4], R3 ;  /* 0x0006f40301007387 */ /* 0x0003e80000100800 */
[----:B------:R1:W-:Y:S04]  /*10d0b0*/  STL [R1+0x5c8], R4 ;  /* 0x0005c80401007387 */ /* 0x0003e80000100800 */
        /* <DEDUP_REMOVED lines=33> */
[----:B------:R-:W-:Y:S04]  /*10d2d0*/  STL [R1+0x4e8], R22 ;  /* 0x0004e81601007387 */ /* 0x000fe80000100800 */
[----:B------:R-:W3:Y:S04]  /*10d2e0*/  LDL.LU R19, [R1+0x5dc] ;  /* 0x0005dc0001137983 */ /* 0x000ee80000300800 */
[----:B------:R-:W4:Y:S01]  /*10d2f0*/  LDL.LU R18, [R1+0x4fc] ;  /* 0x0004fc0001127983 */ /* 0x000f220000300800 */
[----:B------:R-:W-:-:S05]  /*10d300*/  LOP3.LUT R20, R47, 0xffff, RZ, 0xc0, !PT ;  /* 0x0000ffff2f147812 */ /* 0x000fca00078ec0ff */
[----:B------:R-:W-:Y:S04]  /*10d310*/  STL [R1+0x62c], R20 ;  /* 0x00062c1401007387 */ /* 0x000fe80000100800 */
[----:B------:R-:W4:Y:S04]  /*10d320*/  LDL.LU R16, [R1+0x4f0] ;  /* 0x0004f00001107983 */ /* 0x000f280000300800 */
[----:B------:R-:W4:Y:S01]  /*10d330*/  LDL.LU R17, [R1+0x3f8] ;  /* 0x0003f80001117983 */ /* 0x000f220000300800 */
[----:B------:R-:W-:Y:S02]  /*10d340*/  LOP3.LUT R24, R14, 0xffff, RZ, 0xc0, !PT ;  /* 0x0000ffff0e187812 */ /* 0x000fe400078ec0ff */
[----:B------:R-:W-:-:S02]  /*10d350*/  LOP3.LUT R23, R15, 0xffff, RZ, 0xc0, !PT ;  /* 0x0000ffff0f177812 */ /* 0x000fc400078ec0ff */
[----:B0-----:R-:W-:Y:S01]  /*10d360*/  LOP3.LUT R2, R38, 0xffff, RZ, 0xc0, !PT ;  /* 0x0000ffff26027812 */ /* 0x001fe200078ec0ff */
[----:B------:R-:W-:Y:S01]  /*10d370*/  STL [R1+0x108], R24 ;  /* 0x0001081801007387 */ /* 0x000fe20000100800 */
[----:B------:R-:W-:-:S03]  /*10d380*/  LOP3.LUT R56, R56, 0xffff, RZ, 0xc0, !PT ;  /* 0x0000ffff38387812 */ /* 0x000fc600078ec0ff */
[----:B------:R0:W-:Y:S01]  /*10d390*/  STL [R1+0x3e4], R2 ;  /* 0x0003e40201007387 */ /* 0x0001e20000100800 */
[----:B------:R-:W-:-:S03]  /*10d3a0*/  LOP3.LUT R4, R40, 0xffff, RZ, 0xc0, !PT ;  /* 0x0000ffff28047812 */ /* 0x000fc600078ec0ff */
[----:B------:R-:W-:Y:S01]  /*10d3b0*/  STL [R1+0x3e8], R23 ;  /* 0x0003e81701007387 */ /* 0x000fe20000100800 */
[----:B------:R-:W-:-:S03]  /*10d3c0*/  LOP3.LUT R5, R37, 0xffff, RZ, 0xc0, !PT ;  /* 0x0000ffff25057812 */ /* 0x000fc600078ec0ff */
[----:B------:R1:W-:Y:S04]  /*10d3d0*/  STL [R1+0x5cc], R4 ;  /* 0x0005cc0401007387 */ /* 0x0003e80000100800 */
[----:B------:R-:W4:Y:S04]  /*10d3e0*/  LDL.LU R43, [R1+0x3f4] ;  /* 0x0003f400012b7983 */ /* 0x000f280000300800 */
[----:B------:R1:W-:Y:S04]  /*10d3f0*/  STL [R1+0x648], R5 ;  /* 0x0006480501007387 */ /* 0x0003e80000100800 */
[----:B------:R-:W-:Y:S04]  /*10d400*/  STL [R1+0x5850], R56 ;  /* 0x0058503801007387 */ /* 0x000fe80000100800 */
        /* <DEDUP_REMOVED lines=8> */
[----:B------:R-:W-:Y:S02]  /*10d490*/  PRMT R3, R56, 0x3340, R0 ;  /* 0x0000334038037816 */ /* 0x000fe40000000000 */
[----:B------:R-:W-:Y:S02]  /*10d4a0*/  PRMT R7, R7, 0x3340, R23 ;  /* 0x0000334007077816 */ /* 0x000fe40000000017 */
[----:B------:R-:W-:Y:S02]  /*10d4b0*/  PRMT R2, R6, 0x5410, R2 ;  /* 0x0000541006027816 */ /* 0x000fe40000000002 */
[----:B-1----:R-:W-:Y:S02]  /*10d4c0*/  PRMT R4, R4, 0x3340, R0 ;  /* 0x0000334004047816 */ /* 0x002fe40000000000 */
        /* <DEDUP_REMOVED lines=8> */
[----:B---3--:R-:W-:-:S02]  /*10d550*/  LOP3.LUT R8, R19, 0xffff, RZ, 0xc0, !PT ;  /* 0x0000ffff13087812 */ /* 0x008fc400078ec0ff */
[----:B0-----:R-:W-:Y:S01]  /*10d560*/  PRMT R2, R9, 0x5410, R5 ;  /* 0x0000541009027816 */ /* 0x001fe20000000005 */
[----:B------:R-:W-:Y:S01]  /*10d570*/  STL [R1+0x8f0], R3 ;  /* 0x0008f00301007387 */ /* 0x000fe20000100800 */
[----:B----4-:R-:W-:-:S03]  /*10d580*/  LOP3.LUT R9, R18, 0xffff, RZ, 0xc0, !PT ;  /* 0x0000ffff12097812 */ /* 0x010fc600078ec0ff */
[----:B------:R0:W-:Y:S04]  /*10d590*/  STL [R1+0x8ec], R2 ;  /* 0x0008ec0201007387 */ /* 0x0001e80000100800 */
[----:B------:R-:W-:Y:S04]  /*10d5a0*/  STL [R1+0x5e0], R7 ;  /* 0x0005e00701007387 */ /* 0x000fe80000100800 */
[----:B------:R-:W-:Y:S01]  /*10d5b0*/  STL [R1+0x5d0], R8 ;  /* 0x0005d00801007387 */ /* 0x000fe20000100800 */
[----:B-1----:R-:W-:Y:S02]  /*10d5c0*/  LOP3.LUT R6, R16, 0xffff, RZ, 0xc0, !PT ;  /* 0x0000ffff10067812 */ /* 0x002fe400078ec0ff */
[----:B------:R-:W-:-:S03]  /*10d5d0*/  LOP3.LUT R23, R17, 0xffff, RZ, 0xc0, !PT ;  /* 0x0000ffff11177812 */ /* 0x000fc600078ec0ff */
[----:B------:R-:W-:Y:S04]  /*10d5e0*/  STL [R1+0x3d0], R6 ;  /* 0x0003d00601007387 */ /* 0x000fe80000100800 */
[----:B------:R-:W2:Y:S04]  /*10d5f0*/  LDL.LU R21, [R1+0x5e8] ;  /* 0x0005e80001157983 */ /* 0x000ea80000300800 */
[----:B------:R-:W-:Y:S04]  /*10d600*/  STL [R1+0x67c], R9 ;  /* 0x00067c0901007387 */ /* 0x000fe80000100800 */
[----:B------:R-:W-:Y:S04]  /*10d610*/  STL [R1+0x3f8], R23 ;  /* 0x0003f81701007387 */ /* 0x000fe80000100800 */
[----:B------:R-:W3:Y:S04]  /*10d620*/  LDL.LU R19, [R1+0x5e4] ;  /* 0x0005e40001137983 */ /* 0x000ee80000300800 */
[----:B------:R-:W4:Y:S04]  /*10d630*/  LDL.LU R18, [R1+0x504] ;  /* 0x0005040001127983 */ /* 0x000f280000300800 */
[----:B------:R-:W4:Y:S04]  /*10d640*/  LDL.LU R16, [R1+0x500] ;  /* 0x0005000001107983 */ /* 0x000f280000300800 */
[----:B------:R-:W4:Y:S01]  /*10d650*/  LDL.LU R17, [R1+0x418] ;  /* 0x0004180001117983 */ /* 0x000f220000300800 */
[----:B------:R-:W-:-:S05]  /*10d660*/  LOP3.LUT R22, R43, 0xffff, RZ, 0xc0, !PT ;  /* 0x0000ffff2b167812 */ /* 0x000fca00078ec0ff */
[----:B------:R-:W-:Y:S01]  /*10d670*/  STL [R1+0x3f4], R22 ;  /* 0x0003f41601007387 */ /* 0x000fe20000100800 */
[----:B------:R-:W-:Y:S02]  /*10d680*/  LOP3.LUT R20, R47, 0xffff, RZ, 0xc0, !PT ;  /* 0x0000ffff2f147812 */ /* 0x000fe400078ec0ff */
[----:B------:R-:W-:Y:S02]  /*10d690*/  LOP3.LUT R24, R14, 0xffff, RZ, 0xc0, !PT ;  /* 0x0000ffff0e187812 */ /* 0x000fe400078ec0ff */
[----:B0-----:R-:W-:-:S03]  /*10d6a0*/  LOP3.LUT R2, R15, 0xffff, RZ, 0xc0, !PT ;  /* 0x0000ffff0f027812 */ /* 0x001fc600078ec0ff */
[----:B------:R-:W-:Y:S01]  /*10d6b0*/  STL [R1+0x3c8], R24 ;  /* 0x0003c81801007387 */ /* 0x000fe20000100800 */
[----:B------:R-:W-:-:S03]  /*10d6c0*/  LOP3.LUT R3, R38, 0xffff, RZ, 0xc0, !PT ;  /* 0x0000ffff26037812 */ /* 0x000fc600078ec0ff */
[----:B------:R-:W-:Y:S01]  /*10d6d0*/  STL [R1+0x66c], R20 ;  /* 0x00066c1401007387 */ /* 0x000fe20000100800 */
[----:B------:R-:W-:-:S03]  /*10d6e0*/  LOP3.LUT R4, R40, 0xffff, RZ, 0xc0, !PT ;  /* 0x0000ffff28047812 */ /* 0x000fc600078ec0ff */
[----:B------:R0:W-:Y:S01]  /*10d6f0*/  STL [R1+0x13c], R2 ;  /* 0x00013c0201007387 */ /* 0x0001e20000100800 */
[----:B------:R-:W-:-:S03]  /*10d700*/  LOP3.LUT R5, R37, 0xffff, RZ, 0xc0, !PT ;  /* 0x0000ffff25057812 */ /* 0x000fc600078ec0ff */
[----:B------:R1:W-:Y:S04]  /*10d710*/  STL [R1+0x5dc], R3 ;  /* 0x0005dc0301007387 */ /* 0x0003e80000100800 */
        /* <DEDUP_REMOVED lines=22> */
[----:B0-----:R-:W-:-:S03]  /*10d880*/  PRMT R2, R9, 0x5410, R5 ;  /* 0x0000541009027816 */ /* 0x001fc60000000005 */
[----:B------:R-:W-:Y:S04]  /*10d890*/  STL [R1+0x8a8], R3 ;  /* 0x0008a80301007387 */ /* 0x000fe80000100800 */
[----:B------:R0:W-:Y:S01]  /*10d8a0*/  STL [R1+0x8a0], R2 ;  /* 0x0008a00201007387 */ /* 0x0001e20000100800 */
[----:B--2---:R-:W-:-:S05]  /*10d8b0*/  LOP3.LUT R6, R21, 0xffff, RZ, 0xc0, !PT ;  /* 0x0000ffff15067812 */ /* 0x004fca00078ec0ff */
[----:B------:R-:W-:Y:S01]  /*10d8c0*/  STL [R1+0x4f0], R6 ;  /* 0x0004f00601007387 */ /* 0x000fe20000100800 */
[----:B---3--:R-:W-:Y:S02]  /*10d8d0*/  LOP3.LUT R7, R19, 0xffff, RZ, 0xc0, !PT ;  /* 0x0000ffff13077812 */ /* 0x008fe400078ec0ff */
[----:B----4-:R-:W-:-:S03]  /*10d8e0*/  LOP3.LUT R8, R18, 0xffff, RZ, 0xc0, !PT ;  /* 0x0000ffff12087812 */ /* 0x010fc600078ec0ff */
[----:B------:R-:W-:Y:S01]  /*10d8f0*/  STL [R1+0x664], R7 ;  /* 0x0006640701007387 */ /* 0x000fe20000100800 */
[----:B------:R-:W-:-:S03]  /*10d900*/  LOP3.LUT R9, R16, 0xffff, RZ, 0xc0, !PT ;  /* 0x0000ffff10097812 */ /* 0x000fc600078ec0ff */
[----:B------:R-:W2:Y:S01]  /*10d910*/  LDL.LU R21, [R1+0x5fc] ;  /* 0x0005fc0001157983 */ /* 0x000ea20000300800 */
[----:B------:R-:W-:-:S03]  /*10d920*/  LOP3.LUT R24, R17, 0xffff, RZ, 0xc0, !PT ;  /* 0x0000ffff11187812 */ /* 0x000fc600078ec0ff */
[----:B------:R-:W-:Y:S04]  /*10d930*/  STL [R1+0x660], R8 ;  /* 0x0006600801007387 */ /* 0x000fe80000100800 */
[----:B------:R-:W-:Y:S04]  /*10d940*/  STL [R1+0x418], R24 ;  /* 0x0004181801007387 */ /* 0x000fe80000100800 */
        /* <DEDUP_REMOVED lines=44> */
[----:B---3--:R-:W-:-:S05]  /*10dc10*/  LOP3.LUT R7, R19, 0xffff, RZ, 0xc0, !PT ;  /* 0x0000ffff13077812 */ /* 0x008fca00078ec0ff */
[----:B------:R-:W-:Y:S01]  /*10dc20*/  STL [R1+0x504], R7 ;  /* 0x0005040701007387 */ /* 0x000fe20000100800 */
[----:B----4-:R-:W-:-:S03]  /*10dc30*/  LOP3.LUT R8, R18, 0xffff, RZ, 0xc0, !PT ;  /* 0x0000ffff12087812 */ /* 0x010fc600078ec0ff */
[----:B------:R-:W2:Y:S01]  /*10dc40*/  LDL.LU R21, [R1+0x614] ;  /* 0x0006140001157983 */ /* 0x000ea20000300800 */
[----:B------:R-:W-:Y:S02]  /*10dc50*/  LOP3.LUT R9, R16, 0xffff, RZ, 0xc0, !PT ;  /* 0x0000ffff10097812 */ /* 0x000fe400078ec0ff */
[----:B------:R-:W-:Y:S01]  /*10dc60*/  LOP3.LUT R24, R17, 0xffff, RZ, 0xc0, !PT ;  /* 0x0000ffff11187812 */ /* 0x000fe200078ec0ff */
        /* <DEDUP_REMOVED lines=50> */
[----:B------:R-:W-:Y:S01]  /*10df90*/  STL [R1+0x51c], R7 ;  /* 0x00051c0701007387 */ /* 0x000fe20000100800 */
[----:B------:R-:W-:-:S03]  /*10dfa0*/  LOP3.LUT R9, R17, 0xffff, RZ, 0xc0, !PT ;  /* 0x0000ffff11097812 */ /* 0x000fc600078ec0ff */
[----:B------:R-:W2:Y:S04]  /*10dfb0*/  LDL.LU R21, [R1+0x628] ;  /* 0x0006280001157983 */ /* 0x000ea80000300800 */
[----:B------:R-:W-:Y:S04]  /*10dfc0*/  STL [R1+0x690], R8 ;  /* 0x0006900801007387 */ /* 0x000fe80000100800 */
[----:B------:R-:W3:Y:S04]  /*10dfd0*/  LDL.LU R19, [R1+0x624] ;  /* 0x0006240001137983 */ /* 0x000ee80000300800 */
[----:B------:R-:W4:Y:S04]  /*10dfe0*/  LDL.LU R18, [R1+0x620] ;  /* 0x0006200001127983 */ /* 0x000f280000300800 */
[----:B------:R-:W-:Y:S04]  /*10dff0*/  STL [R1+0x694], R9 ;  /* 0x0006940901007387 */ /* 0x000fe80000100800 */
        /* <DEDUP_REMOVED lines=42> */
[----:B----4-:R-:W-:-:S05]  /*10e2a0*/  LOP3.LUT R6, R18, 0xffff, RZ, 0xc0, !PT ;  /* 0x0000ffff12067812 */ /* 0x010fca00078ec0ff */
[----:B------:R-:W-:Y:S01]  /*10e2b0*/  STL [R1+0x600], R6 ;  /* 0x0006000601007387 */ /* 0x000fe20000100800 */
[----:B------:R-:W-:-:S03]  /*10e2c0*/  LOP3.LUT R7, R16, 0xffff, RZ, 0xc0, !PT ;  /* 0x0000ffff10077812 */ /* 0x000fc600078ec0ff */
[----:B------:R-:W-:Y:S01]  /*10e2d0*/  STL [R1+0x6ac], R9 ;  /* 0x0006ac0901007387 */ /* 0x000fe20000100800 */
[----:B------:R-:W-:-:S03]  /*10e2e0*/  LOP3.LUT R22, R17, 0xffff, RZ, 0xc0, !PT ;  /* 0x0000ffff11167812 */ /* 0x000fc600078ec0ff */
        /* <DEDUP_REMOVED lines=44> */
[----:B--2---:R-:W-:Y:S02]  /*10e5b0*/  LOP3.LUT R8, R21, 0xffff, RZ, 0xc0, !PT ;  /* 0x0000ffff15087812 */ /* 0x004fe400078ec0ff */
[----:B---3--:R-:W-:-:S03]  /*10e5c0*/  LOP3.LUT R9, R19, 0xffff, RZ, 0xc0, !PT ;  /* 0x0000ffff13097812 */ /* 0x008fc600078ec0ff */
[----:B------:R-:W-:Y:S01]  /*10e5d0*/  STL [R1+0x6a4], R8 ;  /* 0x0006a40801007387 */ /* 0x000fe20000100800 */
[----:B----4-:R-:W-:Y:S02]  /*10e5e0*/  LOP3.LUT R6, R18, 0xffff, RZ, 0xc0, !PT ;  /* 0x0000ffff12067812 */ /* 0x010fe400078ec0ff */
[----:B------:R-:W-:-:S03]  /*10e5f0*/  LOP3.LUT R7, R16, 0xffff, RZ, 0xc0, !PT ;  /* 0x0000ffff10077812 */ /* 0x000fc600078ec0ff */
[----:B------:R-:W-:Y:S01]  /*10e600*/  STL [R1+0x554], R6 ;  /* 0x0005540601007387 */ /* 0x000fe20000100800 */
[----:B------:R-:W-:-:S03]  /*10e610*/  LOP3.LUT R22, R17, 0xffff, RZ, 0xc0, !PT ;  /* 0x0000ffff11167812 */ /* 0x000fc600078ec0ff */
[----:B------:R-:W-:Y:S04]  /*10e620*/  STL [R1+0x6c4], R9 ;  /* 0x0006c40901007387 */ /* 0x000fe80000100800 */
[----:B------:R-:W-:Y:S04]  /*10e630*/  STL [R1+0x630], R7 ;  /* 0x0006300701007387 */ /* 0x000fe80000100800 */
[----:B------:R-:W2:Y:S04]  /*10e640*/  LDL.LU R21, [R1+0x644] ;  /* 0x0006440001157983 */ /* 0x000ea80000300800 */
[----:B------:R-:W3:Y:S04]  /*10e650*/  LDL.LU R19, [R1+0x640] ;  /* 0x0006400001137983 */ /* 0x000ee80000300800 */
[----:B------:R-:W-:Y:S04]  /*10e660*/  STL [R1+0x638], R22 ;  /* 0x0006381601007387 */ /* 0x000fe80000100800 */
[----:B------:R-:W4:Y:S04]  /*10e670*/  LDL.LU R18, [R1+0x590] ;  /* 0x0005900001127983 */ /* 0x000f280000300800 */
[----:B------:R-:W4:Y:S01]  /*10e680*/  LDL.LU R16, [R1+0x584] ;  /* 0x0005840001107983 */ /* 0x000f220000300800 */
[----:B------:R-:W-:-:S03]  /*10e690*/  LOP3.LUT R20, R15, 0xffff, RZ, 0xc0, !PT ;  /* 0x0000ffff0f147812 */ /* 0x000fc600078ec0ff */
[----:B------:R-:W4:Y:S01]  /*10e6a0*/  LDL.LU R15, [R1+0x48c] ;  /* 0x00048c00010f7983 */ /* 0x000f220000300800 */
        /* <DEDUP_REMOVED lines=38> */
[----:B------:R1:W-:Y:S01]  /*10e910*/  STL [R1+0x6b4], R8 ;  /* 0x0006b40801007387 */ /* 0x0003e20000100800 */
[----:B----4-:R-:W-:Y:S02]  /*10e920*/  LOP3.LUT R6, R18, 0xffff, RZ, 0xc0, !PT ;  /* 0x0000ffff12067812 */ /* 0x010fe400078ec0ff */
[----:B------:R-:W-:-:S03]  /*10e930*/  LOP3.LUT R7, R16, 0xffff, RZ, 0xc0, !PT ;  /* 0x0000ffff10077812 */ /* 0x000fc600078ec0ff */
[----:B------:R-:W-:Y:S04]  /*10e940*/  STL [R1+0x47c], R6 ;  /* 0x00047c0601007387 */ /* 0x000fe80000100800 */
[----:B------:R-:W-:Y:S04]  /*10e950*/  STL [R1+0x6b0], R9 ;  /* 0x0006b00901007387 */ /* 0x000fe80000100800 */
[----:B------:R-:W-:Y:S04]  /*10e960*/  STL [R1+0x640], R7 ;  /* 0x0006400701007387 */ /* 0x000fe80000100800 */
[----:B------:R-:W2:Y:S04]  /*10e970*/  LDL.LU R21, [R1+0x650] ;  /* 0x0006500001157983 */ /* 0x000ea80000300800 */
[----:B------:R-:W3:Y:S01]  /*10e980*/  LDL.LU R18, [R1+0x64c] ;  /* 0x00064c0001127983 */ /* 0x000ee20000300800 */
[----:B------:R-:W-:-:S05]  /*10e990*/  LOP3.LUT R15, R15, 0xffff, RZ, 0xc0, !PT ;  /* 0x0000ffff0f0f7812 */ /* 0x000fca00078ec0ff */
[----:B------:R4:W-:Y:S04]  /*10e9a0*/  STL [R1+0x590], R15 ;  /* 0x0005900f01007387 */ /* 0x0009e80000100800 */
[----:B------:R-:W3:Y:S01]  /*10e9b0*/  LDL.LU R16, [R1+0x5ac] ;  /* 0x0005ac0001107983 */ /* 0x000ee20000300800 */
[----:B------:R-:W-:Y:S02]  /*10e9c0*/  LOP3.LUT R20, R17, 0xffff, RZ, 0xc0, !PT ;  /* 0x0000ffff11147812 */ /* 0x000fe400078ec0ff */
[----:B------:R-:W-:-:S03]  /*10e9d0*/  LOP3.LUT R23, R43, 0xffff, RZ, 0xc0, !PT ;  /* 0x0000ffff2b177812 */ /* 0x000fc600078ec0ff */
[----:B------:R-:W-:Y:S04]  /*10e9e0*/  STL [R1+0x644], R20 ;  /* 0x0006441401007387 */ /* 0x000fe80000100800 */
[----:B------:R-:W-:Y:S01]  /*10e9f0*/  STL [R1+0x380], R23 ;  /* 0x0003801701007387 */ /* 0x000fe20000100800 */
[----:B------:R-:W-:Y:S02]  /*10ea00*/  LOP3.LUT R22, R47, 0xffff, RZ, 0xc0, !PT ;  /* 0x0000ffff2f167812 */ /* 0x000fe400078ec0ff */
[----:B0-----:R-:W-:Y:S02]  /*10ea10*/  LOP3.LUT R2, R14, 0xffff, RZ, 0xc0, !PT ;  /* 0x0000ffff0e027812 */ /* 0x001fe400078ec0ff */
[----:B------:R-:W3:Y:S01]  /*10ea20*/  LDL.LU R14, [R1+0x5a0] ;  /* 0x0005a000010e7983 */ /* 0x000ee20000300800 */
[----:B------:R-:W-:-:S03]  /*10ea30*/  LOP3.LUT R3, R38, 0xffff, RZ, 0xc0, !PT ;  /* 0x0000ffff26037812 */ /* 0x000fc600078ec0ff */
[----:B------:R0:W-:Y:S01]  /*10ea40*/  STL [R1+0x378], R2 ;  /* 0x0003780201007387 */ /* 0x0001e20000100800 */
[----:B------:R-:W-:-:S03]  /*10ea50*/  LOP3.LUT R4, R40, 0xffff, RZ, 0xc0, !PT ;  /* 0x0000ffff28047812 */ /* 0x000fc600078ec0ff */
[----:B------:R-:W-:Y:S01]  /*10ea60*/  STL [R1+0x584], R22 ;  /* 0x0005841601007387 */ /* 0x000fe20000100800 */
[----:B------:R-:W-:-:S03]  /*10ea70*/  LOP3.LUT R5, R37, 0xffff, RZ, 0xc0, !PT ;  /* 0x0000ffff25057812 */ /* 0x000fc600078ec0ff */
[----:B------:R-:W3:Y:S04]  /*10ea80*/  LDL.LU R38, [R1+0x4b0] ;  /* 0x0004b00001267983 */ /* 0x000ee80000300800 */
[----:B------:R0:W-:Y:S04]  /*10ea90*/  STL [R1+0x6dc], R3 ;  /* 0x0006dc0301007387 */ /* 0x0001e80000100800 */
[----:B------:R-:W3:Y:S04]  /*10eaa0*/  LDL.LU R40, [R1+0x4a8] ;  /* 0x0004a80001287983 */ /* 0x000ee80000300800 */
[----:B------:R0:W-:Y:S04]  /*10eab0*/  STL [R1+0x48c], R4 ;  /* 0x00048c0401007387 */ /* 0x0001e80000100800 */
[----:B------:R0:W-:Y:S04]  /*10eac0*/  STL [R1+0x6c8], R5 ;  /* 0x0006c80501007387 */ /* 0x0001e80000100800 */
[----:B------:R-:W3:Y:S01]  /*10ead0*/  LDL.LU R19, [R1+0x3a4] ;  /* 0x0003a40001137983 */ /* 0x000ee20000300800 */
[----:B-1----:R-:W-:-:S03]  /*10eae0*/  PRMT R8, R8, 0x3340, R15 ;  /* 0x0000334008087816 */ /* 0x002fc6000000000f */
[----:B------:R-:W3:Y:S04]  /*10eaf0*/  LDL.LU R17, [R1+0x39c] ;  /* 0x00039c0001117983 */ /* 0x000ee80000300800 */
[----:B------:R-:W3:Y:S04]  /*10eb00*/  LDL.LU R43, [R1+0x104] ;  /* 0x00010400012b7983 */ /* 0x000ee80000300800 */
[----:B------:R-:W3:Y:S04]  /*10eb10*/  LDL.LU R47, [R1+0x26c] ;  /* 0x00026c00012f7983 */ /* 0x000ee80000300800 */
[----:B----4-:R-:W4:Y:S04]  /*10eb20*/  LDL.LU R15, [R1+0x268] ;  /* 0x00026800010f7983 */ /* 0x010f280000300800 */
[----:B------:R-:W4:Y:S01]  /*10eb30*/  LDL.LU R37, [R1+0x10c] ;  /* 0x00010c0001257983 */ /* 0x000f220000300800 */
[----:B0-----:R-:W-:-:S02]  /*10eb40*/  PRMT R2, R2, 0x3340, R0 ;  /* 0x0000334002027816 */ /* 0x001fc40000000000 */
[----:B------:R-:W-:Y:S02]  /*10eb50*/  PRMT R6, R6, 0x3340, R23 ;  /* 0x0000334006067816 */ /* 0x000fe40000000017 */
[----:B------:R-:W-:Y:S02]  /*10eb60*/  PRMT R3, R3, 0x3340, R0 ;  /* 0x0000334003037816 */ /* 0x000fe40000000000 */
[----:B------:R-:W-:Y:S02]  /*10eb70*/  PRMT R7, R7, 0x3340, R22 ;  /* 0x0000334007077816 */ /* 0x000fe40000000016 */
[----:B------:R-:W-:Y:S02]  /*10eb80*/  PRMT R2, R6, 0x5410, R2 ;  /* 0x0000541006027816 */ /* 0x000fe40000000002 */
[--C-:B------:R-:W-:Y:S02]  /*10eb90*/  PRMT R4, R4, 0x3340, R0.reuse ;  /* 0x0000334004047816 */ /* 0x100fe40000000000 */
[----:B------:R-:W-:-:S02]  /*10eba0*/  PRMT R5, R5, 0x3340, R0 ;  /* 0x0000334005057816 */ /* 0x000fc40000000000 */
[----:B------:R-:W-:Y:S01]  /*10ebb0*/  PRMT R9, R9, 0x3340, R20 ;  /* 0x0000334009097816 */ /* 0x000fe20000000014 */
[----:B------:R0:W-:Y:S01]  /*10ebc0*/  STL [R1+0x7e4], R2 ;  /* 0x0007e40201007387 */ /* 0x0001e20000100800 */
[----:B------:R-:W-:Y:S02]  /*10ebd0*/  PRMT R6, R7, 0x5410, R3 ;  /* 0x0000541007067816 */ /* 0x000fe40000000003 */
[----:B------:R-:W-:-:S03]  /*10ebe0*/  PRMT R3, R8, 0x5410, R4 ;  /* 0x0000541008037816 */ /* 0x000fc60000000004 */
[----:B------:R1:W-:Y:S01]  /*10ebf0*/  STL [R1+0x7dc], R6 ;  /* 0x0007dc0601007387 */ /* 0x0003e20000100800 */
[----:B0-----:R-:W-:-:S03]  /*10ec00*/  PRMT R2, R9, 0x5410, R5 ;  /* 0x0000541009027816 */ /* 0x001fc60000000005 */
[----:B------:R-:W-:Y:S04]  /*10ec10*/  STL [R1+0x7d4], R3 ;  /* 0x0007d40301007387 */ /* 0x000fe80000100800 */
[----:B------:R0:W-:Y:S01]  /*10ec20*/  STL [R1+0x7d0], R2 ;  /* 0x0007d00201007387 */ /* 0x0001e20000100800 */
[----:B--2---:R-:W-:Y:S02]  /*10ec30*/  LOP3.LUT R7, R21, 0xffff, RZ, 0xc0, !PT ;  /* 0x0000ffff15077812 */ /* 0x004fe400078ec0ff */
[----:B---3--:R-:W-:Y:S02]  /*10ec40*/  LOP3.LUT R8, R18, 0xffff, RZ, 0xc0, !PT ;  /* 0x0000ffff12087812 */ /* 0x008fe400078ec0ff */
[----:B------:R-:W2:Y:S04]  /*10ec50*/  LDL.LU R18, [R1+0x5c0] ;  /* 0x0005c00001127983 */ /* 0x000ea80000300800 */
[----:B------:R-:W-:Y:S01]  /*10ec60*/  STL [R1+0x6cc], R7 ;  /* 0x0006cc0701007387 */ /* 0x000fe20000100800 */
[----:B------:R-:W-:-:S03]  /*10ec70*/  LOP3.LUT R9, R16, 0xffff, RZ, 0xc0, !PT ;  /* 0x0000ffff10097812 */ /* 0x000fc600078ec0ff */
[----:B------:R-:W3:Y:S04]  /*10ec80*/  LDL.LU R16, [R1+0x5b4] ;  /* 0x0005b40001107983 */ /* 0x000ee80000300800 */
[----:B------:R-:W-:Y:S04]  /*10ec90*/  STL [R1+0x650], R8 ;  /* 0x0006500801007387 */ /* 0x000fe80000100800 */
[----:B------:R-:W-:Y:S01]  /*10eca0*/  STL [R1+0x6d4], R9 ;  /* 0x0006d40901007387 */ /* 0x000fe20000100800 */
[----:B-1----:R-:W-:-:S03]  /*10ecb0*/  LOP3.LUT R6, R14, 0xffff, RZ, 0xc0, !PT ;  /* 0x0000ffff0e067812 */ /* 0x002fc600078ec0ff */
[----:B------:R-:W3:Y:S04]  /*10ecc0*/  LDL.LU R14, [R1+0x59c] ;  /* 0x00059c00010e7983 */ /* 0x000ee80000300800 */
[----:B------:R-:W-:Y:S01]  /*10ecd0*/  STL [R1+0x488], R6 ;  /* 0x0004880601007387 */ /* 0x000fe20000100800 */
[----:B------:R-:W-:-:S03]  /*10ece0*/  LOP3.LUT R21, R38, 0xffff, RZ, 0xc0, !PT ;  /* 0x0000ffff26157812 */ /* 0x000fc600078ec0ff */
[----:B------:R-:W3:Y:S01]  /*10ecf0*/  LDL.LU R38, [R1+0x594] ;  /* 0x0005940001267983 */ /* 0x000ee20000300800 */
[----:B------:R-:W-:-:S03]  /*10ed00*/  LOP3.LUT R20, R40, 0xffff, RZ, 0xc0, !PT ;  /* 0x0000ffff28147812 */ /* 0x000fc600078ec0ff */
[----:B------:R-:W-:Y:S04]  /*10ed10*/  STL [R1+0x64c], R21 ;  /* 0x00064c1501007387 */ /* 0x000fe80000100800 */
[----:B------:R-:W3:Y:S04]  /*10ed20*/  LDL.LU R40, [R1+0x3b4] ;  /* 0x0003b40001287983 */ /* 0x000ee80000300800 */
[----:B------:R-:W-:Y:S01]  /*10ed30*/  STL [R1+0x5ac], R20 ;  /* 0x0005ac1401007387 */ /* 0x000fe20000100800 */
[----:B------:R-:W-:Y:S02]  /*10ed40*/  LOP3.LUT R19, R19, 0xffff, RZ, 0xc0, !PT ;  /* 0x0000ffff13137812 */ /* 0x000fe400078ec0ff */
[----:B------:R-:W-:-:S02]  /*10ed50*/  LOP3.LUT R22, R17, 0xffff, RZ, 0xc0, !PT ;  /* 0x0000ffff11167812 */ /* 0x000fc400078ec0ff */
[----:B0-----:R-:W-:-:S03]  /*10ed60*/  LOP3.LUT R2, R43, 0xffff, RZ, 0xc0, !PT ;  /* 0x0000ffff2b027812 */ /* 0x001fc600078ec0ff */
[----:B------:R-:W-:Y:S01]  /*10ed70*/  STL [R1+0x39c], R22 ;  /* 0x00039c1601007387 */ /* 0x000fe20000100800 */
[----:B------:R-:W-:-:S03]  /*10ed80*/  LOP3.LUT R3, R47, 0xffff, RZ, 0xc0, !PT ;  /* 0x0000ffff2f037812 */ /* 0x000fc600078ec0ff */
[----:B------:R-:W-:Y:S01]  /*10ed90*/  STL [R1+0x6d0], R19 ;  /* 0x0006d01301007387 */ /* 0x000fe20000100800 */
[----:B----4-:R-:W-:-:S03]  /*10eda0*/  LOP3.LUT R4, R15, 0xffff, RZ, 0xc0, !PT ;  /* 0x0000ffff0f047812 */ /* 0x010fc600078ec0ff */
[----:B------:R0:W-:Y:S01]  /*10edb0*/  STL [R1+0x3a4], R2 ;  /* 0x0003a40201007387 */ /* 0x0001e20000100800 */
[----:B------:R-:W-:-:S03]  /*10edc0*/  LOP3.LUT R5, R37, 0xffff, RZ, 0xc0, !PT ;  /* 0x0000ffff25057812 */ /* 0x000fc600078ec0ff */
[----:B------:R1:W-:Y:S04]  /*10edd0*/  STL [R1+0x5a0], R3 ;  /* 0x0005a00301007387 */ /* 0x0003e80000100800 */
[----:B------:R4:W-:Y:S04]  /*10ede0*/  STL [R1+0x4b0], R4 ;  /* 0x0004b00401007387 */ /* 0x0009e80000100800 */
[----:B------:R-:W3:Y:S04]  /*10edf0*/  LDL.LU R37, [R1+0x3a8] ;  /* 0x0003a80001257983 */ /* 0x000ee80000300800 */
[----:B------:R4:W-:Y:S04]  /*10ee00*/  STL [R1+0x6d8], R5 ;  /* 0x0006d80501007387 */ /* 0x0009e80000100800 */
        /* <DEDUP_REMOVED lines=9> */
[----:B----4-:R-:W-:Y:S02]  /*10eea0*/  PRMT R4, R4, 0x3340, R0 ;  /* 0x0000334004047816 */ /* 0x010fe40000000000 */
        /* <DEDUP_REMOVED lines=9> */
[----:B------:R0:W-:Y:S04]  /*10ef40*/  STL [R1+0x7bc], R2 ;  /* 0x0007bc0201007387 */ /* 0x0001e80000100800 */
[----:B------:R-:W4:Y:S04]  /*10ef50*/  LDL.LU R30, [R1+0xf8] ;  /* 0x0000f800011e7983 */ /* 0x000f280000300800 */
[----:B------:R-:W4:Y:S01]  /*10ef60*/  LDL.LU R24, [R1+0xe8] ;  /* 0x0000e80001187983 */ /* 0x000f220000300800 */
[----:B--2---:R-:W-:-:S05]  /*10ef70*/  LOP3.LUT R6, R18, 0xffff, RZ, 0xc0, !PT ;  /* 0x0000ffff12067812 */ /* 0x004fca00078ec0ff */
[----:B------:R-:W-:Y:S01]  /*10ef80*/  STL [R1+0x4a8], R6 ;  /* 0x0004a80601007387 */ /* 0x000fe20000100800 */
[----:B---3--:R-:W-:-:S05]  /*10ef90*/  LOP3.LUT R7, R16, 0xffff, RZ, 0xc0, !PT ;  /* 0x0000ffff10077812 */ /* 0x008fca00078ec0ff */
[----:B------:R-:W-:Y:S04]  /*10efa0*/  STL [R1+0x354], R7 ;  /* 0x0003540701007387 */ /* 0x000fe80000100800 */
[----:B------:R-:W2:Y:S01]  /*10efb0*/  LDL.LU R19, [R1+0x58c] ;  /* 0x00058c0001137983 */ /* 0x000ea20000300800 */
[----:B------:R-:W-:-:S05]  /*10efc0*/  LOP3.LUT R8, R14, 0xffff, RZ, 0xc0, !PT ;  /* 0x0000ffff0e087812 */ /* 0x000fca00078ec0ff */
[----:B------:R-:W-:Y:S01]  /*10efd0*/  STL [R1+0xac], R8 ;  /* 0x0000ac0801007387 */ /* 0x000fe20000100800 */
[----:B------:R-:W-:Y:S02]  /*10efe0*/  LOP3.LUT R9, R38, 0xffff, RZ, 0xc0, !PT ;  /* 0x0000ffff26097812 */ /* 0x000fe400078ec0ff */
[----:B------:R-:W-:-:S05]  /*10eff0*/  LOP3.LUT R23, R40, 0xffff, RZ, 0xc0, !PT ;  /* 0x0000ffff28177812 */ /* 0x000fca00078ec0ff */
[----:B------:R-:W-:Y:S04]  /*10f000*/  STL [R1+0x3b4], R23 ;  /* 0x0003b41701007387 */ /* 0x000fe80000100800 */
[----:B------:R-:W3:Y:S04]  /*10f010*/  LDL.LU R14, [R1+0x580] ;  /* 0x00058000010e7983 */ /* 0x000ee80000300800 */
[----:B------:R-:W-:Y:S04]  /*10f020*/  STL [R1+0x5c], R9 ;  /* 0x00005c0901007387 */ /* 0x000fe80000100800 */
[----:B------:R-:W3:Y:S04]  /*10f030*/  LDL.LU R38, [R1+0x564] ;  /* 0x0005640001267983 */ /* 0x000ee80000300800 */
[----:B------:R-:W3:Y:S01]  /*10f040*/  LDL.LU R40, [R1+0x55c] ;  /* 0x00055c0001287983 */ /* 0x000ee20000300800 */
[----:B------:R-:W-:-:S03]  /*10f050*/  LOP3.LUT R22, R37, 0xffff, RZ, 0xc0, !PT ;  /* 0x0000ffff25167812 */ /* 0x000fc600078ec0ff */
[----:B------:R-:W3:Y:S01]  /*10f060*/  LDL.LU R37, [R1+0x37c] ;  /* 0x00037c0001257983 */ /* 0x000ee20000300800 */
[----:B------:R-:W-:-:S03]  /*10f070*/  LOP3.LUT R21, R17, 0xffff, RZ, 0xc0, !PT ;  /* 0x0000ffff11157812 */ /* 0x000fc600078ec0ff */
[----:B------:R-:W-:Y:S01]  /*10f080*/  STL [R1+0x350], R22 ;  /* 0x0003501601007387 */ /* 0x000fe20000100800 */
[----:B------:R-:W-:-:S03]  /*10f090*/  LOP3.LUT R20, R43, 0xffff, RZ, 0xc0, !PT ;  /* 0x0000ffff2b147812 */ /* 0x000fc600078ec0ff */
[----:B------:R-:W-:Y:S01]  /*10f0a0*/  STL [R1+0x7c], R21 ;  /* 0x00007c1501007387 */ /* 0x000fe20000100800 */
[----:B0-----:R-:W-:-:S03]  /*10f0b0*/  LOP3.LUT R2, R47, 0xffff, RZ, 0xc0, !PT ;  /* 0x0000ffff2f027812 */ /* 0x001fc600078ec0ff */
[----:B------:R-:W3:Y:S01]  /*10f0c0*/  LDL.LU R18, [R1+0x374] ;  /* 0x0003740001127983 */ /* 0x000ee20000300800 */
[----:B------:R-:W-:-:S03]  /*10f0d0*/  LOP3.LUT R3, R15, 0xffff, RZ, 0xc0, !PT ;  /* 0x0000ffff0f037812 */ /* 0x000fc600078ec0ff */
[----:B------:R0:W-:Y:S04]  /*10f0e0*/  STL [R1+0x384], R2 ;  /* 0x0003840201007387 */ /* 0x0001e80000100800 */
[----:B------:R-:W-:Y:S04]  /*10f0f0*/  STL [R1+0x58], R20 ;  /* 0x0000581401007387 */ /* 0x000fe80000100800 */
        /* <DEDUP_REMOVED lines=10> */
[----:B----4-:R-:W-:Y:S02]  /*10f1a0*/  LOP3.LUT R4, R30, 0xffff, RZ, 0xc0, !PT ;  /* 0x0000ffff1e047812 */ /* 0x010fe400078ec0ff */
[----:B------:R-:W-:Y:S02]  /*10f1b0*/  PRMT R2, R6, 0x5410, R2 ;  /* 0x0000541006027816 */ /* 0x000fe40000000002 */
[----:B------:R-:W-:Y:S01]  /*10f1c0*/  LOP3.LUT R56, R24, 0xffff, RZ, 0xc0, !PT ;  /* 0x0000ffff18387812 */ /* 0x000fe200078ec0ff */
[----:B------:R0:W-:Y:S01]  /*10f1d0*/  STL [R1+0x78], R4 ;  /* 0x0000780401007387 */ /* 0x0001e20000100800 */
[----:B------:R-:W-:-:S02]  /*10f1e0*/  PRMT R8, R8, 0x3340, R21 ;  /* 0x0000334008087816 */ /* 0x000fc40000000015 */
[----:B------:R-:W-:Y:S02]  /*10f1f0*/  PRMT R6, R7, 0x5410, R3 ;  /* 0x0000541007067816 */ /* 0x000fe40000000003 */
[----:B------:R-:W-:Y:S02]  /*10f200*/  PRMT R5, R56, 0x3340, R0 ;  /* 0x0000334038057816 */ /* 0x000fe40000000000 */
[----:B------:R-:W-:Y:S02]  /*10f210*/  PRMT R9, R9, 0x3340, R20 ;  /* 0x0000334009097816 */ /* 0x000fe40000000014 */
[----:B0-----:R-:W-:Y:S01]  /*10f220*/  PRMT R4, R4, 0x3340, R0 ;  /* 0x0000334004047816 */ /* 0x001fe20000000000 */
[----:B------:R-:W-:Y:S03]  /*10f230*/  STL [R1+0x5854], R56 ;  /* 0x0058543801007387 */ /* 0x000fe60000100800 */
[----:B------:R-:W-:Y:S01]  /*10f240*/  PRMT R3, R8, 0x5410, R4 ;  /* 0x0000541008037816 */ /* 0x000fe20000000004 */
[----:B------:R0:W-:Y:S04]  /*10f250*/  STL [R1+0x7b8], R2 ;  /* 0x0007b80201007387 */ /* 0x0001e80000100800 */
[----:B------:R2:W-:Y:S01]  /*10f260*/  STL [R1+0x7c8], R6 ;  /* 0x0007c80601007387 */ /* 0x0005e20000100800 */
[----:B0-----:R-:W-:-:S03]  /*10f270*/  PRMT R2, R9, 0x5410, R5 ;  /* 0x0000541009027816 */ /* 0x001fc60000000005 */
[----:B------:R0:W-:Y:S04]  /*10f280*/  STL [R1+0x7d8], R3 ;  /* 0x0007d80301007387 */ /* 0x0001e80000100800 */
[----:B------:R-:W-:Y:S01]  /*10f290*/  STL [R1+0x7e8], R2 ;  /* 0x0007e80201007387 */ /* 0x000fe20000100800 */
[----:B--2---:R-:W-:-:S05]  /*10f2a0*/  LOP3.LUT R6, R19, 0xffff, RZ, 0xc0, !PT ;  /* 0x0000ffff13067812 */ /* 0x004fca00078ec0ff */
[----:B------:R1:W-:Y:S01]  /*10f2b0*/  STL [R1+0x40], R6 ;  /* 0x0000400601007387 */ /* 0x0003e20000100800 */
[----:B---3--:R-:W-:-:S03]  /*10f2c0*/  LOP3.LUT R49, R14, 0xffff, RZ, 0xc0, !PT ;  /* 0x0000ffff0e317812 */ /* 0x008fc600078ec0ff */
[----:B------:R-:W2:Y:S01]  /*10f2d0*/  LDL.LU R14, [R1+0x560] ;  /* 0x00056000010e7983 */ /* 0x000ea20000300800 */
[----:B------:R-:W-:-:S03]  /*10f2e0*/  LOP3.LUT R20, R38, 0xffff, RZ, 0xc0, !PT ;  /* 0x0000ffff26147812 */ /* 0x000fc600078ec0ff */
[----:B------:R-:W3:Y:S01]  /*10f2f0*/  LDL.LU R38, [R1+0x558] ;  /* 0x0005580001267983 */ /* 0x000ee20000300800 */
[----:B------:R-:W-:-:S03]  /*10f300*/  LOP3.LUT R21, R40, 0xffff, RZ, 0xc0, !PT ;  /* 0x0000ffff28157812 */ /* 0x000fc600078ec0ff */
[----:B------:R-:W4:Y:S01]  /*10f310*/  LDL.LU R40, [R1+0x540] ;  /* 0x0005400001287983 */ /* 0x000f220000300800 */
[----:B------:R-:W-:-:S03]  /*10f320*/  LOP3.LUT R56, R37, 0xffff, RZ, 0xc0, !PT ;  /* 0x0000ffff25387812 */ /* 0x000fc600078ec0ff */
[----:B------:R-:W4:Y:S01]  /*10f330*/  LDL.LU R37, [R1+0x534] ;  /* 0x0005340001257983 */ /* 0x000f220000300800 */
[----:B------:R-:W-:Y:S02]  /*10f340*/  LOP3.LUT R50, R18, 0xffff, RZ, 0xc0, !PT ;  /* 0x0000ffff12327812 */ /* 0x000fe400078ec0ff */
[----:B------:R-:W-:Y:S02]  /*10f350*/  LOP3.LUT R23, R17, 0xffff, RZ, 0xc0, !PT ;  /* 0x0000ffff11177812 */ /* 0x000fe400078ec0ff */
[----:B0-----:R-:W-:Y:S02]  /*10f360*/  LOP3.LUT R3, R47, 0xffff, RZ, 0xc0, !PT ;  /* 0x0000ffff2f037812 */ /* 0x001fe400078ec0ff */
[----:B------:R-:W-:-:S03]  /*10f370*/  LOP3.LUT R24, R15, 0xffff, RZ, 0xc0, !PT ;  /* 0x0000ffff0f187812 */ /* 0x000fc600078ec0ff */
        /* <DEDUP_REMOVED lines=9> */
[----:B------:R-:W-:-:S02]  /*10f410*/  LOP3.LUT R54, R43, 0xffff, RZ, 0xc0, !PT ;  /* 0x0000ffff2b367812 */ /* 0x000fc400078ec0ff */
[----:B-1----:R-:W-:Y:S02]  /*10f420*/  PRMT R6, R6, 0x3340, R56 ;  /* 0x0000334006067816 */ /* 0x002fe40000000038 */
[--C-:B------:R-:W-:Y:S02]  /*10f430*/  PRMT R2, R54, 0x3340, R0.reuse ;  /* 0x0000334036027816 */ /* 0x100fe40000000000 */
[----:B------:R-:W-:Y:S02]  /*10f440*/  LOP3.LUT R22, R16, 0xffff, RZ, 0xc0, !PT ;  /* 0x0000ffff10167812 */ /* 0x000fe400078ec0ff */
[----:B------:R-:W-:Y:S02]  /*10f450*/  LOP3.LUT R45, R45, 0xffff, RZ, 0xc0, !PT ;  /* 0x0000ffff2d2d7812 */ /* 0x000fe400078ec0ff */
[----:B0-----:R-:W-:Y:S02]  /*10f460*/  PRMT R3, R3, 0x3340, R0 ;  /* 0x0000334003037816 */ /* 0x001fe40000000000 */
        /* <DEDUP_REMOVED lines=8> */
[----:B------:R-:W-:-:S03]  /*10f4f0*/  PRMT R3, R8, 0x5410, R4 ;  /* 0x0000541008037816 */ /* 0x000fc60000000004 */
[----:B------:R-:W-:Y:S01]  /*10f500*/  STL [R1+0x808], R6 ;  /* 0x0008080601007387 */ /* 0x000fe20000100800 */
[----:B0-----:R-:W-:-:S03]  /*10f510*/  PRMT R2, R9, 0x5410, R5 ;  /* 0x0000541009027816 */ /* 0x001fc60000000005 */
        /* <DEDUP_REMOVED lines=8> */
[----:B--2---:R-:W-:-:S02]  /*10f5a0*/  LOP3.LUT R16, R14, 0xffff, RZ, 0xc0, !PT ;  /* 0x0000ffff0e107812 */ /* 0x004fc400078ec0ff */
[----:B---3--:R-:W-:Y:S02]  /*10f5b0*/  LOP3.LUT R14, R38, 0xffff, RZ, 0xc0, !PT ;  /* 0x0000ffff260e7812 */ /* 0x008fe400078ec0ff */
[----:B----4-:R-:W-:Y:S02]  /*10f5c0*/  LOP3.LUT R7, R40, 0xffff, RZ, 0xc0, !PT ;  /* 0x0000ffff28077812 */ /* 0x010fe400078ec0ff */
[----:B0-----:R-:W-:Y:S02]  /*10f5d0*/  LOP3.LUT R3, R37, 0xffff, RZ, 0xc0, !PT ;  /* 0x0000ffff25037812 */ /* 0x001fe400078ec0ff */
[----:B------:R-:W2:Y:S04]  /*10f5e0*/  LDL.LU R37, [R1+0x2f8] ;  /* 0x0002f80001257983 */ /* 0x000ea80000300800 */
[----:B------:R-:W3:Y:S04]  /*10f5f0*/  LDL.LU R47, [R1+0x74] ;  /* 0x00007400012f7983 */ /* 0x000ee80000300800 */
[----:B------:R-:W4:Y:S04]  /*10f600*/  LDL.LU R38, [R1+0x54] ;  /* 0x0000540001267983 */ /* 0x000f280000300800 */
[----:B------:R-:W2:Y:S01]  /*10f610*/  LDL.LU R40, [R1+0x38] ;  /* 0x0000380001287983 */ /* 0x000ea20000300800 */
[----:B------:R-:W-:-:S02]  /*10f620*/  LOP3.LUT R17, R17, 0xffff, RZ, 0xc0, !PT ;  /* 0x0000ffff11117812 */ /* 0x000fc400078ec0ff */
[----:B------:R-:W-:Y:S02]  /*10f630*/  LOP3.LUT R18, R18, 0xffff, RZ, 0xc0, !PT ;  /* 0x0000ffff12127812 */ /* 0x000fe400078ec0ff */
[----:B------:R-:W-:Y:S02]  /*10f640*/  LOP3.LUT R5, R33, 0xffff, RZ, 0xc0, !PT ;  /* 0x0000ffff21057812 */ /* 0x000fe400078ec0ff */
[----:B-1----:R-:W-:Y:S02]  /*10f650*/  PRMT R2, R18, 0x3340, R0 ;  /* 0x0000334012027816 */ /* 0x002fe40000000000 */
[----:B------:R-:W-:Y:S02]  /*10f660*/  LOP3.LUT R9, R30, 0xffff, RZ, 0xc0, !PT ;  /* 0x0000ffff1e097812 */ /* 0x000fe400078ec0ff */
[----:B------:R-:W-:Y:S02]  /*10f670*/  PRMT R30, R16, 0x3340, R17 ;  /* 0x00003340101e7816 */ /* 0x000fe40000000011 */
[----:B------:R-:W-:Y:S01]  /*10f680*/  LOP3.LUT R19, R19, 0xffff, RZ, 0xc0, !PT ;  /* 0x0000ffff13137812 */ /* 0x000fe200078ec0ff */
[----:B------:R0:W-:Y:S01]  /*10f690*/  STL [R1+0x33c], R5 ;  /* 0x00033c0501007387 */ /* 0x0001e20000100800 */
[----:B------:R-:W-:-:S03]  /*10f6a0*/  PRMT R30, R30, 0x5410, R2 ;  /* 0x000054101e1e7816 */ /* 0x000fc60000000002 */
[----:B------:R1:W-:Y:S04]  /*10f6b0*/  STL [R1+0x37c], R19 ;  /* 0x00037c1301007387 */ /* 0x0003e80000100800 */
[----:B------:R-:W3:Y:S01]  /*10f6c0*/  LDL.LU R2, [R1+0x53c] ;  /* 0x00053c0001027983 */ /* 0x000ee20000300800 */
[----:B------:R-:W-:Y:S02]  /*10f6d0*/  LOP3.LUT R15, R15, 0xffff, RZ, 0xc0, !PT ;  /* 0x0000ffff0f0f7812 */ /* 0x000fe400078ec0ff */
[----:B------:R-:W-:Y:S02]  /*10f6e0*/  LOP3.LUT R8, R34, 0xffff, RZ, 0xc0, !PT ;  /* 0x0000ffff22087812 */ /* 0x000fe400078ec0ff */
[----:B------:R-:W-:Y:S02]  /*10f6f0*/  LOP3.LUT R4, R31, 0xffff, RZ, 0xc0, !PT ;  /* 0x0000ffff1f047812 */ /* 0x000fe400078ec0ff */
[----:B0-----:R-:W-:-:S02]  /*10f700*/  PRMT R5, R5, 0x3340, R0 ;  /* 0x0000334005057816 */ /* 0x001fc40000000000 */
[----:B------:R-:W-:Y:S02]  /*10f710*/  PRMT R31, R14, 0x3340, R15 ;  /* 0x000033400e1f7816 */ /* 0x000fe4000000000f */
[----:B------:R-:W-:Y:S02]  /*10f720*/  PRMT R6, R9, 0x3340, R0 ;  /* 0x0000334009067816 */ /* 0x000fe40000000000 */
[----:B------:R-:W-:Y:S02]  /*10f730*/  PRMT R33, R7, 0x3340, R8 ;  /* 0x0000334007217816 */ /* 0x000fe40000000008 */
[----:B-1----:R-:W-:Y:S02]  /*10f740*/  PRMT R19, R19, 0x3340, R0 ;  /* 0x0000334013137816 */ /* 0x002fe40000000000 */
[----:B------:R-:W-:Y:S01]  /*10f750*/  PRMT R34, R3, 0x3340, R4 ;  /* 0x0000334003227816 */ /* 0x000fe20000000004 */
[----:B------:R0:W-:Y:S01]  /*10f760*/  STL [R1+0x948], R30 ;  /* 0x0009481e01007387 */ /* 0x0001e20000100800 */
[----:B------:R-:W-:-:S05]  /*10f770*/  PRMT R5, R31, 0x5410, R5 ;  /* 0x000054101f057816 */ /* 0x000fca0000000005 */
[----:B------:R-:W-:Y:S01]  /*10f780*/  STL [R1+0x95c], R5 ;  /* 0x00095c0501007387 */ /* 0x000fe20000100800 */
[----:B0-----:R-:W-:Y:S02]  /*10f790*/  PRMT R30, R33, 0x5410, R6 ;  /* 0x00005410211e7816 */ /* 0x001fe40000000006 */
[----:B------:R-:W-:-:S03]  /*10f7a0*/  PRMT R6, R34, 0x5410, R19 ;  /* 0x0000541022067816 */ /* 0x000fc60000000013 */
[----:B------:R-:W-:Y:S04]  /*10f7b0*/  STL [R1+0x970], R30 ;  /* 0x0009701e01007387 */ /* 0x000fe80000100800 */
[----:B------:R0:W-:Y:S01]  /*10f7c0*/  STL [R1+0x980], R6 ;  /* 0x0009800601007387 */ /* 0x0001e20000100800 */
[----:B------:R-:W-:Y:S02]  /*10f7d0*/  LOP3.LUT R19, R42, 0xffff, RZ, 0xc0, !PT ;  /* 0x0000ffff2a137812 */ /* 0x000fe400078ec0ff */
[----:B------:R-:W-:Y:S02]  /*10f7e0*/  LOP3.LUT R33, R46, 0xffff, RZ, 0xc0, !PT ;  /* 0x0000ffff2e217812 */ /* 0x000fe400078ec0ff */
[----:B0-----:R-:W-:Y:S02]  /*10f7f0*/  LOP3.LUT R6, R41, 0xffff, RZ, 0xc0, !PT ;  /* 0x0000ffff29067812 */ /* 0x001fe400078ec0ff */
[----:B------:R-:W-:-:S02]  /*10f800*/  LOP3.LUT R30, R39, 0xffff, RZ, 0xc0, !PT ;  /* 0x0000ffff271e7812 */ /* 0x000fc400078ec0ff */
[----:B------:R-:W-:Y:S02]  /*10f810*/  LOP3.LUT R34, R43, 0xffff, RZ, 0xc0, !PT ;  /* 0x0000ffff2b227812 */ /* 0x000fe400078ec0ff */
[----:B------:R-:W-:Y:S02]  /*10f820*/  PRMT R43, R19, 0x3340, R30 ;  /* 0x00003340132b7816 */ /* 0x000fe4000000001e */
[----:B------:R-:W-:Y:S02]  /*10f830*/  PRMT R46, R33, 0x3340, R34 ;  /* 0x00003340212e7816 */ /* 0x000fe40000000022 */
[----:B------:R-:W-:Y:S02]  /*10f840*/  LOP3.LUT R58, R58, 0xffff, RZ, 0xc0, !PT ;  /* 0x0000ffff3a3a7812 */ /* 0x000fe400078ec0ff */
[----:B------:R-:W-:Y:S02]  /*10f850*/  LOP3.LUT R36, R36, 0xffff, RZ, 0xc0, !PT ;  /* 0x0000ffff24247812 */ /* 0x000fe400078ec0ff */
[----:B------:R-:W-:-:S02]  /*10f860*/  PRMT R41, R58, 0x3340, R0 ;  /* 0x000033403a297816 */ /* 0x000fc40000000000 */
[----:B----4-:R-:W-:Y:S02]  /*10f870*/  LOP3.LUT R39, R38, 0xffff, RZ, 0xc0, !PT ;  /* 0x0000ffff26277812 */ /* 0x010fe400078ec0ff */
[----:B--2---:R-:W-:-:S03]  /*10f880*/  LOP3.LUT R31, R40, 0xffff, RZ, 0xc0, !PT ;  /* 0x0000ffff281f7812 */ /* 0x004fc600078ec0ff */
[----:B------:R0:W-:Y:S01]  /*10f890*/  STL [R1+0x34c], R39 ;  /* 0x00034c2701007387 */ /* 0x0001e20000100800 */
[----:B------:R-:W-:Y:S02]  /*10f8a0*/  LOP3.LUT R37, R37, 0xffff, RZ, 0xc0, !PT ;  /* 0x0000ffff25257812 */ /* 0x000fe400078ec0ff */
[--C-:B------:R-:W-:Y:S02]  /*10f8b0*/  PRMT R40, R31, 0x3340, R0.reuse ;  /* 0x000033401f287816 */ /* 0x100fe40000000000 */
[----:B0-----:R-:W-:-:S04]  /*10f8c0*/  PRMT R39, R39, 0x3340, R0 ;  /* 0x0000334027277816 */ /* 0x001fc80000000000 */
[----:B------:R-:W-:Y:S02]  /*10f8d0*/  PRMT R39, R43, 0x5410, R39 ;  /* 0x000054102b277816 */ /* 0x000fe40000000027 */
[----:B------:R-:W-:Y:S02]  /*10f8e0*/  PRMT R40, R46, 0x5410, R40 ;  /* 0x000054102e287816 */ /* 0x000fe40000000028 */
[----:B---3--:R-:W-:Y:S02]  /*10f8f0*/  LOP3.LUT R5, R2, 0xffff, RZ, 0xc0, !PT ;  /* 0x0000ffff02057812 */ /* 0x008fe400078ec0ff */
[----:B------:R-:W-:Y:S02]  /*10f900*/  LOP3.LUT R2, R47, 0xffff, RZ, 0xc0, !PT ;  /* 0x0000ffff2f027812 */ /* 0x000fe400078ec0ff */
[----:B------:R-:W-:Y:S02]  /*10f910*/  PRMT R42, R5, 0x3340, R6 ;  /* 0x00003340052a7816 */ /* 0x000fe40000000006 */
[----:B------:R-:W-:-:S04]  /*10f920*/  PRMT R38, R2, 0x3340, R0 ;  /* 0x0000334002267816 */ /* 0x000fc80000000000 */
[----:B------:R-:W-:Y:S02]  /*10f930*/  PRMT R38, R42, 0x5410, R38 ;  /* 0x000054102a267816 */ /* 0x000fe40000000026 */
[----:B------:R-:W2:Y:S01]  /*10f940*/  LDL.LU R42, [R1+0x130] ;  /* 0x00013000012a7983 */ /* 0x000ea20000300800 */
[----:B------:R-:W-:-:S03]  /*10f950*/  PRMT R47, R36, 0x3340, R37 ;  /* 0x00003340242f7816 */ /* 0x000fc60000000025 */
[----:B------:R0:W-:Y:S01]  /*10f960*/  STL [R1+0x99c], R38 ;  /* 0x00099c2601007387 */ /* 0x0001e20000100800 */
[----:B------:R-:W-:-:S03]  /*10f970*/  PRMT R47, R47, 0x5410, R41 ;  /* 0x000054102f2f7816 */ /* 0x000fc60000000029 */
[----:B0-----:R-:W3:Y:S04]  /*10f980*/  LDL.LU R38, [R1+0x150] ;  /* 0x0001500001267983 */ /* 0x001ee80000300800 */
[----:B------:R-:W4:Y:S04]  /*10f990*/  LDL.LU R43, [R1+0x134] ;  /* 0x00013400012b7983 */ /* 0x000f280000300800 */
[----:B------:R0:W-:Y:S04]  /*10f9a0*/  STL [R1+0x9bc], R39 ;  /* 0x0009bc2701007387 */ /* 0x0001e80000100800 */
[----:B0-----:R-:W3:Y:S04]  /*10f9b0*/  LDL.LU R39, [R1+0x14c] ;  /* 0x00014c0001277983 */ /* 0x001ee80000300800 */
[----:B------:R-:W3:Y:S04]  /*10f9c0*/  LDL.LU R46, [R1+0x138] ;  /* 0x00013800012e7983 */ /* 0x000ee80000300800 */
[----:B------:R0:W-:Y:S04]  /*10f9d0*/  STL [R1+0xa14], R40 ;  /* 0x000a142801007387 */ /* 0x0001e80000100800 */
[----:B0-----:R-:W3:Y:S04]  /*10f9e0*/  LDL.LU R40, [R1+0x154] ;  /* 0x0001540001287983 */ /* 0x001ee80000300800 */
[----:B------:R-:W3:Y:S04]  /*10f9f0*/  LDL.LU R41, [R1+0x128] ;  /* 0x0001280001297983 */ /* 0x000ee80000300800 */
[----:B------:R0:W-:Y:S04]  /*10fa00*/  STL [R1+0xa34], R47 ;  /* 0x000a342f01007387 */ /* 0x0001e80000100800 */
[----:B0-----:R-:W3:Y:S01]  /*10fa10*/  LDL.LU R47, [R1+0x190] ;  /* 0x00019000012f7983 */ /* 0x001ee20000300800 */
[----:B--2---:R-:W-:-:S04]  /*10fa20*/  SHF.R.U32.HI R42, RZ, 0x8, R42 ;  /* 0x00000008ff2a7819 */ /* 0x004fc8000001162a */
[----:B------:R-:W-:Y:S02]  /*10fa30*/  LOP3.LUT R42, R42, 0xffff, RZ, 0xc0, !PT ;  /* 0x0000ffff2a2a7812 */ /* 0x000fe400078ec0ff */
[----:B----4-:R-:W-:-:S04]  /*10fa40*/  SHF.R.U32.HI R43, RZ, 0x8, R43 ;  /* 0x00000008ff2b7819 */ /* 0x010fc8000001162b */
[----:B------:R-:W-:Y:S02]  /*10fa50*/  LOP3.LUT R43, R43, 0xffff, RZ, 0xc0, !PT ;  /* 0x0000ffff2b2b7812 */ /* 0x000fe400078ec0ff */
[----:B---3--:R-:W-:-:S04]  /*10fa60*/  SHF.R.U32.HI R39, RZ, 0x8, R39 ;  /* 0x00000008ff277819 */ /* 0x008fc80000011627 */
[----:B------:R-:W-:-:S04]  /*10fa70*/  LOP3.LUT R39, R39, 0xffff, RZ, 0xc0, !PT ;  /* 0x0000ffff27277812 */ /* 0x000fc800078ec0ff */
[----:B------:R-:W-:Y:S02]  /*10fa80*/  PRMT R39, R42, 0x3340, R39 ;  /* 0x000033402a277816 */ /* 0x000fe40000000027 */
[----:B------:R-:W2:Y:S01]  /*10fa90*/  LDL.LU R42, [R1+0x16c] ;  /* 0x00016c00012a7983 */ /* 0x000ea20000300800 */
[----:B------:R-:W-:Y:S02]  /*10faa0*/  SHF.R.U32.HI R40, RZ, 0x8, R40 ;  /* 0x00000008ff287819 */ /* 0x000fe40000011628 */
[----:B------:R-:W-:-:S04]  /*10fab0*/  SHF.R.U32.HI R41, RZ, 0x8, R41 ;  /* 0x00000008ff297819 */ /* 0x000fc80000011629 */
[----:B------:R-:W-:Y:S02]  /*10fac0*/  LOP3.LUT R41, R41, 0xffff, RZ, 0xc0, !PT ;  /* 0x0000ffff29297812 */ /* 0x000fe400078ec0ff */
[----:B------:R-:W-:Y:S02]  /*10fad0*/  LOP3.LUT R40, R40, 0xffff, RZ, 0xc0, !PT ;  /* 0x0000ffff28287812 */ /* 0x000fe400078ec0ff */
[----:B------:R-:W-:Y:S01]  /*10fae0*/  PRMT R41, R41, 0x3340, R0 ;  /* 0x0000334029297816 */ /* 0x000fe20000000000 */
[----:B------:R0:W-:Y:S01]  /*10faf0*/  STL [R1+0x334], R39 ;  /* 0x0003342701007387 */ /* 0x0001e20000100800 */
[----:B------:R-:W-:-:S03]  /*10fb00*/  PRMT R43, R43, 0x3340, R40 ;  /* 0x000033402b2b7816 */ /* 0x000fc60000000028 */
[----:B0-----:R-:W3:Y:S04]  /*10fb10*/  LDL.LU R39, [R1+0x12c] ;  /* 0x00012c0001277983 */ /* 0x001ee80000300800 */
[----:B------:R0:W-:Y:S04]  /*10fb20*/  STL [R1+0x294], R41 ;  /* 0x0002942901007387 */ /* 0x0001e80000100800 */
[----:B0-----:R-:W4:Y:S04]  /*10fb30*/  LDL.LU R41, [R1+0x18c] ;  /* 0x00018c0001297983 */ /* 0x001f280000300800 */
[----:B------:R-:W3:Y:S04]  /*10fb40*/  LDL.LU R40, [R1+0xd0] ;  /* 0x0000d00001287983 */ /* 0x000ee80000300800 */
[----:B------:R0:W-:Y:S04]  /*10fb50*/  STL [R1+0x330], R43 ;  /* 0x0003302b01007387 */ /* 0x0001e80000100800 */
[----:B0-----:R-:W4:Y:S01]  /*10fb60*/  LDL.LU R43, [R1+0x194] ;  /* 0x00019400012b7983 */ /* 0x001f220000300800 */
[----:B------:R-:W-:-:S02]  /*10fb70*/  SHF.R.U32.HI R46, RZ, 0x8, R46 ;  /* 0x00000008ff2e7819 */ /* 0x000fc4000001162e */
[----:B------:R-:W-:Y:S02]  /*10fb80*/  SHF.R.U32.HI R38, RZ, 0x8, R38 ;  /* 0x00000008ff267819 */ /* 0x000fe40000011626 */
[----:B------:R-:W-:Y:S02]  /*10fb90*/  LOP3.LUT R46, R46, 0xffff, RZ, 0xc0, !PT ;  /* 0x0000ffff2e2e7812 */ /* 0x000fe400078ec0ff */
[----:B------:R-:W-:-:S04]  /*10fba0*/  LOP3.LUT R38, R38, 0xffff, RZ, 0xc0, !PT ;  /* 0x0000ffff26267812 */ /* 0x000fc800078ec0ff */
[----:B------:R-:W-:-:S05]  /*10fbb0*/  PRMT R46, R46, 0x3340, R38 ;  /* 0x000033402e2e7816 */ /* 0x000fca0000000026 */
[----:B------:R0:W-:Y:S04]  /*10fbc0*/  STL [R1+0x32c], R46 ;  /* 0x00032c2e01007387 */ /* 0x0001e80000100800 */
[----:B0-----:R-:W4:Y:S01]  /*10fbd0*/  LDL.LU R46, [R1+0xc] ;  /* 0x00000c00012e7983 */ /* 0x001f220000300800 */
[----:B--2---:R-:W-:-:S04]  /*10fbe0*/  SHF.R.U32.HI R42, RZ, 0x8, R42 ;  /* 0x00000008ff2a7819 */ /* 0x004fc8000001162a */
[----:B------:R-:W-:-:S04]  /*10fbf0*/  LOP3.LUT R42, R42, 0xffff, RZ, 0xc0, !PT ;  /* 0x0000ffff2a2a7812 */ /* 0x000fc800078ec0ff */
[----:B------:R-:W-:Y:S02]  /*10fc00*/  PRMT R42, R42, 0x3340, R0 ;  /* 0x000033402a2a7816 */ /* 0x000fe40000000000 */
[----:B---3--:R-:W-:Y:S02]  /*10fc10*/  SHF.R.U32.HI R40, RZ, 0x8, R40 ;  /* 0x00000008ff287819 */ /* 0x008fe40000011628 */
[----:B----4-:R-:W-:Y:S02]  /*10fc20*/  SHF.R.U32.HI R38, RZ, 0x8, R43 ;  /* 0x00000008ff267819 */ /* 0x010fe4000001162b */
[----:B------:R-:W-:Y:S02]  /*10fc30*/  SHF.R.U32.HI R43, RZ, 0x8, R41 ;  /* 0x00000008ff2b7819 */ /* 0x000fe40000011629 */
[----:B------:R-:W-:Y:S02]  /*10fc40*/  SHF.R.U32.HI R41, RZ, 0x8, R39 ;  /* 0x00000008ff297819 */ /* 0x000fe40000011627 */
[----:B------:R-:W-:-:S02]  /*10fc50*/  SHF.R.U32.HI R39, RZ, 0x8, R47 ;  /* 0x00000008ff277819 */ /* 0x000fc4000001162f */
[----:B------:R-:W-:Y:S01]  /*10fc60*/  LOP3.LUT R43, R43, 0xffff, RZ, 0xc0, !PT ;  /* 0x0000ffff2b2b7812 */ /* 0x000fe200078ec0ff */
[----:B------:R-:W2:Y:S01]  /*10fc70*/  LDL.LU R47, [R1+0x1dc] ;  /* 0x0001dc00012f7983 */ /* 0x000ea20000300800 */
[----:B------:R-:W-:Y:S02]  /*10fc80*/  LOP3.LUT R38, R38, 0xffff, RZ, 0xc0, !PT ;  /* 0x0000ffff26267812 */ /* 0x000fe400078ec0ff */
[----:B------:R-:W-:Y:S02]  /*10fc90*/  LOP3.LUT R39, R39, 0xffff, RZ, 0xc0, !PT ;  /* 0x0000ffff27277812 */ /* 0x000fe400078ec0ff */
[----:B------:R-:W-:Y:S01]  /*10fca0*/  PRMT R43, R43, 0x3340, R0 ;  /* 0x000033402b2b7816 */ /* 0x000fe20000000000 */
[----:B------:R0:W-:Y:S01]  /*10fcb0*/  STL [R1+0x24c], R42 ;  /* 0x00024c2a01007387 */ /* 0x0001e20000100800 */
[----:B------:R-:W-:Y:S02]  /*10fcc0*/  LOP3.LUT R40, R40, 0xffff, RZ, 0xc0, !PT ;  /* 0x0000ffff28287812 */ /* 0x000fe400078ec0ff */
[----:B------:R-:W-:-:S02]  /*10fcd0*/  LOP3.LUT R41, R41, 0xffff, RZ, 0xc0, !PT ;  /* 0x0000ffff29297812 */ /* 0x000fc400078ec0ff */
[----:B------:R-:W-:Y:S02]  /*10fce0*/  PRMT R39, R38, 0x3340, R39 ;  /* 0x0000334026277816 */ /* 0x000fe40000000027 */
[----:B------:R-:W-:Y:S01]  /*10fcf0*/  PRMT R41, R40, 0x3340, R41 ;  /* 0x0000334028297816 */ /* 0x000fe20000000029 */
[----:B0-----:R-:W3:Y:S04]  /*10fd00*/  LDL.LU R42, [R1+0x170] ;  /* 0x00017000012a7983 */ /* 0x001ee80000300800 */
[----:B------:R0:W-:Y:S04]  /*10fd10*/  STL [R1+0x224], R43 ;  /* 0x0002242b01007387 */ /* 0x0001e80000100800 */
[----:B0-----:R-:W4:Y:S04]  /*10fd20*/  LDL.LU R43, [R1+0x15c] ;  /* 0x00015c00012b7983 */ /* 0x001f280000300800 */
[----:B------:R-:W2:Y:S04]  /*10fd30*/  LDL.LU R38, [R1+0x174] ;  /* 0x0001740001267983 */ /* 0x000ea80000300800 */
[----:B------:R0:W-:Y:S04]  /*10fd40*/  STL [R1+0x6fc], R39 ;  /* 0x0006fc2701007387 */ /* 0x0001e80000100800 */
[----:B0-----:R-:W2:Y:S04]  /*10fd50*/  LDL.LU R39, [R1+0x178] ;  /* 0x0001780001277983 */ /* 0x001ea80000300800 */
[----:B------:R-:W2:Y:S04]  /*10fd60*/  LDL.LU R40, [R1+0x168] ;  /* 0x0001680001287983 */ /* 0x000ea80000300800 */
[----:B------:R0:W-:Y:S04]  /*10fd70*/  STL [R1+0x320], R41 ;  /* 0x0003202901007387 */ /* 0x0001e80000100800 */
[----:B0-----:R-:W2:Y:S01]  /*10fd80*/  LDL.LU R41, [R1+0x17c] ;  /* 0x00017c0001297983 */ /* 0x001ea20000300800 */
[----:B---3--:R-:W-:-:S04]  /*10fd90*/  SHF.R.U32.HI R42, RZ, 0x8, R42 ;  /* 0x00000008ff2a7819 */ /* 0x008fc8000001162a */
[----:B------:R-:W-:Y:S02]  /*10fda0*/  LOP3.LUT R42, R42, 0xffff, RZ, 0xc0, !PT ;  /* 0x0000ffff2a2a7812 */ /* 0x000fe400078ec0ff */
[----:B----4-:R-:W-:-:S04]  /*10fdb0*/  SHF.R.U32.HI R43, RZ, 0x8, R43 ;  /* 0x00000008ff2b7819 */ /* 0x010fc8000001162b */
[----:B------:R-:W-:-:S04]  /*10fdc0*/  LOP3.LUT R43, R43, 0xffff, RZ, 0xc0, !PT ;  /* 0x0000ffff2b2b7812 */ /* 0x000fc800078ec0ff */
[--C-:B------:R-:W-:Y:S02]  /*10fdd0*/  PRMT R43, R43, 0x3340, R0.reuse ;  /* 0x000033402b2b7816 */ /* 0x100fe40000000000 */
[----:B------:R-:W-:Y:S02]  /*10fde0*/  PRMT R42, R42, 0x3340, R0 ;  /* 0x000033402a2a7816 */ /* 0x000fe40000000000 */
[----:B--2---:R-:W-:-:S04]  /*10fdf0*/  SHF.R.U32.HI R40, RZ, 0x8, R40 ;  /* 0x00000008ff287819 */ /* 0x004fc80000011628 */
[----:B------:R-:W-:Y:S02]  /*10fe00*/  LOP3.LUT R40, R40, 0xffff, RZ, 0xc0, !PT ;  /* 0x0000ffff28287812 */ /* 0x000fe400078ec0ff */
[----:B------:R-:W-:-:S04]  /*10fe10*/  SHF.R.U32.HI R41, RZ, 0x8, R41 ;  /* 0x00000008ff297819 */ /* 0x000fc80000011629 */
[----:B------:R-:W-:Y:S01]  /*10fe20*/  LOP3.LUT R41, R41, 0xffff, RZ, 0xc0, !PT ;  /* 0x0000ffff29297812 */ /* 0x000fe200078ec0ff */
[----:B------:R0:W-:Y:S03]  /*10fe30*/  STL [R1+0x220], R43 ;  /* 0x0002202b01007387 */ /* 0x0001e60000100800 */
[----:B------:R-:W-:Y:S01]  /*10fe40*/  PRMT R41, R40, 0x3340, R41 ;  /* 0x0000334028297816 */ /* 0x000fe20000000029 */
[----:B0-----:R-:W2:Y:S04]  /*10fe50*/  LDL.LU R43, [R1+0x6c] ;  /* 0x00006c00012b7983 */ /* 0x001ea80000300800 */
[----:B------:R-:W3:Y:S04]  /*10fe60*/  LDL.LU R40, [R1+0x1ec] ;  /* 0x0001ec0001287983 */ /* 0x000ee80000300800 */
[----:B------:R0:W-:Y:S04]  /*10fe70*/  STL [R1+0x31c], R41 ;  /* 0x00031c2901007387 */ /* 0x0001e80000100800 */
[----:B0-----:R-:W4:Y:S04]  /*10fe80*/  LDL.LU R41, [R1+0x1bc] ;  /* 0x0001bc0001297983 */ /* 0x001f280000300800 */
[----:B------:R0:W-:Y:S04]  /*10fe90*/  STL [R1+0x230], R42 ;  /* 0x0002302a01007387 */ /* 0x0001e80000100800 */
[----:B0-----:R-:W2:Y:S01]  /*10fea0*/  LDL.LU R42, [R1+0x10] ;  /* 0x00001000012a7983 */ /* 0x001ea20000300800 */
[----:B------:R-:W-:-:S02]  /*10feb0*/  SHF.R.U32.HI R38, RZ, 0x8, R38 ;  /* 0x00000008ff267819 */ /* 0x000fc40000011626 */
[----:B------:R-:W-:Y:S02]  /*10fec0*/  SHF.R.U32.HI R39, RZ, 0x8, R39 ;  /* 0x00000008ff277819 */ /* 0x000fe40000011627 */
[----:B------:R-:W-:Y:S02]  /*10fed0*/  LOP3.LUT R38, R38, 0xffff, RZ, 0xc0, !PT ;  /* 0x0000ffff26267812 */ /* 0x000fe400078ec0ff */
[----:B------:R-:W-:-:S04]  /*10fee0*/  LOP3.LUT R39, R39, 0xffff, RZ, 0xc0, !PT ;  /* 0x0000ffff27277812 */ /* 0x000fc800078ec0ff */
[----:B------:R-:W-:-:S05]  /*10fef0*/  PRMT R39, R38, 0x3340, R39 ;  /* 0x0000334026277816 */ /* 0x000fca0000000027 */
[----:B------:R3:W-:Y:S02]  /*10ff00*/  STL [R1+0x318], R39 ;  /* 0x0003182701007387 */ /* 0x0007e40000100800 */
[----:B---3--:R-:W-:-:S04]  /*10ff10*/  SHF.R.U32.HI R39, RZ, 0x8, R40 ;  /* 0x00000008ff277819 */ /* 0x008fc80000011628 */
[----:B------:R-:W-:Y:S02]  /*10ff20*/  LOP3.LUT R39, R39, 0xffff, RZ, 0xc0, !PT ;  /* 0x0000ffff27277812 */ /* 0x000fe400078ec0ff */
[----:B----4-:R-:W-:-:S04]  /*10ff30*/  SHF.R.U32.HI R40, RZ, 0x8, R41 ;  /* 0x00000008ff287819 */ /* 0x010fc80000011629 */
[----:B------:R-:W-:Y:S02]  /*10ff40*/  LOP3.LUT R40, R40, 0xffff, RZ, 0xc0, !PT ;  /* 0x0000ffff28287812 */ /* 0x000fe400078ec0ff */
[----:B------:R-:W-:Y:S02]  /*10ff50*/  SHF.R.U32.HI R41, RZ, 0x8, R46 ;  /* 0x00000008ff297819 */ /* 0x000fe4000001162e */
[----:B------:R-:W-:Y:S01]  /*10ff60*/  PRMT R40, R40, 0x3340, R0 ;  /* 0x0000334028287816 */ /* 0x000fe20000000000 */
[----:B------:R-:W3:Y:S01]  /*10ff70*/  LDL.LU R46, [R1+0x1b4] ;  /* 0x0001b400012e7983 */ /* 0x000ee20000300800 */
[----:B--2---:R-:W-:Y:S02]  /*10ff80*/  SHF.R.U32.HI R38, RZ, 0x8, R42 ;  /* 0x00000008ff267819 */ /* 0x004fe4000001162a */
[----:B------:R-:W-:Y:S02]  /*10ff90*/  SHF.R.U32.HI R42, RZ, 0x8, R47 ;  /* 0x00000008ff2a7819 */ /* 0x000fe4000001162f */
[----:B------:R-:W2:Y:S02]  /*10ffa0*/  LDL.LU R47, [R1+0x88] ;  /* 0x00008800012f7983 */ /* 0x000ea40000300800 */
[----:B------:R-:W-:-:S02]  /*10ffb0*/  LOP3.LUT R42, R42, 0xffff, RZ, 0xc0, !PT ;  /* 0x0000ffff2a2a7812 */ /* 0x000fc400078ec0ff */
[----:B------:R-:W-:Y:S02]  /*10ffc0*/  LOP3.LUT R41, R41, 0xffff, RZ, 0xc0, !PT ;  /* 0x0000ffff29297812 */ /* 0x000fe400078ec0ff */
[----:B------:R-:W-:Y:S01]  /*10ffd0*/  PRMT R42, R39, 0x3340, R42 ;  /* 0x00003340272a7816 */ /* 0x000fe2000000002a */
[----:B------:R0:W-:Y:S01]  /*10ffe0*/  STL [R1+0x200], R40 ;  /* 0x0002002801007387 */ /* 0x0001e20000100800 */
[----:B------:R-:W-:-:S04]  /*10fff0*/  LOP3.LUT R38, R38, 0xffff, RZ, 0xc0, !PT ;  /* 0x0000ffff26267812 */ /* 0x000fc800078ec0ff */
[----:B------:R-:W-:Y:S01]  /*110000*/  PRMT R38, R38, 0x3340, R41 ;  /* 0x0000334026267816 */ /* 0x000fe20000000029 */
[----:B0-----:R-:W4:Y:S04]  /*110010*/  LDL.LU R40, [R1+0x1b8] ;  /* 0x0001b80001287983 */ /* 0x001f280000300800 */
[----:B------:R-:W3:Y:S04]  /*110020*/  LDL.LU R39, [R1+0x1c0] ;  /* 0x0001c00001277983 */ /* 0x000ee80000300800 */
[----:B------:R0:W-:Y:S04]  /*110030*/  STL [R1+0x6e8], R42 ;  /* 0x0006e82a01007387 */ /* 0x0001e80000100800 */
[----:B0-----:R-:W2:Y:S04]  /*110040*/  LDL.LU R42, [R1+0x1ac] ;  /* 0x0001ac00012a7983 */ /* 0x001ea80000300800 */
[----:B------:R-:W3:Y:S01]  /*110050*/  LDL.LU R41, [R1+0x1b0] ;  /* 0x0001b00001297983 */ /* 0x000ee20000300800 */
[----:B------:R-:W-:-:S03]  /*110060*/  SHF.R.U32.HI R48, RZ, 0x8, R48 ;  /* 0x00000008ff307819 */ /* 0x000fc60000011630 */
[----:B------:R0:W-:Y:S01]  /*110070*/  STL [R1+0x314], R38 ;  /* 0x0003142601007387 */ /* 0x0001e20000100800 */
[----:B------:R-:W-:-:S03]  /*110080*/  LOP3.LUT R48, R48, 0xffff, RZ, 0xc0, !PT ;  /* 0x0000ffff30307812 */ /* 0x000fc600078ec0ff */
[----:B0-----:R-:W2:Y:S01]  /*110090*/  LDL.LU R38, [R1+0x1a8] ;  /* 0x0001a80001267983 */ /* 0x001ea20000300800 */
[----:B------:R-:W-:-:S05]  /*1100a0*/  PRMT R48, R48, 0x3340, R0 ;  /* 0x0000334030307816 */ /* 0x000fca0000000000 */
[----:B------:R0:W-:Y:S01]  /*1100b0*/  STL [R1+0x208], R48 ;  /* 0x0002083001007387 */ /* 0x0001e20000100800 */
[----:B----4-:R-:W-:-:S04]  /*1100c0*/  SHF.R.U32.HI R40, RZ, 0x8, R40 ;  /* 0x00000008ff287819 */ /* 0x010fc80000011628 */
[----:B------:R-:W-:Y:S02]  /*1100d0*/  LOP3.LUT R40, R40, 0xffff, RZ, 0xc0, !PT ;  /* 0x0000ffff28287812 */ /* 0x000fe400078ec0ff */
[----:B---3--:R-:W-:-:S04]  /*1100e0*/  SHF.R.U32.HI R41, RZ, 0x8, R41 ;  /* 0x00000008ff297819 */ /* 0x008fc80000011629 */
[----:B------:R-:W-:-:S04]  /*1100f0*/  LOP3.LUT R41, R41, 0xffff, RZ, 0xc0, !PT ;  /* 0x0000ffff29297812 */ /* 0x000fc800078ec0ff */
[----:B0-----:R-:W-:Y:S02]  /*110100*/  PRMT R48, R40, 0x3340, R41 ;  /* 0x0000334028307816 */ /* 0x001fe40000000029 */
[----:B------:R-:W3:Y:S04]  /*110110*/  LDL.LU R40, [R1+0x218] ;  /* 0x0002180001287983 */ /* 0x000ee80000300800 */
[----:B------:R-:W4:Y:S04]  /*110120*/  LDL.LU R41, [R1+0x228] ;  /* 0x0002280001297983 */ /* 0x000f280000300800 */
[----:B------:R0:W-:Y:S04]  /*110130*/  STL [R1+0x308], R48 ;  /* 0x0003083001007387 */ /* 0x0001e80000100800 */
[----:B0-----:R-:W3:Y:S01]  /*110140*/  LDL.LU R48, [R1+0x1d4] ;  /* 0x0001d40001307983 */ /* 0x001ee20000300800 */
[----:B------:R-:W-:-:S02]  /*110150*/  SHF.R.U32.HI R39, RZ, 0x8, R39 ;  /* 0x00000008ff277819 */ /* 0x000fc40000011627 */
[----:B--2---:R-:W-:Y:S02]  /*110160*/  SHF.R.U32.HI R42, RZ, 0x8, R42 ;  /* 0x00000008ff2a7819 */ /* 0x004fe4000001162a */
[----:B------:R-:W-:Y:S02]  /*110170*/  LOP3.LUT R39, R39, 0xffff, RZ, 0xc0, !PT ;  /* 0x0000ffff27277812 */ /* 0x000fe400078ec0ff */
[----:B------:R-:W-:Y:S02]  /*110180*/  LOP3.LUT R42, R42, 0xffff, RZ, 0xc0, !PT ;  /* 0x0000ffff2a2a7812 */ /* 0x000fe400078ec0ff */
[----:B------:R-:W-:Y:S02]  /*110190*/  SHF.R.U32.HI R43, RZ, 0x8, R43 ;  /* 0x00000008ff2b7819 */ /* 0x000fe4000001162b */
[----:B------:R-:W-:Y:S02]  /*1101a0*/  SHF.R.U32.HI R38, RZ, 0x8, R38 ;  /* 0x00000008ff267819 */ /* 0x000fe40000011626 */
[----:B------:R-:W-:-:S02]  /*1101b0*/  PRMT R39, R39, 0x3340, R42 ;  /* 0x0000334027277816 */ /* 0x000fc4000000002a */
[----:B------:R-:W-:Y:S02]  /*1101c0*/  LOP3.LUT R43, R43, 0xffff, RZ, 0xc0, !PT ;  /* 0x0000ffff2b2b7812 */ /* 0x000fe400078ec0ff */
[----:B------:R-:W-:Y:S01]  /*1101d0*/  LOP3.LUT R38, R38, 0xffff, RZ, 0xc0, !PT ;  /* 0x0000ffff26267812 */ /* 0x000fe200078ec0ff */
[----:B------:R0:W-:Y:S01]  /*1101e0*/  STL [R1+0x300], R39 ;  /* 0x0003002701007387 */ /* 0x0001e20000100800 */
[----:B------:R-:W-:Y:S02]  /*1101f0*/  PRMT R42, R43, 0x3340, R0 ;  /* 0x000033402b2a7816 */ /* 0x000fe40000000000 */
[----:B------:R-:W-:-:S03]  /*110200*/  SHF.R.U32.HI R36, RZ, 0x8, R36 ;  /* 0x00000008ff247819 */ /* 0x000fc60000011624 */
[----:B------:R1:W-:Y:S01]  /*110210*/  STL [R1+0x204], R42 ;  /* 0x0002042a01007387 */ /* 0x0003e20000100800 */
[----:B0-----:R-:W-:-:S05]  /*110220*/  PRMT R39, R38, 0x3340, R0 ;  /* 0x0000334026277816 */ /* 0x001fca0000000000 */
[----:B------:R4:W-:Y:S01]  /*110230*/  STL [R1+0x21c], R39 ;  /* 0x00021c2701007387 */ /* 0x0009e20000100800 */
[----:B------:R-:W-:-:S03]  /*110240*/  LOP3.LUT R36, R36, 0xffff, RZ, 0xc0, !PT ;  /* 0x0000ffff24247812 */ /* 0x000fc600078ec0ff */
[----:B------:R-:W2:Y:S04]  /*110250*/  LDL.LU R43, [R1+0x1d8] ;  /* 0x0001d800012b7983 */ /* 0x000ea80000300800 */
[----:B-1----:R-:W2:Y:S01]  /*110260*/  LDL.LU R42, [R1+0x264] ;  /* 0x00026400012a7983 */ /* 0x002ea20000300800 */
[----:B----4-:R-:W-:Y:S02]  /*110270*/  SHF.R.U32.HI R39, RZ, 0x8, R41 ;  /* 0x00000008ff277819 */ /* 0x010fe40000011629 */
[----:B------:R-:W-:Y:S02]  /*110280*/  SHF.R.U32.HI R41, RZ, 0x8, R37 ;  /* 0x00000008ff297819 */ /* 0x000fe40000011625 */
[----:B---3--:R-:W-:Y:S02]  /*110290*/  SHF.R.U32.HI R38, RZ, 0x8, R40 ;  /* 0x00000008ff267819 */ /* 0x008fe40000011628 */
[----:B------:R-:W-:-:S02]  /*1102a0*/  LOP3.LUT R41, R41, 0xffff, RZ, 0xc0, !PT ;  /* 0x0000ffff29297812 */ /* 0x000fc400078ec0ff */
[----:B------:R-:W-:Y:S02]  /*1102b0*/  SHF.R.U32.HI R37, RZ, 0x8, R46 ;  /* 0x00000008ff257819 */ /* 0x000fe4000001162e */
[----:B------:R-:W-:Y:S01]  /*1102c0*/  PRMT R41, R36, 0x3340, R41 ;  /* 0x0000334024297816 */ /* 0x000fe20000000029 */
[----:B------:R-:W3:Y:S01]  /*1102d0*/  LDL.LU R46, [R1+0x260] ;  /* 0x00026000012e7983 */ /* 0x000ee20000300800 */
[----:B------:R-:W-:Y:S02]  /*1102e0*/  LOP3.LUT R38, R38, 0xffff, RZ, 0xc0, !PT ;  /* 0x0000ffff26267812 */ /* 0x000fe400078ec0ff */
[----:B------:R-:W-:Y:S02]  /*1102f0*/  SHF.R.U32.HI R40, RZ, 0x8, R47 ;  /* 0x00000008ff287819 */ /* 0x000fe4000001162f */
[----:B------:R-:W-:Y:S01]  /*110300*/  LOP3.LUT R39, R39, 0xffff, RZ, 0xc0, !PT ;  /* 0x0000ffff27277812 */ /* 0x000fe200078ec0ff */
[----:B------:R-:W4:Y:S04]  /*110310*/  LDL.LU R47, [R1+0x240] ;  /* 0x00024000012f7983 */ /* 0x000f280000300800 */
[----:B------:R-:W2:Y:S01]  /*110320*/  LDL.LU R36, [R1+0x1f8] ;  /* 0x0001f80001247983 */ /* 0x000ea20000300800 */
[----:B------:R-:W-:-:S03]  /*110330*/  PRMT R39, R38, 0x3340, R39 ;  /* 0x0000334026277816 */ /* 0x000fc60000000027 */
[----:B------:R0:W-:Y:S04]  /*110340*/  STL [R1+0x348], R41 ;  /* 0x0003482901007387 */ /* 0x0001e80000100800 */
[----:B0-----:R-:W3:Y:S04]  /*110350*/  LDL.LU R41, [R1+0x25c] ;  /* 0x00025c0001297983 */ /* 0x001ee80000300800 */
[----:B------:R-:W4:Y:S04]  /*110360*/  LDL.LU R38, [R1+0x254] ;  /* 0x0002540001267983 */ /* 0x000f280000300800 */
[----:B------:R0:W-:Y:S04]  /*110370*/  STL [R1+0x2fc], R39 ;  /* 0x0002fc2701007387 */ /* 0x0001e80000100800 */
[----:B0-----:R-:W3:Y:S01]  /*110380*/  LDL.LU R39, [R1+0x258] ;  /* 0x0002580001277983 */ /* 0x001ee20000300800 */
[----:B------:R-:W-:-:S02]  /*110390*/  SHF.R.U32.HI R29, RZ, 0x8, R29 ;  /* 0x00000008ff1d7819 */ /* 0x000fc4000001161d */
[----:B------:R-:W-:Y:S02]  /*1103a0*/  LOP3.LUT R37, R37, 0xffff, RZ, 0xc0, !PT ;  /* 0x0000ffff25257812 */ /* 0x000fe400078ec0ff */
[----:B------:R-:W-:Y:S02]  /*1103b0*/  LOP3.LUT R29, R29, 0xffff, RZ, 0xc0, !PT ;  /* 0x0000ffff1d1d7812 */ /* 0x000fe400078ec0ff */
[----:B------:R-:W-:Y:S02]  /*1103c0*/  LOP3.LUT R40, R40, 0xffff, RZ, 0xc0, !PT ;  /* 0x0000ffff28287812 */ /* 0x000fe400078ec0ff */
[----:B------:R-:W-:Y:S02]  /*1103d0*/  PRMT R29, R29, 0x3340, R37 ;  /* 0x000033401d1d7816 */ /* 0x000fe40000000025 */
[----:B------:R-:W-:-:S03]  /*1103e0*/  PRMT R37, R40, 0x3340, R0 ;  /* 0x0000334028257816 */ /* 0x000fc60000000000 */
[----:B------:R-:W-:Y:S04]  /*1103f0*/  STL [R1+0x2f8], R29 ;  /* 0x0002f81d01007387 */ /* 0x000fe80000100800 */
[----:B------:R0:W-:Y:S02]  /*110400*/  STL [R1+0x1e8], R37 ;  /* 0x0001e82501007387 */ /* 0x0001e40000100800 */
[----:B0-----:R-:W-:Y:S02]  /*110410*/  SHF.R.U32.HI R37, RZ, 0x8, R48 ;  /* 0x00000008ff257819 */ /* 0x001fe40000011630 */
[----:B------:R-:W3:Y:S01]  /*110420*/  LDL.LU R48, [R1+0x238] ;  /* 0x0002380001307983 */ /* 0x000ee20000300800 */
[----:B------:R-:W-:Y:S02]  /*110430*/  SHF.R.U32.HI R34, RZ, 0x8, R34 ;  /* 0x00000008ff227819 */ /* 0x000fe40000011622 */
[----:B------:R-:W-:-:S02]  /*110440*/  LOP3.LUT R37, R37, 0xffff, RZ, 0xc0, !PT ;  /* 0x0000ffff25257812 */ /* 0x000fc400078ec0ff */
[----:B------:R-:W-:Y:S02]  /*110450*/  SHF.R.U32.HI R31, RZ, 0x8, R31 ;  /* 0x00000008ff1f7819 */ /* 0x000fe4000001161f */
[----:B------:R-:W-:Y:S02]  /*110460*/  LOP3.LUT R34, R34, 0xffff, RZ, 0xc0, !PT ;  /* 0x0000ffff22227812 */ /* 0x000fe400078ec0ff */
[----:B------:R-:W-:-:S04]  /*110470*/  LOP3.LUT R31, R31, 0xffff, RZ, 0xc0, !PT ;  /* 0x0000ffff1f1f7812 */ /* 0x000fc800078ec0ff */
[----:B------:R-:W-:Y:S02]  /*110480*/  PRMT R31, R31, 0x3340, R0 ;  /* 0x000033401f1f7816 */ /* 0x000fe40000000000 */
[----:B--2---:R-:W-:Y:S02]  /*110490*/  SHF.R.U32.HI R29, RZ, 0x8, R36 ;  /* 0x00000008ff1d7819 */ /* 0x004fe40000011624 */
[----:B------:R-:W-:Y:S02]  /*1104a0*/  SHF.R.U32.HI R36, RZ, 0x8, R33 ;  /* 0x00000008ff247819 */ /* 0x000fe40000011621 */
[----:B------:R-:W-:Y:S02]  /*1104b0*/  LOP3.LUT R29, R29, 0xffff, RZ, 0xc0, !PT ;  /* 0x0000ffff1d1d7812 */ /* 0x000fe400078ec0ff */
[----:B------:R-:W-:Y:S02]  /*1104c0*/  LOP3.LUT R36, R36, 0xffff, RZ, 0xc0, !PT ;  /* 0x0000ffff24247812 */ /* 0x000fe400078ec0ff */
[----:B----4-:R-:W-:-:S04]  /*1104d0*/  SHF.R.U32.HI R33, RZ, 0x8, R38 ;  /* 0x00000008ff217819 */ /* 0x010fc80000011626 */
[----:B------:R-:W-:-:S04]  /*1104e0*/  LOP3.LUT R33, R33, 0xffff, RZ, 0xc0, !PT ;  /* 0x0000ffff21217812 */ /* 0x000fc800078ec0ff */
[----:B------:R-:W-:Y:S02]  /*1104f0*/  PRMT R38, R33, 0x3340, R0 ;  /* 0x0000334021267816 */ /* 0x000fe40000000000 */
[----:B------:R-:W-:Y:S02]  /*110500*/  PRMT R33, R29, 0x3340, R37 ;  /* 0x000033401d217816 */ /* 0x000fe40000000025 */
[----:B------:R-:W-:Y:S02]  /*110510*/  SHF.R.U32.HI R37, RZ, 0x8, R43 ;  /* 0x00000008ff257819 */ /* 0x000fe4000001162b */
[----:B------:R-:W-:Y:S01]  /*110520*/  PRMT R29, R36, 0x3340, R34 ;  /* 0x00003340241d7816 */ /* 0x000fe20000000022 */
[----:B------:R-:W-:Y:S01]  /*110530*/  STL [R1+0x1c8], R38 ;  /* 0x0001c82601007387 */ /* 0x000fe20000100800 */
[----:B------:R-:W-:-:S03]  /*110540*/  LOP3.LUT R37, R37, 0xffff, RZ, 0xc0, !PT ;  /* 0x0000ffff25257812 */ /* 0x000fc600078ec0ff */
[----:B------:R3:W-:Y:S04]  /*110550*/  STL [R1+0x2f4], R33 ;  /* 0x0002f42101007387 */ /* 0x0007e80000100800 */
[----:B------:R-:W-:Y:S04]  /*110560*/  STL [R1+0x2f0], R29 ;  /* 0x0002f01d01007387 */ /* 0x000fe80000100800 */
[----:B------:R0:W-:Y:S01]  /*110570*/  STL [R1+0x1c0], R31 ;  /* 0x0001c01f01007387 */ /* 0x0001e20000100800 */
[----:B---3--:R-:W-:Y:S02]  /*110580*/  SHF.R.U32.HI R33, RZ, 0x8, R39 ;  /* 0x00000008ff217819 */ /* 0x008fe40000011627 */
[----:B------:R-:W-:Y:S01]  /*110590*/  PRMT R39, R37, 0x3340, R0 ;  /* 0x0000334025277816 */ /* 0x000fe20000000000 */
[----:B------:R-:W2:Y:S01]  /*1105a0*/  LDL.LU R40, [R1+0x298] ;  /* 0x0002980001287983 */ /* 0x000ea20000300800 */
[----:B------:R-:W-:-:S03]  /*1105b0*/  SHF.R.U32.HI R36, RZ, 0x8, R47 ;  /* 0x00000008ff247819 */ /* 0x000fc6000001162f */
[----:B------:R-:W3:Y:S01]  /*1105c0*/  LDL.LU R37, [R1+0x28c] ;  /* 0x00028c0001257983 */ /* 0x000ee20000300800 */
[----:B0-----:R-:W-:-:S03]  /*1105d0*/  SHF.R.U32.HI R31, RZ, 0x8, R46 ;  /* 0x00000008ff1f7819 */ /* 0x001fc6000001162e */
[----:B------:R-:W4:Y:S04]  /*1105e0*/  LDL.LU R38, [R1+0x2a4] ;  /* 0x0002a40001267983 */ /* 0x000f280000300800 */
[----:B------:R0:W-:Y:S04]  /*1105f0*/  STL [R1+0x1dc], R39 ;  /* 0x0001dc2701007387 */ /* 0x0001e80000100800 */
[----:B------:R-:W2:Y:S04]  /*110600*/  LDL.LU R46, [R1+0x2a0] ;  /* 0x0002a000012e7983 */ /* 0x000ea80000300800 */
[----:B------:R-:W3:Y:S01]  /*110610*/  LDL.LU R47, [R1+0x280] ;  /* 0x00028000012f7983 */ /* 0x000ee20000300800 */
[----:B------:R-:W-:-:S02]  /*110620*/  SHF.R.U32.HI R34, RZ, 0x8, R42 ;  /* 0x00000008ff227819 */ /* 0x000fc4000001162a */
[----:B------:R-:W-:Y:S02]  /*110630*/  SHF.R.U32.HI R29, RZ, 0x8, R41 ;  /* 0x00000008ff1d7819 */ /* 0x000fe40000011629 */
[----:B------:R-:W-:Y:S02]  /*110640*/  LOP3.LUT R33, R33, 0xffff, RZ, 0xc0, !PT ;  /* 0x0000ffff21217812 */ /* 0x000fe400078ec0ff */
[----:B------:R-:W-:Y:S02]  /*110650*/  LOP3.LUT R34, R34, 0xffff, RZ, 0xc0, !PT ;  /* 0x0000ffff22227812 */ /* 0x000fe400078ec0ff */
[----:B------:R-:W-:Y:S02]  /*110660*/  LOP3.LUT R36, R36, 0xffff, RZ, 0xc0, !PT ;  /* 0x0000ffff24247812 */ /* 0x000fe400078ec0ff */
[----:B------:R-:W-:Y:S02]  /*110670*/  LOP3.LUT R29, R29, 0xffff, RZ, 0xc0, !PT ;  /* 0x0000ffff1d1d7812 */ /* 0x000fe400078ec0ff */
[----:B------:R-:W-:-:S02]  /*110680*/  LOP3.LUT R31, R31, 0xffff, RZ, 0xc0, !PT ;  /* 0x0000ffff1f1f7812 */ /* 0x000fc400078ec0ff */
[----:B------:R-:W-:Y:S02]  /*110690*/  PRMT R34, R33, 0x3340, R34 ;  /* 0x0000334021227816 */ /* 0x000fe40000000022 */
[----:B------:R-:W-:Y:S02]  /*1106a0*/  PRMT R33, R36, 0x3340, R0 ;  /* 0x0000334024217816 */ /* 0x000fe40000000000 */
[----:B------:R-:W-:Y:S01]  /*1106b0*/  PRMT R31, R29, 0x3340, R31 ;  /* 0x000033401d1f7816 */ /* 0x000fe2000000001f */
[----:B------:R-:W-:Y:S04]  /*1106c0*/  STL [R1+0x2ec], R34 ;  /* 0x0002ec2201007387 */ /* 0x000fe80000100800 */
[----:B------:R-:W-:Y:S01]  /*1106d0*/  STL [R1+0x1d8], R33 ;  /* 0x0001d82101007387 */ /* 0x000fe20000100800 */
[----:B------:R-:W-:-:S03]  /*1106e0*/  SHF.R.U32.HI R29, RZ, 0x8, R28 ;  /* 0x00000008ff1d7819 */ /* 0x000fc6000001161c */
[----:B------:R1:W-:Y:S01]  /*1106f0*/  STL [R1+0x2e8], R31 ;  /* 0x0002e81f01007387 */ /* 0x0003e20000100800 */
[----:B------:R-:W-:-:S03]  /*110700*/  SHF.R.U32.HI R28, RZ, 0x8, R48 ;  /* 0x00000008ff1c7819 */ /* 0x000fc60000011630 */
[----:B0-----:R-:W4:Y:S04]  /*110710*/  LDL.LU R39, [R1+0xa4] ;  /* 0x0000a40001277983 */ /* 0x001f280000300800 */
[----:B------:R-:W4:Y:S04]  /*110720*/  LDL.LU R41, [R1+0x278] ;  /* 0x0002780001297983 */ /* 0x000f280000300800 */
[----:B------:R-:W4:Y:S04]  /*110730*/  LDL.LU R43, [R1+0xa0] ;  /* 0x0000a000012b7983 */ /* 0x000f280000300800 */
[----:B------:R-:W4:Y:S04]  /*110740*/  LDL.LU R42, [R1+0x2c4] ;  /* 0x0002c400012a7983 */ /* 0x000f280000300800 */
[----:B------:R-:W4:Y:S01]  /*110750*/  LDL.LU R48, [R1+0x234] ;  /* 0x0002340001307983 */ /* 0x000f220000300800 */
[----:B-1----:R-:W-:-:S02]  /*110760*/  SHF.R.U32.HI R31, RZ, 0x8, R59 ;  /* 0x00000008ff1f7819 */ /* 0x002fc4000001163b */
[----:B------:R-:W-:Y:S02]  /*110770*/  SHF.R.U32.HI R27, RZ, 0x8, R27 ;  /* 0x00000008ff1b7819 */ /* 0x000fe4000001161b */
[----:B------:R-:W-:Y:S02]  /*110780*/  SHF.R.U32.HI R26, RZ, 0x8, R26 ;  /* 0x00000008ff1a7819 */ /* 0x000fe4000001161a */
[----:B------:R-:W-:Y:S02]  /*110790*/  SHF.R.U32.HI R25, RZ, 0x8, R25 ;  /* 0x00000008ff197819 */ /* 0x000fe40000011619 */
[----:B------:R-:W-:Y:S02]  /*1107a0*/  LOP3.LUT R31, R31, 0xffff, RZ, 0xc0, !PT ;  /* 0x0000ffff1f1f7812 */ /* 0x000fe400078ec0ff */
[----:B------:R-:W-:Y:S02]  /*1107b0*/  LOP3.LUT R29, R29, 0xffff, RZ, 0xc0, !PT ;  /* 0x0000ffff1d1d7812 */ /* 0x000fe400078ec0ff */
[----:B------:R-:W-:-:S02]  /*1107c0*/  LOP3.LUT R27, R27, 0xffff, RZ, 0xc0, !PT ;  /* 0x0000ffff1b1b7812 */ /* 0x000fc400078ec0ff */
[----:B------:R-:W-:Y:S02]  /*1107d0*/  LOP3.LUT R28, R28, 0xffff, RZ, 0xc0, !PT ;  /* 0x0000ffff1c1c7812 */ /* 0x000fe400078ec0ff */
[----:B------:R-:W-:Y:S02]  /*1107e0*/  LOP3.LUT R26, R26, 0xffff, RZ, 0xc0, !PT ;  /* 0x0000ffff1a1a7812 */ /* 0x000fe400078ec0ff */
[----:B------:R-:W-:Y:S02]  /*1107f0*/  LOP3.LUT R25, R25, 0xffff, RZ, 0xc0, !PT ;  /* 0x0000ffff19197812 */ /* 0x000fe400078ec0ff */
[----:B------:R-:W-:Y:S02]  /*110800*/  PRMT R31, R31, 0x3340, R0 ;  /* 0x000033401f1f7816 */ /* 0x000fe40000000000 */
[----:B------:R-:W-:Y:S02]  /*110810*/  PRMT R27, R29, 0x3340, R27 ;  /* 0x000033401d1b7816 */ /* 0x000fe4000000001b */
[----:B------:R-:W-:-:S02]  /*110820*/  PRMT R59, R28, 0x3340, R26 ;  /* 0x000033401c3b7816 */ /* 0x000fc4000000001a */
[----:B------:R-:W-:Y:S01]  /*110830*/  PRMT R25, R25, 0x3340, R0 ;  /* 0x0000334019197816 */ /* 0x000fe20000000000 */
[----:B------:R-:W-:Y:S01]  /*110840*/  STL [R1+0x1b4], R31 ;  /* 0x0001b41f01007387 */ /* 0x000fe20000100800 */
[----:B------:R-:W-:-:S03]  /*110850*/  SHF.R.U32.HI R28, RZ, 0x8, R13 ;  /* 0x00000008ff1c7819 */ /* 0x000fc6000001160d */
[----:B------:R2:W-:Y:S04]  /*110860*/  STL [R1+0x2e4], R27 ;  /* 0x0002e41b01007387 */ /* 0x0005e80000100800 */
[----:B------:R-:W-:Y:S04]  /*110870*/  STL [R1+0x5790], R59 ;  /* 0x0057903b01007387 */ /* 0x000fe80000100800 */
[----:B------:R0:W-:Y:S01]  /*110880*/  STL [R1+0x1b0], R25 ;  /* 0x0001b01901007387 */ /* 0x0001e20000100800 */
[----:B--2---:R-:W-:-:S03]  /*110890*/  SHF.R.U32.HI R27, RZ, 0x8, R46 ;  /* 0x00000008ff1b7819 */ /* 0x004fc6000001162e */
[----:B------:R-:W2:Y:S01]  /*1108a0*/  LDL.LU R46, [R1+0x2d0] ;  /* 0x0002d000012e7983 */ /* 0x000ea20000300800 */
[----:B---3--:R-:W-:-:S03]  /*1108b0*/  SHF.R.U32.HI R13, RZ, 0x8, R47 ;  /* 0x00000008ff0d7819 */ /* 0x008fc6000001162f */
[----:B------:R-:W3:Y:S01]  /*1108c0*/  LDL.LU R47, [R1+0x2dc] ;  /* 0x0002dc00012f7983 */ /* 0x000ee20000300800 */
[----:B------:R-:W-:Y:S02]  /*1108d0*/  SHF.R.U32.HI R26, RZ, 0x8, R37 ;  /* 0x00000008ff1a7819 */ /* 0x000fe40000011625 */
[----:B----4-:R-:W-:Y:S02]  /*1108e0*/  SHF.R.U32.HI R29, RZ, 0x8, R38 ;  /* 0x00000008ff1d7819 */ /* 0x010fe40000011626 */
[----:B0-----:R-:W-:Y:S02]  /*1108f0*/  SHF.R.U32.HI R25, RZ, 0x8, R40 ;  /* 0x00000008ff197819 */ /* 0x001fe40000011628 */
[----:B------:R-:W-:Y:S02]  /*110900*/  SHF.R.U32.HI R12, RZ, 0x8, R12 ;  /* 0x00000008ff0c7819 */ /* 0x000fe4000001160c */
[----:B------:R-:W-:Y:S02]  /*110910*/  LOP3.LUT R26, R26, 0xffff, RZ, 0xc0, !PT ;  /* 0x0000ffff1a1a7812 */ /* 0x000fe400078ec0ff */
[----:B------:R-:W-:-:S02]  /*110920*/  LOP3.LUT R29, R29, 0xffff, RZ, 0xc0, !PT ;  /* 0x0000ffff1d1d7812 */ /* 0x000fc400078ec0ff */
[----:B------:R-:W-:Y:S02]  /*110930*/  LOP3.LUT R13, R13, 0xffff, RZ, 0xc0, !PT ;  /* 0x0000ffff0d0d7812 */ /* 0x000fe400078ec0ff */
[----:B------:R-:W-:Y:S02]  /*110940*/  LOP3.LUT R25, R25, 0xffff, RZ, 0xc0, !PT ;  /* 0x0000ffff19197812 */ /* 0x000fe400078ec0ff */
[----:B------:R-:W-:Y:S02]  /*110950*/  LOP3.LUT R27, R27, 0xffff, RZ, 0xc0, !PT ;  /* 0x0000ffff1b1b7812 */ /* 0x000fe400078ec0ff */
[----:B------:R-:W-:Y:S02]  /*110960*/  LOP3.LUT R28, R28, 0xffff, RZ, 0xc0, !PT ;  /* 0x0000ffff1c1c7812 */ /* 0x000fe400078ec0ff */
[----:B------:R-:W-:Y:S02]  /*110970*/  LOP3.LUT R12, R12, 0xffff, RZ, 0xc0, !PT ;  /* 0x0000ffff0c0c7812 */ /* 0x000fe400078ec0ff */
[----:B------:R-:W-:-:S02]  /*110980*/  PRMT R31, R26, 0x3340, R29 ;  /* 0x000033401a1f7816 */ /* 0x000fc4000000001d */
[----:B------:R-:W-:Y:S02]  /*110990*/  PRMT R29, R13, 0x3340, R0 ;  /* 0x000033400d1d7816 */ /* 0x000fe40000000000 */
[----:B------:R-:W-:Y:S02]  /*1109a0*/  PRMT R26, R25, 0x3340, R27 ;  /* 0x00003340191a7816 */ /* 0x000fe4000000001b */
[----:B------:R-:W-:Y:S01]  /*1109b0*/  PRMT R13, R28, 0x3340, R12 ;  /* 0x000033401c0d7816 */ /* 0x000fe2000000000c */
[----:B------:R-:W-:Y:S01]  /*1109c0*/  STL [R1+0x2e0], R31 ;  /* 0x0002e01f01007387 */ /* 0x000fe20000100800 */
[----:B------:R-:W-:-:S03]  /*1109d0*/  SHF.R.U32.HI R25, RZ, 0x8, R39 ;  /* 0x00000008ff197819 */ /* 0x000fc60000011627 */
[----:B------:R-:W-:Y:S01]  /*1109e0*/  STL [R1+0x48], R29 ;  /* 0x0000481d01007387 */ /* 0x000fe20000100800 */
[----:B------:R-:W-:-:S03]  /*1109f0*/  SHF.R.U32.HI R12, RZ, 0x8, R41 ;  /* 0x00000008ff0c7819 */ /* 0x000fc60000011629 */
[----:B------:R0:W-:Y:S04]  /*110a00*/  STL [R1+0x2d8], R26 ;  /* 0x0002d81a01007387 */ /* 0x0001e80000100800 */
[----:B------:R1:W-:Y:S01]  /*110a10*/  STL [R1+0x2d4], R13 ;  /* 0x0002d40d01007387 */ /* 0x0003e20000100800 */
[----:B------:R-:W-:-:S03]  /*110a20*/  SHF.R.U32.HI R27, RZ, 0x8, R42 ;  /* 0x00000008ff1b7819 */ /* 0x000fc6000001162a */
[----:B------:R-:W4:Y:S01]  /*110a30*/  LDL.LU R39, [R1+0xc8] ;  /* 0x0000c80001277983 */ /* 0x000f220000300800 */
[----:B0-----:R-:W-:-:S03]  /*110a40*/  SHF.R.U32.HI R26, RZ, 0x8, R48 ;  /* 0x00000008ff1a7819 */ /* 0x001fc60000011630 */
[----:B------:R-:W4:Y:S04]  /*110a50*/  LDL.LU R41, [R1+0x2b4] ;  /* 0x0002b40001297983 */ /* 0x000f280000300800 */
[----:B------:R-:W4:Y:S04]  /*110a60*/  LDL.LU R42, [R1+0x30c] ;  /* 0x00030c00012a7983 */ /* 0x000f280000300800 */
[----:B------:R-:W4:Y:S01]  /*110a70*/  LDL.LU R48, [R1+0x250] ;  /* 0x0002500001307983 */ /* 0x000f220000300800 */
[----:B------:R-:W-:Y:S02]  /*110a80*/  SHF.R.U32.HI R28, RZ, 0x8, R43 ;  /* 0x00000008ff1c7819 */ /* 0x000fe4000001162b */
[----:B-1----:R-:W-:-:S02]  /*110a90*/  SHF.R.U32.HI R13, RZ, 0x8, R52 ;  /* 0x00000008ff0d7819 */ /* 0x002fc40000011634 */
[----:B------:R-:W-:Y:S02]  /*110aa0*/  LOP3.LUT R28, R28, 0xffff, RZ, 0xc0, !PT ;  /* 0x0000ffff1c1c7812 */ /* 0x000fe400078ec0ff */
[----:B------:R-:W-:Y:S02]  /*110ab0*/  LOP3.LUT R12, R12, 0xffff, RZ, 0xc0, !PT ;  /* 0x0000ffff0c0c7812 */ /* 0x000fe400078ec0ff */
[----:B------:R-:W-:Y:S02]  /*110ac0*/  LOP3.LUT R13, R13, 0xffff, RZ, 0xc0, !PT ;  /* 0x0000ffff0d0d7812 */ /* 0x000fe400078ec0ff */
[----:B------:R-:W-:Y:S02]  /*110ad0*/  LOP3.LUT R27, R27, 0xffff, RZ, 0xc0, !PT ;  /* 0x0000ffff1b1b7812 */ /* 0x000fe400078ec0ff */
[----:B------:R-:W-:Y:S02]  /*110ae0*/  LOP3.LUT R25, R25, 0xffff, RZ, 0xc0, !PT ;  /* 0x0000ffff19197812 */ /* 0x000fe400078ec0ff */
[----:B------:R-:W-:-:S02]  /*110af0*/  LOP3.LUT R26, R26, 0xffff, RZ, 0xc0, !PT ;  /* 0x0000ffff1a1a7812 */ /* 0x000fc400078ec0ff */
[--C-:B------:R-:W-:Y:S02]  /*110b00*/  PRMT R28, R28, 0x3340, R0.reuse ;  /* 0x000033401c1c7816 */ /* 0x100fe40000000000 */
[----:B------:R-:W-:Y:S02]  /*110b10*/  PRMT R52, R12, 0x3340, R13 ;  /* 0x000033400c347816 */ /* 0x000fe4000000000d */
[----:B------:R-:W-:Y:S02]  /*110b20*/  PRMT R27, R27, 0x3340, R0 ;  /* 0x000033401b1b7816 */ /* 0x000fe40000000000 */
[----:B------:R-:W-:Y:S01]  /*110b30*/  PRMT R13, R25, 0x3340, R26 ;  /* 0x00003340190d7816 */ /* 0x000fe2000000001a */
[----:B------:R-:W-:Y:S04]  /*110b40*/  STL [R1+0x44], R28 ;  /* 0x0000441c01007387 */ /* 0x000fe80000100800 */
[----:B------:R-:W-:Y:S04]  /*110b50*/  STL [R1+0x5794], R52 ;  /* 0x0057943401007387 */ /* 0x000fe80000100800 */
[----:B------:R-:W-:Y:S04]  /*110b60*/  STL [R1+0x3c], R27 ;  /* 0x00003c1b01007387 */ /* 0x000fe80000100800 */
[----:B------:R3:W-:Y:S04]  /*110b70*/  STL [R1+0x2c8], R13 ;  /* 0x0002c80d01007387 */ /* 0x0007e80000100800 */
[----:B------:R-:W4:Y:S01]  /*110b80*/  LDL.LU R43, [R1+0x310] ;  /* 0x00031000012b7983 */ /* 0x000f220000300800 */
[----:B--2---:R-:W-:-:S03]  /*110b90*/  SHF.R.U32.HI R12, RZ, 0x8, R46 ;  /* 0x00000008ff0c7819 */ /* 0x004fc6000001162e */
[----:B------:R-:W2:Y:S01]  /*110ba0*/  LDL.LU R46, [R1+0xfc] ;  /* 0x0000fc00012e7983 */ /* 0x000ea20000300800 */
[----:B---3--:R-:W-:-:S03]  /*110bb0*/  SHF.R.U32.HI R13, RZ, 0x8, R47 ;  /* 0x00000008ff0d7819 */ /* 0x008fc6000001162f */
[----:B------:R-:W3:Y:S01]  /*110bc0*/  LDL.LU R47, [R1+0x324] ;  /* 0x00032400012f7983 */ /* 0x000ee20000300800 */
[----:B------:R-:W-:Y:S02]  /*110bd0*/  SHF.R.U32.HI R26, RZ, 0x8, R53 ;  /* 0x00000008ff1a7819 */ /* 0x000fe40000011635 */
[----:B------:R-:W-:Y:S02]  /*110be0*/  SHF.R.U32.HI R25, RZ, 0x8, R51 ;  /* 0x00000008ff197819 */ /* 0x000fe40000011633 */
[----:B------:R-:W-:Y:S02]  /*110bf0*/  SHF.R.U32.HI R11, RZ, 0x8, R11 ;  /* 0x00000008ff0b7819 */ /* 0x000fe4000001160b */
[----:B------:R-:W-:Y:S02]  /*110c00*/  SHF.R.U32.HI R10, RZ, 0x8, R10 ;  /* 0x00000008ff0a7819 */ /* 0x000fe4000001160a */
[----:B------:R-:W-:Y:S02]  /*110c10*/  LOP3.LUT R26, R26, 0xffff, RZ, 0xc0, !PT ;  /* 0x0000ffff1a1a7812 */ /* 0x000fe400078ec0ff */
[----:B------:R-:W-:-:S02]  /*110c20*/  LOP3.LUT R12, R12, 0xffff, RZ, 0xc0, !PT ;  /* 0x0000ffff0c0c7812 */ /* 0x000fc400078ec0ff */
[----:B------:R-:W-:Y:S02]  /*110c30*/  LOP3.LUT R13, R13, 0xffff, RZ, 0xc0, !PT ;  /* 0x0000ffff0d0d7812 */ /* 0x000fe400078ec0ff */
[----:B------:R-:W-:Y:S02]  /*110c40*/  LOP3.LUT R25, R25, 0xffff, RZ, 0xc0, !PT ;  /* 0x0000ffff19197812 */ /* 0x000fe400078ec0ff */
[----:B------:R-:W-:Y:S02]  /*110c50*/  LOP3.LUT R11, R11, 0xffff, RZ, 0xc0, !PT ;  /* 0x0000ffff0b0b7812 */ /* 0x000fe400078ec0ff */
[----:B------:R-:W-:Y:S02]  /*110c60*/  LOP3.LUT R10, R10, 0xffff, RZ, 0xc0, !PT ;  /* 0x0000ffff0a0a7812 */ /* 0x000fe400078ec0ff */
[----:B------:R-:W-:Y:S02]  /*110c70*/  PRMT R26, R26, 0x3340, R0 ;  /* 0x000033401a1a7816 */ /* 0x000fe40000000000 */
[----:B------:R-:W-:-:S02]  /*110c80*/  PRMT R13, R12, 0x3340, R13 ;  /* 0x000033400c0d7816 */ /* 0x000fc4000000000d */
[----:B------:R-:W-:Y:S02]  /*110c90*/  PRMT R11, R25, 0x3340, R11 ;  /* 0x00003340190b7816 */ /* 0x000fe4000000000b */
[----:B------:R-:W-:Y:S01]  /*110ca0*/  PRMT R12, R10, 0x3340, R0 ;  /* 0x000033400a0c7816 */ /* 0x000fe20000000000 */
[----:B------:R-:W-:Y:S04]  /*110cb0*/  STL [R1+0x2c], R26 ;  /* 0x00002c1a01007387 */ /* 0x000fe80000100800 */
[----:B------:R-:W-:Y:S04]  /*110cc0*/  STL [R1+0x2c4], R13 ;  /* 0x0002c40d01007387 */ /* 0x000fe80000100800 */
[----:B------:R4:W-:Y:S04]  /*110cd0*/  STL [R1+0x2c0], R11 ;  /* 0x0002c00b01007387 */ /* 0x0009e80000100800 */
[----:B------:R0:W-:Y:S01]  /*110ce0*/  STL [R1+0x28], R12 ;  /* 0x0000280c01007387 */ /* 0x0001e20000100800 */
[----:B----4-:R-:W-:-:S03]  /*110cf0*/  SHF.R.U32.HI R11, RZ, 0x8, R41 ;  /* 0x00000008ff0b7819 */ /* 0x010fc60000011629 */
[----:B------:R-:W4:Y:S01]  /*110d00*/  LDL.LU R41, [R1+0xf0] ;  /* 0x0000f00001297983 */ /* 0x000f220000300800 */
[----:B------:R-:W-:-:S03]  /*110d10*/  SHF.R.U32.HI R26, RZ, 0x8, R42 ;  /* 0x00000008ff1a7819 */ /* 0x000fc6000001162a */
[----:B------:R-:W4:Y:S01]  /*110d20*/  LDL.LU R42, [R1+0x364] ;  /* 0x00036400012a7983 */ /* 0x000f220000300800 */
[----:B0-----:R-:W-:-:S03]  /*110d30*/  SHF.R.U32.HI R12, RZ, 0x8, R48 ;  /* 0x00000008ff0c7819 */ /* 0x001fc60000011630 */
[----:B------:R-:W4:Y:S01]  /*110d40*/  LDL.LU R48, [R1+0x27c] ;  /* 0x00027c0001307983 */ /* 0x000f220000300800 */
        /* <DEDUP_REMOVED lines=15> */
[----:B------:R-:W-:Y:S04]  /*110e40*/  STL [R1+0x5798], R44 ;  /* 0x0057982c01007387 */ /* 0x000fe80000100800 */
[----:B------:R-:W-:Y:S04]  /*110e50*/  STL [R1+0x24], R26 ;  /* 0x0000241a01007387 */ /* 0x000fe80000100800 */
[----:B------:R-:W-:Y:S01]  /*110e60*/  STL [R1+0x2bc], R12 ;  /* 0x0002bc0c01007387 */ /* 0x000fe20000100800 */
[----:B------:R-:W-:-:S03]  /*110e70*/  SHF.R.U32.HI R10, RZ, 0x8, R43 ;  /* 0x00000008ff0a7819 */ /* 0x000fc6000001162b */
[----:B------:R2:W-:Y:S04]  /*110e80*/  STL [R1+0x2b8], R11 ;  /* 0x0002b80b01007387 */ /* 0x0005e80000100800 */
[----:B------:R-:W4:Y:S04]  /*110e90*/  LDL.LU R33, [R1+0x370] ;  /* 0x0003700001217983 */ /* 0x000f280000300800 */
[----:B------:R-:W4:Y:S04]  /*110ea0*/  LDL.LU R34, [R1+0x38c] ;  /* 0x00038c0001227983 */ /* 0x000f280000300800 */
[----:B------:R-:W4:Y:S04]  /*110eb0*/  LDL.LU R37, [R1+0x36c] ;  /* 0x00036c0001257983 */ /* 0x000f280000300800 */
        /* <DEDUP_REMOVED lines=14> */
[--C-:B------:R-:W-:Y:S02]  /*110fa0*/  PRMT R12, R12, 0x3340, R0.reuse ;  /* 0x000033400c0c7816 */ /* 0x100fe40000000000 */
[----:B------:R-:W-:Y:S02]  /*110fb0*/  PRMT R11, R11, 0x3340, R0 ;  /* 0x000033400b0b7816 */ /* 0x000fe40000000000 */
[----:B------:R-:W-:-:S02]  /*110fc0*/  PRMT R10, R6, 0x3340, R10 ;  /* 0x00003340060a7816 */ /* 0x000fc4000000000a */
[----:B------:R-:W-:Y:S01]  /*110fd0*/  PRMT R6, R5, 0x3340, R19 ;  /* 0x0000334005067816 */ /* 0x000fe20000000013 */
[----:B------:R-:W-:Y:S04]  /*110fe0*/  STL [R1+0x20], R12 ;  /* 0x0000200c01007387 */ /* 0x000fe80000100800 */
[----:B------:R-:W-:Y:S04]  /*110ff0*/  STL [R1+0x1c], R11 ;  /* 0x00001c0b01007387 */ /* 0x000fe80000100800 */
[----:B------:R0:W-:Y:S04]  /*111000*/  STL [R1+0x2b4], R10 ;  /* 0x0002b40a01007387 */ /* 0x0001e80000100800 */
[----:B------:R1:W-:Y:S04]  /*111010*/  STL [R1+0x2b0], R6 ;  /* 0x0002b00601007387 */ /* 0x0003e80000100800 */
[----:B------:R-:W3:Y:S04]  /*111020*/  LDL.LU R40, [R1+0x4] ;  /* 0x0000040001287983 */ /* 0x000ee80000300800 */
[----:B------:R-:W3:Y:S04]  /*111030*/  LDL.LU R38, [R1+0x120] ;  /* 0x0001200001267983 */ /* 0x000ee80000300800 */
[----:B------:R-:W3:Y:S01]  /*111040*/  LDL.LU R39, [R1+0x3f0] ;  /* 0x0003f00001277983 */ /* 0x000ee20000300800 */
[----:B----4-:R-:W-:-:S02]  /*111050*/  SHF.R.U32.HI R5, RZ, 0x8, R41 ;  /* 0x00000008ff057819 */ /* 0x010fc40000011629 */
[----:B0-----:R-:W-:Y:S01]  /*111060*/  SHF.R.U32.HI R10, RZ, 0x8, R42 ;  /* 0x00000008ff0a7819 */ /* 0x001fe2000001162a */
[----:B------:R-:W4:Y:S01]  /*111070*/  LDL.LU R41, [R1+0x29c] ;  /* 0x00029c0001297983 */ /* 0x000f220000300800 */
[----:B-1----:R-:W-:-:S03]  /*111080*/  SHF.R.U32.HI R6, RZ, 0x8, R48 ;  /* 0x00000008ff067819 */ /* 0x002fc60000011630 */
[----:B------:R-:W4:Y:S04]  /*111090*/  LDL.LU R42, [R1+0x3ec] ;  /* 0x0003ec00012a7983 */ /* 0x000f280000300800 */
[----:B------:R-:W4:Y:S01]  /*1110a0*/  LDL.LU R48, [R1+0x360] ;  /* 0x0003600001307983 */ /* 0x000f220000300800 */
[----:B------:R-:W-:Y:S02]  /*1110b0*/  SHF.R.U32.HI R11, RZ, 0x8, R2 ;  /* 0x00000008ff0b7819 */ /* 0x000fe40000011602 */
[----:B------:R-:W-:Y:S02]  /*1110c0*/  LOP3.LUT R10, R10, 0xffff, RZ, 0xc0, !PT ;  /* 0x0000ffff0a0a7812 */ /* 0x000fe400078ec0ff */
[----:B------:R-:W-:Y:S02]  /*1110d0*/  LOP3.LUT R11, R11, 0xffff, RZ, 0xc0, !PT ;  /* 0x0000ffff0b0b7812 */ /* 0x000fe400078ec0ff */
[----:B------:R-:W-:-:S02]  /*1110e0*/  SHF.R.U32.HI R2, RZ, 0x8, R61 ;  /* 0x00000008ff027819 */ /* 0x000fc4000001163d */
[----:B------:R-:W-:Y:S02]  /*1110f0*/  LOP3.LUT R5, R5, 0xffff, RZ, 0xc0, !PT ;  /* 0x0000ffff05057812 */ /* 0x000fe400078ec0ff */
[----:B------:R-:W-:Y:S02]  /*111100*/  LOP3.LUT R6, R6, 0xffff, RZ, 0xc0, !PT ;  /* 0x0000ffff06067812 */ /* 0x000fe400078ec0ff */
[--C-:B------:R-:W-:Y:S02]  /*111110*/  PRMT R11, R11, 0x3340, R0.reuse ;  /* 0x000033400b0b7816 */ /* 0x100fe40000000000 */
[----:B------:R-:W-:Y:S02]  /*111120*/  PRMT R10, R10, 0x3340, R0 ;  /* 0x000033400a0a7816 */ /* 0x000fe40000000000 */
[----:B------:R-:W-:Y:S02]  /*111130*/  LOP3.LUT R2, R2, 0xffff, RZ, 0xc0, !PT ;  /* 0x0000ffff02027812 */ /* 0x000fe400078ec0ff */
[----:B------:R-:W-:Y:S01]  /*111140*/  PRMT R5, R5, 0x3340, R6 ;  /* 0x0000334005057816 */ /* 0x000fe20000000006 */
[----:B------:R-:W-:Y:S01]  /*111150*/  STL [R1+0x18], R11 ;  /* 0x0000180b01007387 */ /* 0x000fe20000100800 */
[----:B------:R-:W-:-:S03]  /*111160*/  PRMT R2, R2, 0x3340, R0 ;  /* 0x0000334002027816 */ /* 0x000fc60000000000 */
[----:B------:R-:W-:Y:S04]  /*111170*/  STL [R1+0x14], R10 ;  /* 0x0000140a01007387 */ /* 0x000fe80000100800 */
[----:B------:R0:W-:Y:S04]  /*111180*/  STL [R1+0x2ac], R5 ;  /* 0x0002ac0501007387 */ /* 0x0001e80000100800 */
[----:B------:R2:W-:Y:S01]  /*111190*/  STL [R1+0x10], R2 ;  /* 0x0000100201007387 */ /* 0x0005e20000100800 */
[----:B------:R-:W-:Y:S02]  /*1111a0*/  SHF.R.U32.HI R6, RZ, 0x8, R33 ;  /* 0x00000008ff067819 */ /* 0x000fe40000011621 */
[----:B0-----:R-:W-:-:S02]  /*1111b0*/  SHF.R.U32.HI R5, RZ, 0x8, R34 ;  /* 0x00000008ff057819 */ /* 0x001fc40000011622 */
[----:B------:R-:W-:Y:S02]  /*1111c0*/  SHF.R.U32.HI R10, RZ, 0x8, R37 ;  /* 0x00000008ff0a7819 */ /* 0x000fe40000011625 */
[----:B------:R-:W-:Y:S02]  /*1111d0*/  SHF.R.U32.HI R11, RZ, 0x8, R43 ;  /* 0x00000008ff0b7819 */ /* 0x000fe4000001162b */
[----:B------:R-:W-:Y:S02]  /*1111e0*/  LOP3.LUT R6, R6, 0xffff, RZ, 0xc0, !PT ;  /* 0x0000ffff06067812 */ /* 0x000fe400078ec0ff */
[----:B------:R-:W-:Y:S02]  /*1111f0*/  LOP3.LUT R10, R10, 0xffff, RZ, 0xc0, !PT ;  /* 0x0000ffff0a0a7812 */ /* 0x000fe400078ec0ff */
[----:B------:R-:W-:Y:S02]  /*111200*/  LOP3.LUT R5, R5, 0xffff, RZ, 0xc0, !PT ;  /* 0x0000ffff05057812 */ /* 0x000fe400078ec0ff */
[----:B------:R-:W-:-:S02]  /*111210*/  LOP3.LUT R11, R11, 0xffff, RZ, 0xc0, !PT ;  /* 0x0000ffff0b0b7812 */ /* 0x000fc400078ec0ff */
[----:B------:R-:W-:Y:S02]  /*111220*/  PRMT R10, R6, 0x3340, R10 ;  /* 0x00003340060a7816 */ /* 0x000fe4000000000a */
[----:B------:R-:W-:-:S03]  /*111230*/  PRMT R6, R5, 0x3340, R11 ;  /* 0x0000334005067816 */ /* 0x000fc6000000000b */
[----:B------:R-:W-:Y:S04]  /*111240*/  STL [R1+0x2a4], R10 ;  /* 0x0002a40a01007387 */ /* 0x000fe80000100800 */
[----:B------:R-:W-:Y:S04]  /*111250*/  STL [R1+0x2a0], R6 ;  /* 0x0002a00601007387 */ /* 0x000fe80000100800 */
[----:B------:R-:W4:Y:S01]  /*111260*/  LDL.LU R33, [R1+0x3e0] ;  /* 0x0003e00001217983 */ /* 0x000f220000300800 */
[----:B--2---:R-:W-:Y:S02]  /*111270*/  SHF.R.U32.HI R2, RZ, 0x8, R46 ;  /* 0x00000008ff027819 */ /* 0x004fe4000001162e */
[----:B---3--:R-:W-:-:S02]  /*111280*/  SHF.R.U32.HI R12, RZ, 0x8, R47 ;  /* 0x00000008ff0c7819 */ /* 0x008fc4000001162f */
[----:B------:R-:W-:Y:S02]  /*111290*/  LOP3.LUT R2, R2, 0xffff, RZ, 0xc0, !PT ;  /* 0x0000ffff02027812 */ /* 0x000fe400078ec0ff */
[----:B------:R-:W-:Y:S02]  /*1112a0*/  LOP3.LUT R12, R12, 0xffff, RZ, 0xc0, !PT ;  /* 0x0000ffff0c0c7812 */ /* 0x000fe400078ec0ff */
[--C-:B------:R-:W-:Y:S02]  /*1112b0*/  PRMT R2, R2, 0x3340, R0.reuse ;  /* 0x0000334002027816 */ /* 0x100fe40000000000 */
[----:B------:R-:W-:-:S05]  /*1112c0*/  PRMT R5, R12, 0x3340, R0 ;  /* 0x000033400c057816 */ /* 0x000fca0000000000 */
[----:B------:R-:W-:Y:S04]  /*1112d0*/  STL [R1+0xc], R5 ;  /* 0x00000c0501007387 */ /* 0x000fe80000100800 */
[----:B------:R-:W2:Y:S04]  /*1112e0*/  LDL.LU R34, [R1+0x3dc] ;  /* 0x0003dc0001227983 */ /* 0x000ea80000300800 */
[----:B------:R0:W-:Y:S04]  /*1112f0*/  STL [R1+0x8], R2 ;  /* 0x0000080201007387 */ /* 0x0001e80000100800 */
[----:B------:R-:W3:Y:S04]  /*111300*/  LDL.LU R43, [R1+0x140] ;  /* 0x00014000012b7983 */ /* 0x000ee80000300800 */
[----:B------:R-:W2:Y:S04]  /*111310*/  LDL.LU R46, [R1+0x3d8] ;  /* 0x0003d800012e7983 */ /* 0x000ea80000300800 */
[----:B------:R-:W2:Y:S04]  /*111320*/  LDL.LU R47, [R1+0x3d4] ;  /* 0x0003d400012f7983 */ /* 0x000ea80000300800 */
[----:B------:R-:W2:Y:S01]  /*111330*/  LDL.LU R37, [R1+0x148] ;  /* 0x0001480001257983 */ /* 0x000ea20000300800 */
[----:B------:R-:W-:-:S03]  /*111340*/  SHF.R.U32.HI R11, RZ, 0x8, R40 ;  /* 0x00000008ff0b7819 */ /* 0x000fc60000011628 */
[----:B------:R-:W2:Y:S01]  /*111350*/  LDL.LU R40, [R1+0x3c0] ;  /* 0x0003c00001287983 */ /* 0x000ea20000300800 */
[----:B0-----:R-:W-:-:S03]  /*111360*/  SHF.R.U32.HI R2, RZ, 0x8, R38 ;  /* 0x00000008ff027819 */ /* 0x001fc60000011626 */
[----:B------:R-:W2:Y:S01]  /*111370*/  LDL.LU R38, [R1+0x3cc] ;  /* 0x0003cc0001267983 */ /* 0x000ea20000300800 */
[----:B------:R-:W-:-:S03]  /*111380*/  SHF.R.U32.HI R6, RZ, 0x8, R39 ;  /* 0x00000008ff067819 */ /* 0x000fc60000011627 */
[----:B------:R-:W2:Y:S01]  /*111390*/  LDL.LU R39, [R1+0x3bc] ;  /* 0x0003bc0001277983 */ /* 0x000ea20000300800 */
[----:B----4-:R-:W-:-:S03]  /*1113a0*/  SHF.R.U32.HI R12, RZ, 0x8, R41 ;  /* 0x00000008ff0c7819 */ /* 0x010fc60000011629 */
[----:B------:R-:W4:Y:S01]  /*1113b0*/  LDL.LU R41, [R1+0x3b8] ;  /* 0x0003b80001297983 */ /* 0x000f220000300800 */
[----:B------:R-:W-:-:S03]  /*1113c0*/  SHF.R.U32.HI R10, RZ, 0x8, R42 ;  /* 0x00000008ff0a7819 */ /* 0x000fc6000001162a */
[----:B------:R-:W4:Y:S01]  /*1113d0*/  LDL.LU R42, [R1+0x34] ;  /* 0x00003400012a7983 */ /* 0x000f220000300800 */
[----:B------:R-:W-:-:S03]  /*1113e0*/  SHF.R.U32.HI R5, RZ, 0x8, R48 ;  /* 0x00000008ff057819 */ /* 0x000fc60000011630 */
[----:B------:R-:W4:Y:S01]  /*1113f0*/  LDL.LU R48, [R1+0x164] ;  /* 0x0001640001307983 */ /* 0x000f220000300800 */
        /* <DEDUP_REMOVED lines=9> */
[----:B------:R-:W-:Y:S01]  /*111490*/  STL [R1+0x579c], R35 ;  /* 0x00579c2301007387 */ /* 0x000fe20000100800 */
[----:B------:R-:W-:-:S03]  /*1114a0*/  LOP3.LUT R2, R2, 0xffff, RZ, 0xc0, !PT ;  /* 0x0000ffff02027812 */ /* 0x000fc600078ec0ff */
[----:B------:R0:W-:Y:S01]  /*1114b0*/  STL [R1+0x29c], R6 ;  /* 0x00029c0601007387 */ /* 0x0001e20000100800 */
[----:B------:R-:W-:-:S03]  /*1114c0*/  LOP3.LUT R5, R5, 0xffff, RZ, 0xc0, !PT ;  /* 0x0000ffff05057812 */ /* 0x000fc600078ec0ff */
[----:B------:R2:W-:Y:S01]  /*1114d0*/  STL [R1+0x4], R10 ;  /* 0x0000040a01007387 */ /* 0x0005e20000100800 */
[----:B------:R-:W-:-:S05]  /*1114e0*/  PRMT R5, R2, 0x3340, R5 ;  /* 0x0000334002057816 */ /* 0x000fca0000000005 */
[----:B------:R1:W-:Y:S01]  /*1114f0*/  STL [R1+0x298], R5 ;  /* 0x0002980501007387 */ /* 0x0003e20000100800 */
[----:B0-----:R-:W-:-:S04]  /*111500*/  SHF.R.U32.HI R6, RZ, 0x8, R33 ;  /* 0x00000008ff067819 */ /* 0x001fc80000011621 */
[----:B------:R-:W-:Y:S02]  /*111510*/  LOP3.LUT R6, R6, 0xffff, RZ, 0xc0, !PT ;  /* 0x0000ffff06067812 */ /* 0x000fe400078ec0ff */
[----:B------:R-:W-:Y:S02]  /*111520*/  SHF.R.U32.HI R61, RZ, 0x8, R32 ;  /* 0x00000008ff3d7819 */ /* 0x000fe40000011620 */
[----:B---3--:R-:W-:Y:S02]  /*111530*/  SHF.R.U32.HI R11, RZ, 0x8, R43 ;  /* 0x00000008ff0b7819 */ /* 0x008fe4000001162b */
[----:B------:R-:W3:Y:S01]  /*111540*/  LDL.LU R43, [R1+0x434] ;  /* 0x00043400012b7983 */ /* 0x000ee20000300800 */
[----:B--2---:R-:W-:Y:S02]  /*111550*/  SHF.R.U32.HI R10, RZ, 0x8, R46 ;  /* 0x00000008ff0a7819 */ /* 0x004fe4000001162e */
[----:B------:R-:W-:Y:S02]  /*111560*/  LOP3.LUT R11, R11, 0xffff, RZ, 0xc0, !PT ;  /* 0x0000ffff0b0b7812 */ /* 0x000fe400078ec0ff */
[----:B------:R-:W-:-:S02]  /*111570*/  LOP3.LUT R10, R10, 0xffff, RZ, 0xc0, !PT ;  /* 0x0000ffff0a0a7812 */ /* 0x000fc400078ec0ff */
[----:B------:R-:W-:Y:S02]  /*111580*/  PRMT R11, R11, 0x3340, R0 ;  /* 0x000033400b0b7816 */ /* 0x000fe40000000000 */
[----:B------:R-:W-:-:S03]  /*111590*/  PRMT R6, R6, 0x3340, R10 ;  /* 0x0000334006067816 */ /* 0x000fc6000000000a */
[----:B------:R-:W-:Y:S01]  /*1115a0*/  STL [R1], R11 ;  /* 0x0000000b01007387 */ /* 0x000fe20000100800 */
[----:B-1----:R-:W-:-:S03]  /*1115b0*/  SHF.R.U32.HI R5, RZ, 0x8, R47 ;  /* 0x00000008ff057819 */ /* 0x002fc6000001162f */
[----:B------:R-:W2:Y:S04]  /*1115c0*/  LDL.LU R46, [R1+0x404] ;  /* 0x00040400012e7983 */ /* 0x000ea80000300800 */
[----:B------:R0:W-:Y:S04]  /*1115d0*/  STL [R1+0x290], R6 ;  /* 0x0002900601007387 */ /* 0x0001e80000100800 */
[----:B------:R-:W2:Y:S01]  /*1115e0*/  LDL.LU R47, [R1+0x420] ;  /* 0x00042000012f7983 */ /* 0x000ea20000300800 */
[----:B------:R-:W-:Y:S02]  /*1115f0*/  SHF.R.U32.HI R2, RZ, 0x8, R34 ;  /* 0x00000008ff027819 */ /* 0x000fe40000011622 */
[----:B------:R-:W-:-:S02]  /*111600*/  LOP3.LUT R5, R5, 0xffff, RZ, 0xc0, !PT ;  /* 0x0000ffff05057812 */ /* 0x000fc400078ec0ff */
[----:B------:R-:W-:Y:S02]  /*111610*/  LOP3.LUT R2, R2, 0xffff, RZ, 0xc0, !PT ;  /* 0x0000ffff02027812 */ /* 0x000fe400078ec0ff */
[----:B------:R-:W-:Y:S02]  /*111620*/  LOP3.LUT R61, R61, 0xffff, RZ, 0xc0, !PT ;  /* 0x0000ffff3d3d7812 */ /* 0x000fe400078ec0ff */
[----:B------:R-:W-:Y:S02]  /*111630*/  PRMT R32, R2, 0x3340, R5 ;  /* 0x0000334002207816 */ /* 0x000fe40000000005 */
[----:B------:R-:W-:Y:S02]  /*111640*/  SHF.R.U32.HI R2, RZ, 0x8, R37 ;  /* 0x00000008ff027819 */ /* 0x000fe40000011625 */
[----:B------:R-:W-:Y:S02]  /*111650*/  SHF.R.U32.HI R12, RZ, 0x8, R39 ;  /* 0x00000008ff0c7819 */ /* 0x000fe40000011627 */
[----:B------:R-:W-:-:S02]  /*111660*/  PRMT R61, R61, 0x3340, R0 ;  /* 0x000033403d3d7816 */ /* 0x000fc40000000000 */
[----:B------:R-:W-:Y:S02]  /*111670*/  LOP3.LUT R2, R2, 0xffff, RZ, 0xc0, !PT ;  /* 0x0000ffff02027812 */ /* 0x000fe400078ec0ff */
[----:B------:R-:W-:Y:S01]  /*111680*/  LOP3.LUT R12, R12, 0xffff, RZ, 0xc0, !PT ;  /* 0x0000ffff0c0c7812 */ /* 0x000fe200078ec0ff */
[----:B------:R-:W-:Y:S01]  /*111690*/  STL [R1+0x580c], R61 ;  /* 0x00580c3d01007387 */ /* 0x000fe20000100800 */
[----:B0-----:R-:W-:Y:S02]  /*1116a0*/  SHF.R.U32.HI R6, RZ, 0x8, R40 ;  /* 0x00000008ff067819 */ /* 0x001fe40000011628 */
[----:B------:R-:W-:Y:S01]  /*1116b0*/  PRMT R2, R2, 0x3340, R12 ;  /* 0x0000334002027816 */ /* 0x000fe2000000000c */
[----:B------:R-:W-:Y:S01]  /*1116c0*/  STL [R1+0x57a0], R32 ;  /* 0x0057a02001007387 */ /* 0x000fe20000100800 */
[----:B------:R-:W-:-:S03]  /*1116d0*/  SHF.R.U32.HI R5, RZ, 0x8, R38 ;  /* 0x00000008ff057819 */ /* 0x000fc60000011626 */
[----:B------:R-:W2:Y:S04]  /*1116e0*/  LDL.LU R40, [R1+0x414] ;  /* 0x0004140001287983 */ /* 0x000ea80000300800 */
[----:B------:R-:W2:Y:S04]  /*1116f0*/  LDL.LU R38, [R1+0x410] ;  /* 0x0004100001267983 */ /* 0x000ea80000300800 */
[----:B------:R0:W-:Y:S04]  /*111700*/  STL [R1+0x288], R2 ;  /* 0x0002880201007387 */ /* 0x0001e80000100800 */
[----:B------:R-:W2:Y:S01]  /*111710*/  LDL.LU R39, [R1+0x400] ;  /* 0x0004000001277983 */ /* 0x000ea20000300800 */
[----:B----4-:R-:W-:-:S02]  /*111720*/  SHF.R.U32.HI R10, RZ, 0x8, R41 ;  /* 0x00000008ff0a7819 */ /* 0x010fc40000011629 */
[----:B------:R-:W-:Y:S01]  /*111730*/  SHF.R.U32.HI R13, RZ, 0x8, R42 ;  /* 0x00000008ff0d7819 */ /* 0x000fe2000001162a */
[----:B------:R-:W4:Y:S01]  /*111740*/  LDL.LU R41, [R1+0x3fc] ;  /* 0x0003fc0001297983 */ /* 0x000f220000300800 */
[----:B------:R-:W-:-:S03]  /*111750*/  SHF.R.U32.HI R11, RZ, 0x8, R48 ;  /* 0x00000008ff0b7819 */ /* 0x000fc60000011630 */
[----:B------:R-:W4:Y:S04]  /*111760*/  LDL.LU R42, [R1+0x188] ;  /* 0x00018800012a7983 */ /* 0x000f280000300800 */
[----:B------:R-:W4:Y:S01]  /*111770*/  LDL.LU R48, [R1+0x470] ;  /* 0x0004700001307983 */ /* 0x000f220000300800 */
[----:B------:R-:W-:Y:S02]  /*111780*/  LOP3.LUT R13, R13, 0xffff, RZ, 0xc0, !PT ;  /* 0x0000ffff0d0d7812 */ /* 0x000fe400078ec0ff */
[----:B------:R-:W-:Y:S02]  /*111790*/  LOP3.LUT R6, R6, 0xffff, RZ, 0xc0, !PT ;  /* 0x0000ffff06067812 */ /* 0x000fe400078ec0ff */
[----:B0-----:R-:W-:Y:S02]  /*1117a0*/  PRMT R2, R13, 0x3340, R0 ;  /* 0x000033400d027816 */ /* 0x001fe40000000000 */
[----:B------:R-:W-:-:S02]  /*1117b0*/  LOP3.LUT R10, R10, 0xffff, RZ, 0xc0, !PT ;  /* 0x0000ffff0a0a7812 */ /* 0x000fc400078ec0ff */
[----:B------:R-:W-:Y:S02]  /*1117c0*/  LOP3.LUT R5, R5, 0xffff, RZ, 0xc0, !PT ;  /* 0x0000ffff05057812 */ /* 0x000fe400078ec0ff */
[----:B------:R-:W-:Y:S01]  /*1117d0*/  LOP3.LUT R11, R11, 0xffff, RZ, 0xc0, !PT ;  /* 0x0000ffff0b0b7812 */ /* 0x000fe200078ec0ff */
[----:B------:R0:W-:Y:S01]  /*1117e0*/  STL [R1+0x5810], R2 ;  /* 0x0058100201007387 */ /* 0x0001e20000100800 */
[----:B------:R-:W-:-:S05]  /*1117f0*/  PRMT R6, R6, 0x3340, R10 ;  /* 0x0000334006067816 */ /* 0x000fca000000000a */
[----:B------:R1:W-:Y:S01]  /*111800*/  STL [R1+0x284], R6 ;  /* 0x0002840601007387 */ /* 0x0003e20000100800 */
[----:B0-----:R-:W-:-:S05]  /*111810*/  PRMT R2, R5, 0x3340, R11 ;  /* 0x0000334005027816 */ /* 0x001fca000000000b */
[----:B------:R0:W-:Y:S01]  /*111820*/  STL [R1+0x280], R2 ;  /* 0x0002800201007387 */ /* 0x0001e20000100800 */
[----:B------:R-:W-:Y:S02]  /*111830*/  SHF.R.U32.HI R5, RZ, 0x8, R3 ;  /* 0x00000008ff057819 */ /* 0x000fe40000011603 */
[----:B------:R-:W-:Y:S02]  /*111840*/  SHF.R.U32.HI R3, RZ, 0x8, R60 ;  /* 0x00000008ff037819 */ /* 0x000fe4000001163c */
[----:B-1----:R-:W-:Y:S02]  /*111850*/  SHF.R.U32.HI R6, RZ, 0x8, R4 ;  /* 0x00000008ff067819 */ /* 0x002fe40000011604 */
[----:B------:R-:W-:Y:S02]  /*111860*/  LOP3.LUT R5, R5, 0xffff, RZ, 0xc0, !PT ;  /* 0x0000ffff05057812 */ /* 0x000fe400078ec0ff */
[----:B------:R-:W-:-:S04]  /*111870*/  LOP3.LUT R6, R6, 0xffff, RZ, 0xc0, !PT ;  /* 0x0000ffff06067812 */ /* 0x000fc800078ec0ff */
[----:B------:R-:W-:Y:S02]  /*111880*/  PRMT R60, R5, 0x3340, R6 ;  /* 0x00003340053c7816 */ /* 0x000fe40000000006 */
[----:B---3--:R-:W-:Y:S02]  /*111890*/  SHF.R.U32.HI R10, RZ, 0x8, R43 ;  /* 0x00000008ff0a7819 */ /* 0x008fe4000001162b */
[----:B------:R-:W3:Y:S01]  /*1118a0*/  LDL.LU R43, [R1+0x46c] ;  /* 0x00046c00012b7983 */ /* 0x000ee20000300800 */
[----:B--2---:R-:W-:-:S03]  /*1118b0*/  SHF.R.U32.HI R11, RZ, 0x8, R46 ;  /* 0x00000008ff0b7819 */ /* 0x004fc6000001162e */
[----:B------:R-:W2:Y:S01]  /*1118c0*/  LDL.LU R46, [R1+0x460] ;  /* 0x00046000012e7983 */ /* 0x000ea20000300800 */
[----:B------:R-:W-:-:S03]  /*1118d0*/  SHF.R.U32.HI R12, RZ, 0x8, R47 ;  /* 0x00000008ff0c7819 */ /* 0x000fc6000001162f */
[----:B------:R-:W3:Y:S01]  /*1118e0*/  LDL.LU R47, [R1+0x454] ;  /* 0x00045400012f7983 */ /* 0x000ee20000300800 */
[----:B------:R-:W-:Y:S02]  /*1118f0*/  LOP3.LUT R11, R11, 0xffff, RZ, 0xc0, !PT ;  /* 0x0000ffff0b0b7812 */ /* 0x000fe400078ec0ff */
[----:B------:R-:W-:Y:S02]  /*111900*/  LOP3.LUT R4, R12, 0xffff, RZ, 0xc0, !PT ;  /* 0x0000ffff0c047812 */ /* 0x000fe400078ec0ff */
[----:B------:R-:W-:Y:S02]  /*111910*/  LOP3.LUT R10, R10, 0xffff, RZ, 0xc0, !PT ;  /* 0x0000ffff0a0a7812 */ /* 0x000fe400078ec0ff */
[----:B------:R-:W-:Y:S02]  /*111920*/  LOP3.LUT R12, R3, 0xffff, RZ, 0xc0, !PT ;  /* 0x0000ffff030c7812 */ /* 0x000fe400078ec0ff */
[----:B------:R-:W-:Y:S02]  /*111930*/  PRMT R3, R11, 0x3340, R0 ;  /* 0x000033400b037816 */ /* 0x000fe40000000000 */
[----:B0-----:R-:W-:-:S02]  /*111940*/  PRMT R2, R10, 0x3340, R12 ;  /* 0x000033400a027816 */ /* 0x001fc4000000000c */
[----:B------:R-:W-:Y:S01]  /*111950*/  PRMT R4, R4, 0x3340, R0 ;  /* 0x0000334004047816 */ /* 0x000fe20000000000 */
[----:B------:R-:W-:Y:S04]  /*111960*/  STL [R1+0x5814], R3 ;  /* 0x0058140301007387 */ /* 0x000fe80000100800 */
[----:B------:R-:W-:Y:S01]  /*111970*/  STL [R1+0x5818], R4 ;  /* 0x0058180401007387 */ /* 0x000fe20000100800 */
[----:B------:R-:W-:-:S03]  /*111980*/  SHF.R.U32.HI R5, RZ, 0x8, R40 ;  /* 0x00000008ff057819 */ /* 0x000fc60000011628 */
[----:B------:R-:W-:Y:S01]  /*111990*/  STL [R1+0x57a4], R60 ;  /* 0x0057a43c01007387 */ /* 0x000fe20000100800 */
[----:B------:R-:W-:-:S03]  /*1119a0*/  LOP3.LUT R5, R5, 0xffff, RZ, 0xc0, !PT ;  /* 0x0000ffff05057812 */ /* 0x000fc600078ec0ff */
[----:B------:R0:W-:Y:S04]  /*1119b0*/  STL [R1+0x278], R2 ;  /* 0x0002780201007387 */ /* 0x0001e80000100800 */
[----:B------:R-:W2:Y:S01]  /*1119c0*/  LDL.LU R33, [R1+0x4b8] ;  /* 0x0004b80001217983 */ /* 0x000ea20000300800 */
[----:B------:R-:W-:-:S03]  /*1119d0*/  SHF.R.U32.HI R12, RZ, 0x8, R39 ;  /* 0x00000008ff0c7819 */ /* 0x000fc60000011627 */
[----:B------:R-:W2:Y:S01]  /*1119e0*/  LDL.LU R34, [R1+0x41c] ;  /* 0x00041c0001227983 */ /* 0x000ea20000300800 */
[----:B------:R-:W-:-:S04]  /*1119f0*/  LOP3.LUT R12, R12, 0xffff, RZ, 0xc0, !PT ;  /* 0x0000ffff0c0c7812 */ /* 0x000fc800078ec0ff */
[----:B0-----:R-:W-:Y:S02]  /*111a00*/  PRMT R2, R5, 0x3340, R12 ;  /* 0x0000334005027816 */ /* 0x001fe4000000000c */
[----:B----4-:R-:W-:-:S03]  /*111a10*/  SHF.R.U32.HI R13, RZ, 0x8, R42 ;  /* 0x00000008ff0d7819 */ /* 0x010fc6000001162a */
[----:B------:R0:W-:Y:S01]  /*111a20*/  STL [R1+0x274], R2 ;  /* 0x0002740201007387 */ /* 0x0001e20000100800 */
[----:B------:R-:W-:-:S03]  /*111a30*/  SHF.R.U32.HI R6, RZ, 0x8, R48 ;  /* 0x00000008ff067819 */ /* 0x000fc60000011630 */
[----:B------:R-:W4:Y:S04]  /*111a40*/  LDL.LU R37, [R1+0x484] ;  /* 0x0004840001257983 */ /* 0x000f280000300800 */
[----:B------:R-:W4:Y:S04]  /*111a50*/  LDL.LU R40, [R1+0x4ac] ;  /* 0x0004ac0001287983 */ /* 0x000f280000300800 */
[----:B------:R-:W4:Y:S04]  /*111a60*/  LDL.LU R42, [R1+0x1a4] ;  /* 0x0001a400012a7983 */ /* 0x000f280000300800 */
[----:B------:R-:W4:Y:S01]  /*111a70*/  LDL.LU R48, [R1+0x50] ;  /* 0x0000500001307983 */ /* 0x000f220000300800 */
[----:B------:R-:W-:-:S02]  /*111a80*/  SHF.R.U32.HI R10, RZ, 0x8, R38 ;  /* 0x00000008ff0a7819 */ /* 0x000fc40000011626 */
[----:B------:R-:W-:Y:S02]  /*111a90*/  SHF.R.U32.HI R11, RZ, 0x8, R41 ;  /* 0x00000008ff0b7819 */ /* 0x000fe40000011629 */
[----:B------:R-:W-:Y:S02]  /*111aa0*/  LOP3.LUT R13, R13, 0xffff, RZ, 0xc0, !PT ;  /* 0x0000ffff0d0d7812 */ /* 0x000fe400078ec0ff */
[----:B------:R-:W-:Y:S02]  /*111ab0*/  LOP3.LUT R6, R6, 0xffff, RZ, 0xc0, !PT ;  /* 0x0000ffff06067812 */ /* 0x000fe400078ec0ff */
[----:B------:R-:W-:Y:S02]  /*111ac0*/  LOP3.LUT R10, R10, 0xffff, RZ, 0xc0, !PT ;  /* 0x0000ffff0a0a7812 */ /* 0x000fe400078ec0ff */
[----:B------:R-:W-:Y:S02]  /*111ad0*/  LOP3.LUT R11, R11, 0xffff, RZ, 0xc0, !PT ;  /* 0x0000ffff0b0b7812 */ /* 0x000fe400078ec0ff */
[----:B------:R-:W-:-:S02]  /*111ae0*/  PRMT R5, R13, 0x3340, R0 ;  /* 0x000033400d057816 */ /* 0x000fc40000000000 */
[----:B------:R-:W-:Y:S02]  /*111af0*/  PRMT R6, R6, 0x3340, R0 ;  /* 0x0000334006067816 */ /* 0x000fe40000000000 */
[----:B0-----:R-:W-:Y:S01]  /*111b00*/  PRMT R2, R10, 0x3340, R11 ;  /* 0x000033400a027816 */ /* 0x001fe2000000000b */
[----:B------:R-:W-:Y:S01]  /*111b10*/  STL [R1+0x581c], R5 ;  /* 0x00581c0501007387 */ /* 0x000fe20000100800 */
[----:B------:R-:W-:-:S03]  /*111b20*/  SHF.R.U32.HI R12, RZ, 0x8, R8 ;  /* 0x00000008ff0c7819 */ /* 0x000fc60000011608 */
[----:B------:R-:W-:Y:S04]  /*111b30*/  STL [R1+0x5808], R6 ;  /* 0x0058080601007387 */ /* 0x000fe80000100800 */
[----:B------:R0:W-:Y:S01]  /*111b40*/  STL [R1+0x270], R2 ;  /* 0x0002700201007387 */ /* 0x0001e20000100800 */
[----:B------:R-:W-:Y:S02]  /*111b50*/  SHF.R.U32.HI R11, RZ, 0x8, R7 ;  /* 0x00000008ff0b7819 */ /* 0x000fe40000011607 */
[----:B------:R-:W-:Y:S02]  /*111b60*/  SHF.R.U32.HI R13, RZ, 0x8, R9 ;  /* 0x00000008ff0d7819 */ /* 0x000fe40000011609 */
[----:B------:R-:W-:Y:S02]  /*111b70*/  LOP3.LUT R9, R11, 0xffff, RZ, 0xc0, !PT ;  /* 0x0000ffff0b097812 */ /* 0x000fe400078ec0ff */
[----:B------:R-:W-:-:S04]  /*111b80*/  LOP3.LUT R11, R12, 0xffff, RZ, 0xc0, !PT ;  /* 0x0000ffff0c0b7812 */ /* 0x000fc800078ec0ff */
[----:B0-----:R-:W-:Y:S02]  /*111b90*/  PRMT R2, R9, 0x3340, R11 ;  /* 0x0000334009027816 */ /* 0x001fe4000000000b */
[----:B------:R-:W-:Y:S02]  /*111ba0*/  LOP3.LUT R12, R13, 0xffff, RZ, 0xc0, !PT ;  /* 0x0000ffff0d0c7812 */ /* 0x000fe400078ec0ff */
[----:B---3--:R-:W-:Y:S02]  /*111bb0*/  SHF.R.U32.HI R8, RZ, 0x8, R47 ;  /* 0x00000008ff087819 */ /* 0x008fe4000001162f */
[----:B------:R-:W3:Y:S01]  /*111bc0*/  LDL.LU R47, [R1+0x498] ;  /* 0x00049800012f7983 */ /* 0x000ee20000300800 */
[----:B------:R-:W-:-:S03]  /*111bd0*/  SHF.R.U32.HI R10, RZ, 0x8, R43 ;  /* 0x00000008ff0a7819 */ /* 0x000fc6000001162b */
[----:B------:R-:W3:Y:S01]  /*111be0*/  LDL.LU R38, [R1+0x4a0] ;  /* 0x0004a00001267983 */ /* 0x000ee20000300800 */
[----:B--2---:R-:W-:-:S03]  /*111bf0*/  SHF.R.U32.HI R7, RZ, 0x8, R46 ;  /* 0x00000008ff077819 */ /* 0x004fc6000001162e */
[----:B------:R-:W2:Y:S04]  /*111c00*/  LDL.LU R39, [R1+0x494] ;  /* 0x0004940001277983 */ /* 0x000ea80000300800 */
[----:B------:R0:W-:Y:S04]  /*111c10*/  STL [R1+0x26c], R2 ;  /* 0x00026c0201007387 */ /* 0x0001e80000100800 */
[----:B------:R-:W2:Y:S04]  /*111c20*/  LDL.LU R41, [R1+0x4e0] ;  /* 0x0004e00001297983 */ /* 0x000ea80000300800 */
[----:B------:R-:W2:Y:S04]  /*111c30*/  LDL.LU R43, [R1+0x49c] ;  /* 0x00049c00012b7983 */ /* 0x000ea80000300800 */
[----:B------:R-:W2:Y:S01]  /*111c40*/  LDL.LU R46, [R1+0x40c] ;  /* 0x00040c00012e7983 */ /* 0x000ea20000300800 */
[----:B------:R-:W-:-:S02]  /*111c50*/  LOP3.LUT R10, R10, 0xffff, RZ, 0xc0, !PT ;  /* 0x0000ffff0a0a7812 */ /* 0x000fc400078ec0ff */
[----:B------:R-:W-:Y:S02]  /*111c60*/  LOP3.LUT R13, R7, 0xffff, RZ, 0xc0, !PT ;  /* 0x0000ffff070d7812 */ /* 0x000fe400078ec0ff */
[----:B------:R-:W-:Y:S02]  /*111c70*/  LOP3.LUT R8, R8, 0xffff, RZ, 0xc0, !PT ;  /* 0x0000ffff08087812 */ /* 0x000fe400078ec0ff */
[----:B------:R-:W-:Y:S02]  /*111c80*/  PRMT R7, R12, 0x3340, R0 ;  /* 0x000033400c077816 */ /* 0x000fe40000000000 */
[----:B0-----:R-:W-:Y:S02]  /*111c90*/  PRMT R2, R10, 0x3340, R13 ;  /* 0x000033400a027816 */ /* 0x001fe4000000000d */
[----:B------:R-:W-:Y:S02]  /*111ca0*/  SHF.R.U32.HI R11, RZ, 0x8, R33 ;  /* 0x00000008ff0b7819 */ /* 0x000fe40000011621 */
[----:B------:R-:W-:-:S02]  /*111cb0*/  SHF.R.U32.HI R10, RZ, 0x8, R34 ;  /* 0x00000008ff0a7819 */ /* 0x000fc40000011622 */
[----:B------:R-:W-:Y:S01]  /*111cc0*/  PRMT R8, R8, 0x3340, R0 ;  /* 0x0000334008087816 */ /* 0x000fe20000000000 */
[----:B------:R-:W-:Y:S01]  /*111cd0*/  STL [R1+0x5804], R7 ;  /* 0x0058040701007387 */ /* 0x000fe20000100800 */
[----:B------:R-:W-:Y:S02]  /*111ce0*/  LOP3.LUT R10, R10, 0xffff, RZ, 0xc0, !PT ;  /* 0x0000ffff0a0a7812 */ /* 0x000fe400078ec0ff */
[----:B------:R-:W-:Y:S01]  /*111cf0*/  LOP3.LUT R11, R11, 0xffff, RZ, 0xc0, !PT ;  /* 0x0000ffff0b0b7812 */ /* 0x000fe200078ec0ff */
[----:B------:R-:W-:Y:S01]  /*111d00*/  STL [R1+0x5820], R8 ;  /* 0x0058200801007387 */ /* 0x000fe20000100800 */
[----:B----4-:R-:W-:Y:S02]  /*111d10*/  SHF.R.U32.HI R9, RZ, 0x8, R37 ;  /* 0x00000008ff097819 */ /* 0x010fe40000011625 */
[----:B------:R-:W-:Y:S02]  /*111d20*/  SHF.R.U32.HI R12, RZ, 0x8, R40 ;  /* 0x00000008ff0c7819 */ /* 0x000fe40000011628 */
[----:B------:R-:W-:-:S02]  /*111d30*/  SHF.R.U32.HI R13, RZ, 0x8, R42 ;  /* 0x00000008ff0d7819 */ /* 0x000fc4000001162a */
[----:B------:R-:W-:Y:S02]  /*111d40*/  LOP3.LUT R9, R9, 0xffff, RZ, 0xc0, !PT ;  /* 0x0000ffff09097812 */ /* 0x000fe400078ec0ff */
[----:B------:R-:W-:Y:S02]  /*111d50*/  SHF.R.U32.HI R19, RZ, 0x8, R48 ;  /* 0x00000008ff137819 */ /* 0x000fe40000011630 */
[----:B------:R-:W-:Y:S02]  /*111d60*/  LOP3.LUT R12, R12, 0xffff, RZ, 0xc0, !PT ;  /* 0x0000ffff0c0c7812 */ /* 0x000fe400078ec0ff */
[----:B------:R-:W-:Y:S02]  /*111d70*/  LOP3.LUT R13, R13, 0xffff, RZ, 0xc0, !PT ;  /* 0x0000ffff0d0d7812 */ /* 0x000fe400078ec0ff */
[----:B------:R-:W-:Y:S01]  /*111d80*/  LOP3.LUT R19, R19, 0xffff, RZ, 0xc0, !PT ;  /* 0x0000ffff13137812 */ /* 0x000fe200078ec0ff */
[----:B------:R0:W-:Y:S01]  /*111d90*/  STL [R1+0x268], R2 ;  /* 0x0002680201007387 */ /* 0x0001e20000100800 */
[----:B------:R-:W-:-:S02]  /*111da0*/  PRMT R9, R9, 0x3340, R0 ;  /* 0x0000334009097816 */ /* 0x000fc40000000000 */
[----:B------:R-:W-:-:S03]  /*111db0*/  PRMT R3, R11, 0x3340, R12 ;  /* 0x000033400b037816 */ /* 0x000fc6000000000c */
[----:B------:R-:W-:Y:S01]  /*111dc0*/  STL [R1+0x5824], R9 ;  /* 0x0058240901007387 */ /* 0x000fe20000100800 */
[----:B0-----:R-:W-:Y:S02]  /*111dd0*/  PRMT R2, R10, 0x3340, R13 ;  /* 0x000033400a027816 */ /* 0x001fe4000000000d */
[----:B------:R-:W-:Y:S01]  /*111de0*/  PRMT R10, R19, 0x3340, R0 ;  /* 0x00003340130a7816 */ /* 0x000fe20000000000 */
[----:B------:R0:W-:Y:S04]  /*111df0*/  STL [R1+0x264], R3 ;  /* 0x0002640301007387 */ /* 0x0001e80000100800 */
[----:B------:R-:W-:Y:S04]  /*111e00*/  STL [R1+0x5828], R10 ;  /* 0x0058280a01007387 */ /* 0x000fe80000100800 */
[----:B------:R1:W-:Y:S04]  /*111e10*/  STL [R1+0x260], R2 ;  /* 0x0002600201007387 */ /* 0x0003e80000100800 */
[----:B------:R-:W4:Y:S04]  /*111e20*/  LDL.LU R33, [R1+0x19c] ;  /* 0x00019c0001217983 */ /* 0x000f280000300800 */
[----:B------:R-:W4:Y:S04]  /*111e30*/  LDL.LU R37, [R1+0x4bc] ;  /* 0x0004bc0001257983 */ /* 0x000f280000300800 */
[----:B------:R-:W4:Y:S04]  /*111e40*/  LDL.LU R42, [R1+0x4d0] ;  /* 0x0004d000012a7983 */ /* 0x000f280000300800 */
[----:B------:R-:W4:Y:S01]  /*111e50*/  LDL.LU R48, [R1+0x64] ;  /* 0x0000640001307983 */ /* 0x000f220000300800 */
[----:B---3--:R-:W-:-:S03]  /*111e60*/  SHF.R.U32.HI R25, RZ, 0x8, R47 ;  /* 0x00000008ff197819 */ /* 0x008fc6000001162f */
[----:B------:R-:W3:Y:S01]  /*111e70*/  LDL.LU R47, [R1+0x60] ;  /* 0x00006000012f7983 */ /* 0x000ee20000300800 */
[----:B------:R-:W-:-:S03]  /*111e80*/  SHF.R.U32.HI R19, RZ, 0x8, R38 ;  /* 0x00000008ff137819 */ /* 0x000fc60000011626 */
[----:B------:R-:W3:Y:S01]  /*111e90*/  LDL.LU R34, [R1+0x4cc] ;  /* 0x0004cc0001227983 */ /* 0x000ee20000300800 */
[----:B--2---:R-:W-:-:S03]  /*111ea0*/  SHF.R.U32.HI R12, RZ, 0x8, R39 ;  /* 0x00000008ff0c7819 */ /* 0x004fc60000011627 */
[----:B------:R-:W2:Y:S04]  /*111eb0*/  LDL.LU R40, [R1+0x4dc] ;  /* 0x0004dc0001287983 */ /* 0x000ea80000300800 */
[----:B------:R-:W2:Y:S01]  /*111ec0*/  LDL.LU R38, [R1+0x4c8] ;  /* 0x0004c80001267983 */ /* 0x000ea20000300800 */
[----:B------:R-:W-:-:S03]  /*111ed0*/  SHF.R.U32.HI R11, RZ, 0x8, R41 ;  /* 0x00000008ff0b7819 */ /* 0x000fc60000011629 */
[----:B------:R-:W2:Y:S01]  /*111ee0*/  LDL.LU R39, [R1+0x4c4] ;  /* 0x0004c40001277983 */ /* 0x000ea20000300800 */
[----:B------:R-:W-:-:S03]  /*111ef0*/  SHF.R.U32.HI R26, RZ, 0x8, R43 ;  /* 0x00000008ff1a7819 */ /* 0x000fc6000001162b */
[----:B------:R-:W2:Y:S01]  /*111f00*/  LDL.LU R41, [R1+0x430] ;  /* 0x0004300001297983 */ /* 0x000ea20000300800 */
[----:B------:R-:W-:-:S03]  /*111f10*/  SHF.R.U32.HI R13, RZ, 0x8, R46 ;  /* 0x00000008ff0d7819 */ /* 0x000fc6000001162e */
[----:B------:R-:W2:Y:S04]  /*111f20*/  LDL.LU R43, [R1+0x4d8] ;  /* 0x0004d800012b7983 */ /* 0x000ea80000300800 */
[----:B------:R-:W2:Y:S01]  /*111f30*/  LDL.LU R46, [R1+0x428] ;  /* 0x00042800012e7983 */ /* 0x000ea20000300800 */
[----:B------:R-:W-:Y:S02]  /*111f40*/  SHF.R.U32.HI R27, RZ, 0x8, R57 ;  /* 0x00000008ff1b7819 */ /* 0x000fe40000011639 */
[----:B------:R-:W-:Y:S02]  /*111f50*/  LOP3.LUT R12, R12, 0xffff, RZ, 0xc0, !PT ;  /* 0x0000ffff0c0c7812 */ /* 0x000fe400078ec0ff */
[----:B------:R-:W-:Y:S02]  /*111f60*/  LOP3.LUT R13, R13, 0xffff, RZ, 0xc0, !PT ;  /* 0x0000ffff0d0d7812 */ /* 0x000fe400078ec0ff */
[----:B------:R-:W-:-:S02]  /*111f70*/  LOP3.LUT R19, R19, 0xffff, RZ, 0xc0, !PT ;  /* 0x0000ffff13137812 */ /* 0x000fc400078ec0ff */
[----:B------:R-:W-:Y:S02]  /*111f80*/  LOP3.LUT R25, R25, 0xffff, RZ, 0xc0, !PT ;  /* 0x0000ffff19197812 */ /* 0x000fe400078ec0ff */
[----:B------:R-:W-:Y:S02]  /*111f90*/  LOP3.LUT R26, R26, 0xffff, RZ, 0xc0, !PT ;  /* 0x0000ffff1a1a7812 */ /* 0x000fe400078ec0ff */
[----:B------:R-:W-:Y:S02]  /*111fa0*/  LOP3.LUT R27, R27, 0xffff, RZ, 0xc0, !PT ;  /* 0x0000ffff1b1b7812 */ /* 0x000fe400078ec0ff */
[----:B------:R-:W-:Y:S02]  /*111fb0*/  LOP3.LUT R11, R11, 0xffff, RZ, 0xc0, !PT ;  /* 0x0000ffff0b0b7812 */ /* 0x000fe400078ec0ff */
[----:B------:R-:W-:Y:S02]  /*111fc0*/  PRMT R57, R12, 0x3340, R13 ;  /* 0x000033400c397816 */ /* 0x000fe4000000000d */
[----:B0-----:R-:W-:-:S02]  /*111fd0*/  PRMT R3, R25, 0x3340, R26 ;  /* 0x0000334019037816 */ /* 0x001fc4000000001a */
[----:B-1----:R-:W-:Y:S02]  /*111fe0*/  PRMT R2, R19, 0x3340, R27 ;  /* 0x0000334013027816 */ /* 0x002fe4000000001b */
[----:B------:R-:W-:-:S05]  /*111ff0*/  PRMT R11, R11, 0x3340, R0 ;  /* 0x000033400b0b7816 */ /* 0x000fca0000000000 */
[----:B------:R-:W-:Y:S04]  /*112000*/  STL [R1+0x582c], R11 ;  /* 0x00582c0b01007387 */ /* 0x000fe80000100800 */
[----:B------:R-:W-:Y:S04]  /*112010*/  STL [R1+0x57a8], R57 ;  /* 0x0057a83901007387 */ /* 0x000fe80000100800 */
[----:B------:R0:W-:Y:S04]  /*112020*/  STL [R1+0x25c], R3 ;  /* 0x00025c0301007387 */ /* 0x0001e80000100800 */
[----:B------:R1:W-:Y:S01]  /*112030*/  STL [R1+0x258], R2 ;  /* 0x0002580201007387 */ /* 0x0003e20000100800 */
[----:B----4-:R-:W-:-:S02]  /*112040*/  SHF.R.U32.HI R19, RZ, 0x8, R33 ;  /* 0x00000008ff137819 */ /* 0x010fc40000011621 */
[----:B------:R-:W-:Y:S02]  /*112050*/  SHF.R.U32.HI R12, RZ, 0x8, R37 ;  /* 0x00000008ff0c7819 */ /* 0x000fe40000011625 */
[----:B------:R-:W-:Y:S01]  /*112060*/  SHF.R.U32.HI R13, RZ, 0x8, R42 ;  /* 0x00000008ff0d7819 */ /* 0x000fe2000001162a */
[----:B------:R-:W4:Y:S01]  /*112070*/  LDL.LU R37, [R1+0x1d0] ;  /* 0x0001d00001257983 */ /* 0x000f220000300800 */
[----:B------:R-:W-:Y:S02]  /*112080*/  LOP3.LUT R12, R12, 0xffff, RZ, 0xc0, !PT ;  /* 0x0000ffff0c0c7812 */ /* 0x000fe400078ec0ff */
[----:B------:R-:W-:Y:S02]  /*112090*/  SHF.R.U32.HI R25, RZ, 0x8, R48 ;  /* 0x00000008ff197819 */ /* 0x000fe40000011630 */
[----:B------:R-:W-:Y:S02]  /*1120a0*/  LOP3.LUT R13, R13, 0xffff, RZ, 0xc0, !PT ;  /* 0x0000ffff0d0d7812 */ /* 0x000fe400078ec0ff */
[----:B------:R-:W-:-:S02]  /*1120b0*/  LOP3.LUT R19, R19, 0xffff, RZ, 0xc0, !PT ;  /* 0x0000ffff13137812 */ /* 0x000fc400078ec0ff */
[----:B------:R-:W-:Y:S02]  /*1120c0*/  LOP3.LUT R25, R25, 0xffff, RZ, 0xc0, !PT ;  /* 0x0000ffff19197812 */ /* 0x000fe400078ec0ff */
[--C-:B------:R-:W-:Y:S02]  /*1120d0*/  PRMT R12, R12, 0x3340, R0.reuse ;  /* 0x000033400c0c7816 */ /* 0x100fe40000000000 */
[----:B------:R-:W-:Y:S02]  /*1120e0*/  PRMT R13, R13, 0x3340, R0 ;  /* 0x000033400d0d7816 */ /* 0x000fe40000000000 */
[----:B0-----:R-:W-:Y:S01]  /*1120f0*/  PRMT R3, R19, 0x3340, R25 ;  /* 0x0000334013037816 */ /* 0x001fe20000000019 */
[----:B------:R-:W-:Y:S04]  /*112100*/  STL [R1+0x5830], R12 ;  /* 0x0058300c01007387 */ /* 0x000fe80000100800 */
[----:B------:R-:W-:Y:S04]  /*112110*/  STL [R1+0x5834], R13 ;  /* 0x0058340d01007387 */ /* 0x000fe80000100800 */
[----:B------:R-:W4:Y:S04]  /*112120*/  LDL.LU R42, [R1+0x80] ;  /* 0x00008000012a7983 */ /* 0x000f280000300800 */
[----:B------:R0:W-:Y:S04]  /*112130*/  STL [R1+0x250], R3 ;  /* 0x0002500301007387 */ /* 0x0001e80000100800 */
[----:B------:R-:W4:Y:S01]  /*112140*/  LDL.LU R48, [R1+0x84] ;  /* 0x0000840001307983 */ /* 0x000f220000300800 */
[----:B---3--:R-:W-:-:S03]  /*112150*/  SHF.R.U32.HI R26, RZ, 0x8, R47 ;  /* 0x00000008ff1a7819 */ /* 0x008fc6000001162f */
[----:B------:R-:W3:Y:S01]  /*112160*/  LDL.LU R47, [R1+0x4f4] ;  /* 0x0004f400012f7983 */ /* 0x000ee20000300800 */
[----:B------:R-:W-:-:S04]  /*112170*/  LOP3.LUT R26, R26, 0xffff, RZ, 0xc0, !PT ;  /* 0x0000ffff1a1a7812 */ /* 0x000fc800078ec0ff */
[----:B-1----:R-:W-:Y:S02]  /*112180*/  PRMT R2, R26, 0x3340, R0 ;  /* 0x000033401a027816 */ /* 0x002fe40000000000 */
[----:B--2---:R-:W-:Y:S02]  /*112190*/  SHF.R.U32.HI R19, RZ, 0x8, R40 ;  /* 0x00000008ff137819 */ /* 0x004fe40000011628 */
[----:B------:R-:W-:Y:S01]  /*1121a0*/  SHF.R.U32.HI R26, RZ, 0x8, R38 ;  /* 0x00000008ff1a7819 */ /* 0x000fe20000011626 */
[----:B------:R1:W-:Y:S01]  /*1121b0*/  STL [R1+0x1bc], R2 ;  /* 0x0001bc0201007387 */ /* 0x0003e20000100800 */
[----:B------:R-:W-:-:S03]  /*1121c0*/  SHF.R.U32.HI R29, RZ, 0x8, R39 ;  /* 0x00000008ff1d7819 */ /* 0x000fc60000011627 */
[----:B------:R-:W2:Y:S04]  /*1121d0*/  LDL.LU R40, [R1+0x4ec] ;  /* 0x0004ec0001287983 */ /* 0x000ea80000300800 */
[----:B------:R-:W2:Y:S01]  /*1121e0*/  LDL.LU R38, [R1+0x4f8] ;  /* 0x0004f80001267983 */ /* 0x000ea20000300800 */
[----:B------:R-:W-:-:S03]  /*1121f0*/  SHF.R.U32.HI R27, RZ, 0x8, R41 ;  /* 0x00000008ff1b7819 */ /* 0x000fc60000011629 */
[----:B------:R-:W2:Y:S01]  /*112200*/  LDL.LU R39, [R1+0x44c] ;  /* 0x00044c0001277983 */ /* 0x000ea20000300800 */
[----:B------:R-:W-:Y:S02]  /*112210*/  SHF.R.U32.HI R25, RZ, 0x8, R43 ;  /* 0x00000008ff197819 */ /* 0x000fe4000001162b */
[----:B------:R-:W-:Y:S01]  /*112220*/  SHF.R.U32.HI R30, RZ, 0x8, R46 ;  /* 0x00000008ff1e7819 */ /* 0x000fe2000001162e */
[----:B------:R-:W2:Y:S04]  /*112230*/  LDL.LU R41, [R1+0x444] ;  /* 0x0004440001297983 */ /* 0x000ea80000300800 */
[----:B------:R-:W2:Y:S04]  /*112240*/  LDL.LU R43, [R1+0x98] ;  /* 0x00009800012b7983 */ /* 0x000ea80000300800 */
[----:B------:R-:W2:Y:S01]  /*112250*/  LDL.LU R46, [R1+0x90] ;  /* 0x00009000012e7983 */ /* 0x000ea20000300800 */
[----:B------:R-:W-:-:S02]  /*112260*/  SHF.R.U32.HI R28, RZ, 0x8, R34 ;  /* 0x00000008ff1c7819 */ /* 0x000fc40000011622 */
[----:B------:R-:W-:Y:S02]  /*112270*/  LOP3.LUT R26, R26, 0xffff, RZ, 0xc0, !PT ;  /* 0x0000ffff1a1a7812 */ /* 0x000fe400078ec0ff */
[----:B------:R-:W-:Y:S02]  /*112280*/  LOP3.LUT R27, R27, 0xffff, RZ, 0xc0, !PT ;  /* 0x0000ffff1b1b7812 */ /* 0x000fe400078ec0ff */
[----:B------:R-:W-:Y:S02]  /*112290*/  LOP3.LUT R28, R28, 0xffff, RZ, 0xc0, !PT ;  /* 0x0000ffff1c1c7812 */ /* 0x000fe400078ec0ff */
[----:B------:R-:W-:Y:S02]  /*1122a0*/  LOP3.LUT R29, R29, 0xffff, RZ, 0xc0, !PT ;  /* 0x0000ffff1d1d7812 */ /* 0x000fe400078ec0ff */
[----:B------:R-:W-:Y:S02]  /*1122b0*/  LOP3.LUT R30, R30, 0xffff, RZ, 0xc0, !PT ;  /* 0x0000ffff1e1e7812 */ /* 0x000fe400078ec0ff */
[----:B------:R-:W-:-:S02]  /*1122c0*/  LOP3.LUT R19, R19, 0xffff, RZ, 0xc0, !PT ;  /* 0x0000ffff13137812 */ /* 0x000fc400078ec0ff */
[----:B------:R-:W-:Y:S02]  /*1122d0*/  LOP3.LUT R25, R25, 0xffff, RZ, 0xc0, !PT ;  /* 0x0000ffff19197812 */ /* 0x000fe400078ec0ff */
[----:B------:R-:W-:Y:S02]  /*1122e0*/  PRMT R59, R26, 0x3340, R27 ;  /* 0x000033401a3b7816 */ /* 0x000fe4000000001b */
[----:B------:R-:W-:Y:S02]  /*1122f0*/  PRMT R4, R28, 0x3340, R29 ;  /* 0x000033401c047816 */ /* 0x000fe4000000001d */
[----:B0-----:R-:W-:Y:S02]  /*112300*/  PRMT R3, R30, 0x3340, R0 ;  /* 0x000033401e037816 */ /* 0x001fe40000000000 */
[----:B-1----:R-:W-:Y:S01]  /*112310*/  PRMT R2, R19, 0x3340, R25 ;  /* 0x0000334013027816 */ /* 0x002fe20000000019 */
[----:B------:R-:W-:Y:S04]  /*112320*/  STL [R1+0x57ac], R59 ;  /* 0x0057ac3b01007387 */ /* 0x000fe80000100800 */
[----:B------:R-:W-:Y:S04]  /*112330*/  STL [R1+0x248], R4 ;  /* 0x0002480401007387 */ /* 0x000fe80000100800 */
[----:B------:R-:W-:Y:S04]  /*112340*/  STL [R1+0x190], R3 ;  /* 0x0001900301007387 */ /* 0x000fe80000100800 */
[----:B------:R0:W-:Y:S01]  /*112350*/  STL [R1+0x244], R2 ;  /* 0x0002440201007387 */ /* 0x0001e20000100800 */
[----:B----4-:R-:W-:-:S03]  /*112360*/  SHF.R.U32.HI R26, RZ, 0x8, R42 ;  /* 0x00000008ff1a7819 */ /* 0x010fc6000001162a */
[----:B------:R-:W4:Y:S01]  /*112370*/  LDL.LU R42, [R1+0x528] ;  /* 0x00052800012a7983 */ /* 0x000f220000300800 */
[----:B------:R-:W-:-:S03]  /*112380*/  SHF.R.U32.HI R27, RZ, 0x8, R48 ;  /* 0x00000008ff1b7819 */ /* 0x000fc60000011630 */
[----:B------:R-:W4:Y:S01]  /*112390*/  LDL.LU R48, [R1+0x514] ;  /* 0x0005140001307983 */ /* 0x000f220000300800 */
[----:B------:R-:W-:Y:S02]  /*1123a0*/  SHF.R.U32.HI R25, RZ, 0x8, R37 ;  /* 0x00000008ff197819 */ /* 0x000fe40000011625 */
[----:B------:R-:W-:Y:S02]  /*1123b0*/  LOP3.LUT R26, R26, 0xffff, RZ, 0xc0, !PT ;  /* 0x0000ffff1a1a7812 */ /* 0x000fe400078ec0ff */
[----:B------:R-:W-:-:S04]  /*1123c0*/  LOP3.LUT R25, R25, 0xffff, RZ, 0xc0, !PT ;  /* 0x0000ffff19197812 */ /* 0x000fc800078ec0ff */
[----:B0-----:R-:W-:Y:S02]  /*1123d0*/  PRMT R2, R25, 0x3340, R26 ;  /* 0x0000334019027816 */ /* 0x001fe4000000001a */
[----:B------:R-:W-:Y:S02]  /*1123e0*/  SHF.R.U32.HI R19, RZ, 0x8, R14 ;  /* 0x00000008ff137819 */ /* 0x000fe4000001160e */
[----:B------:R-:W-:Y:S01]  /*1123f0*/  SHF.R.U32.HI R14, RZ, 0x8, R15 ;  /* 0x00000008ff0e7819 */ /* 0x000fe2000001160f */
[----:B------:R0:W-:Y:S01]  /*112400*/  STL [R1+0x23c], R2 ;  /* 0x00023c0201007387 */ /* 0x0001e20000100800 */
[----:B---3--:R-:W-:-:S03]  /*112410*/  SHF.R.U32.HI R15, RZ, 0x8, R47 ;  /* 0x00000008ff0f7819 */ /* 0x008fc6000001162f */
[----:B------:R-:W3:Y:S01]  /*112420*/  LDL.LU R47, [R1+0x508] ;  /* 0x00050800012f7983 */ /* 0x000ee20000300800 */
[----:B------:R-:W-:Y:S02]  /*112430*/  LOP3.LUT R27, R27, 0xffff, RZ, 0xc0, !PT ;  /* 0x0000ffff1b1b7812 */ /* 0x000fe400078ec0ff */
[----:B------:R-:W-:Y:S02]  /*112440*/  LOP3.LUT R19, R19, 0xffff, RZ, 0xc0, !PT ;  /* 0x0000ffff13137812 */ /* 0x000fe400078ec0ff */
[----:B------:R-:W-:Y:S02]  /*112450*/  LOP3.LUT R28, R14, 0xffff, RZ, 0xc0, !PT ;  /* 0x0000ffff0e1c7812 */ /* 0x000fe400078ec0ff */
[----:B------:R-:W-:Y:S02]  /*112460*/  PRMT R14, R27, 0x3340, R0 ;  /* 0x000033401b0e7816 */ /* 0x000fe40000000000 */
[----:B------:R-:W-:Y:S02]  /*112470*/  PRMT R52, R19, 0x3340, R28 ;  /* 0x0000334013347816 */ /* 0x000fe4000000001c */
[----:B------:R-:W-:-:S02]  /*112480*/  LOP3.LUT R15, R15, 0xffff, RZ, 0xc0, !PT ;  /* 0x0000ffff0f0f7812 */ /* 0x000fc400078ec0ff */
[----:B--2---:R-:W-:Y:S02]  /*112490*/  SHF.R.U32.HI R26, RZ, 0x8, R40 ;  /* 0x00000008ff1a7819 */ /* 0x004fe40000011628 */
[----:B------:R-:W-:Y:S02]  /*1124a0*/  SHF.R.U32.HI R25, RZ, 0x8, R38 ;  /* 0x00000008ff197819 */ /* 0x000fe40000011626 */
[----:B------:R-:W-:Y:S02]  /*1124b0*/  SHF.R.U32.HI R27, RZ, 0x8, R39 ;  /* 0x00000008ff1b7819 */ /* 0x000fe40000011627 */
[----:B------:R-:W-:Y:S02]  /*1124c0*/  LOP3.LUT R26, R26, 0xffff, RZ, 0xc0, !PT ;  /* 0x0000ffff1a1a7812 */ /* 0x000fe400078ec0ff */
[----:B------:R-:W-:Y:S02]  /*1124d0*/  SHF.R.U32.HI R28, RZ, 0x8, R41 ;  /* 0x00000008ff1c7819 */ /* 0x000fe40000011629 */
[----:B------:R-:W-:-:S02]  /*1124e0*/  LOP3.LUT R27, R27, 0xffff, RZ, 0xc0, !PT ;  /* 0x0000ffff1b1b7812 */ /* 0x000fc400078ec0ff */
[----:B------:R-:W-:Y:S02]  /*1124f0*/  PRMT R15, R15, 0x3340, R0 ;  /* 0x000033400f0f7816 */ /* 0x000fe40000000000 */
[----:B------:R-:W-:Y:S02]  /*112500*/  SHF.R.U32.HI R19, RZ, 0x8, R43 ;  /* 0x00000008ff137819 */ /* 0x000fe4000001162b */
[----:B------:R-:W-:Y:S02]  /*112510*/  SHF.R.U32.HI R29, RZ, 0x8, R46 ;  /* 0x00000008ff1d7819 */ /* 0x000fe4000001162e */
[----:B------:R-:W-:Y:S02]  /*112520*/  LOP3.LUT R25, R25, 0xffff, RZ, 0xc0, !PT ;  /* 0x0000ffff19197812 */ /* 0x000fe400078ec0ff */
[----:B------:R-:W-:Y:S02]  /*112530*/  LOP3.LUT R28, R28, 0xffff, RZ, 0xc0, !PT ;  /* 0x0000ffff1c1c7812 */ /* 0x000fe400078ec0ff */
[----:B------:R-:W-:-:S02]  /*112540*/  LOP3.LUT R29, R29, 0xffff, RZ, 0xc0, !PT ;  /* 0x0000ffff1d1d7812 */ /* 0x000fc400078ec0ff */
[----:B0-----:R-:W-:Y:S01]  /*112550*/  PRMT R2, R26, 0x3340, R27 ;  /* 0x000033401a027816 */ /* 0x001fe2000000001b */
[----:B------:R-:W-:Y:S01]  /*112560*/  STL [R1+0x5838], R14 ;  /* 0x0058380e01007387 */ /* 0x000fe20000100800 */
[----:B------:R-:W-:Y:S02]  /*112570*/  LOP3.LUT R19, R19, 0xffff, RZ, 0xc0, !PT ;  /* 0x0000ffff13137812 */ /* 0x000fe400078ec0ff */
[----:B------:R-:W-:Y:S01]  /*112580*/  PRMT R4, R25, 0x3340, R28 ;  /* 0x0000334019047816 */ /* 0x000fe2000000001c */
[----:B------:R-:W-:Y:S01]  /*112590*/  STL [R1+0x583c], R15 ;  /* 0x00583c0f01007387 */ /* 0x000fe20000100800 */
[----:B------:R-:W-:-:S03]  /*1125a0*/  PRMT R3, R29, 0x3340, R0 ;  /* 0x000033401d037816 */ /* 0x000fc60000000000 */
[----:B------:R-:W-:Y:S04]  /*1125b0*/  STL [R1+0x57b0], R52 ;  /* 0x0057b03401007387 */ /* 0x000fe80000100800 */
[----:B------:R0:W-:Y:S04]  /*1125c0*/  STL [R1+0x238], R2 ;  /* 0x0002380201007387 */ /* 0x0001e80000100800 */
[----:B------:R-:W-:Y:S04]  /*1125d0*/  STL [R1+0x234], R4 ;  /* 0x0002340401007387 */ /* 0x000fe80000100800 */
[----:B------:R-:W2:Y:S01]  /*1125e0*/  LDL.LU R36, [R1+0x50c] ;  /* 0x00050c0001247983 */ /* 0x000ea20000300800 */
[----:B0-----:R-:W-:-:S03]  /*1125f0*/  PRMT R2, R19, 0x3340, R0 ;  /* 0x0000334013027816 */ /* 0x001fc60000000000 */
[----:B------:R-:W-:Y:S04]  /*112600*/  STL [R1+0x18c], R3 ;  /* 0x00018c0301007387 */ /* 0x000fe80000100800 */
[----:B------:R-:W2:Y:S04]  /*112610*/  LDL.LU R34, [R1+0x510] ;  /* 0x0005100001227983 */ /* 0x000ea80000300800 */
[----:B------:R0:W-:Y:S04]  /*112620*/  STL [R1+0x180], R2 ;  /* 0x0001800201007387 */ /* 0x0001e80000100800 */
[----:B------:R-:W2:Y:S04]  /*112630*/  LDL.LU R37, [R1+0x468] ;  /* 0x0004680001257983 */ /* 0x000ea80000300800 */
[----:B------:R-:W2:Y:S04]  /*112640*/  LDL.LU R40, [R1+0x45c] ;  /* 0x00045c0001287983 */ /* 0x000ea80000300800 */
[----:B------:R-:W2:Y:S04]  /*112650*/  LDL.LU R41, [R1+0x340] ;  /* 0x0003400001297983 */ /* 0x000ea80000300800 */
[----:B------:R-:W2:Y:S01]  /*112660*/  LDL.LU R43, [R1+0x1f4] ;  /* 0x0001f400012b7983 */ /* 0x000ea20000300800 */
[----:B------:R-:W-:-:S02]  /*112670*/  SHF.R.U32.HI R25, RZ, 0x8, R16 ;  /* 0x00000008ff197819 */ /* 0x000fc40000011610 */
[----:B------:R-:W-:Y:S01]  /*112680*/  SHF.R.U32.HI R17, RZ, 0x8, R17 ;  /* 0x00000008ff117819 */ /* 0x000fe20000011611 */
[----:B------:R-:W2:Y:S01]  /*112690*/  LDL.LU R46, [R1+0x214] ;  /* 0x00021400012e7983 */ /* 0x000ea20000300800 */
[----:B------:R-:W-:Y:S02]  /*1126a0*/  LOP3.LUT R25, R25, 0xffff, RZ, 0xc0, !PT ;  /* 0x0000ffff19197812 */ /* 0x000fe400078ec0ff */
[----:B------:R-:W-:Y:S01]  /*1126b0*/  LOP3.LUT R17, R17, 0xffff, RZ, 0xc0, !PT ;  /* 0x0000ffff11117812 */ /* 0x000fe200078ec0ff */
[----:B------:R-:W2:Y:S03]  /*1126c0*/  LDL.LU R33, [R1+0xb4] ;  /* 0x0000b40001217983 */ /* 0x000ea60000300800 */
[----:B0-----:R-:W-:Y:S02]  /*1126d0*/  PRMT R2, R25, 0x3340, R17 ;  /* 0x0000334019027816 */ /* 0x001fe40000000011 */
[----:B----4-:R-:W-:-:S04]  /*1126e0*/  SHF.R.U32.HI R19, RZ, 0x8, R42 ;  /* 0x00000008ff137819 */ /* 0x010fc8000001162a */
[----:B------:R-:W-:Y:S02]  /*1126f0*/  LOP3.LUT R19, R19, 0xffff, RZ, 0xc0, !PT ;  /* 0x0000ffff13137812 */ /* 0x000fe400078ec0ff */
[----:B------:R-:W-:-:S04]  /*112700*/  SHF.R.U32.HI R16, RZ, 0x8, R48 ;  /* 0x00000008ff107819 */ /* 0x000fc80000011630 */
[----:B------:R-:W-:-:S04]  /*112710*/  LOP3.LUT R16, R16, 0xffff, RZ, 0xc0, !PT ;  /* 0x0000ffff10107812 */ /* 0x000fc800078ec0ff */
[----:B------:R-:W-:-:S05]  /*112720*/  PRMT R3, R19, 0x3340, R16 ;  /* 0x0000334013037816 */ /* 0x000fca0000000010 */
[----:B------:R-:W-:Y:S04]  /*112730*/  STL [R1+0x228], R3 ;  /* 0x0002280301007387 */ /* 0x000fe80000100800 */
[----:B------:R-:W4:Y:S04]  /*112740*/  LDL.LU R38, [R1+0x57c] ;  /* 0x00057c0001267983 */ /* 0x000f280000300800 */
[----:B------:R0:W-:Y:S04]  /*112750*/  STL [R1+0x218], R2 ;  /* 0x0002180201007387 */ /* 0x0001e80000100800 */
[----:B------:R-:W4:Y:S04]  /*112760*/  LDL.LU R39, [R1+0x544] ;  /* 0x0005440001277983 */ /* 0x000f280000300800 */
[----:B------:R-:W4:Y:S04]  /*112770*/  LDL.LU R42, [R1+0x550] ;  /* 0x00055000012a7983 */ /* 0x000f280000300800 */
[----:B------:R-:W4:Y:S01]  /*112780*/  LDL.LU R48, [R1+0xb8] ;  /* 0x0000b80001307983 */ /* 0x000f220000300800 */
[----:B---3--:R-:W-:-:S03]  /*112790*/  SHF.R.U32.HI R26, RZ, 0x8, R47 ;  /* 0x00000008ff1a7819 */ /* 0x008fc6000001162f */
[----:B------:R-:W3:Y:S01]  /*1127a0*/  LDL.LU R47, [R1+0x570] ;  /* 0x00057000012f7983 */ /* 0x000ee20000300800 */
[----:B------:R-:W-:-:S04]  /*1127b0*/  SHF.R.U32.HI R18, RZ, 0x8, R18 ;  /* 0x00000008ff127819 */ /* 0x000fc80000011612 */
[----:B------:R-:W-:-:S04]  /*1127c0*/  LOP3.LUT R18, R18, 0xffff, RZ, 0xc0, !PT ;  /* 0x0000ffff12127812 */ /* 0x000fc800078ec0ff */
[----:B------:R-:W-:Y:S02]  /*1127d0*/  PRMT R16, R18, 0x3340, R0 ;  /* 0x0000334012107816 */ /* 0x000fe40000000000 */
[----:B------:R-:W-:-:S04]  /*1127e0*/  LOP3.LUT R26, R26, 0xffff, RZ, 0xc0, !PT ;  /* 0x0000ffff1a1a7812 */ /* 0x000fc800078ec0ff */
[----:B------:R-:W-:Y:S01]  /*1127f0*/  PRMT R17, R26, 0x3340, R0 ;  /* 0x000033401a117816 */ /* 0x000fe20000000000 */
[----:B------:R-:W-:Y:S04]  /*112800*/  STL [R1+0x5840], R16 ;  /* 0x0058401001007387 */ /* 0x000fe80000100800 */
[----:B------:R-:W-:Y:S01]  /*112810*/  STL [R1+0x5800], R17 ;  /* 0x0058001101007387 */ /* 0x000fe20000100800 */
[----:B--2---:R-:W-:-:S04]  /*112820*/  SHF.R.U32.HI R18, RZ, 0x8, R36 ;  /* 0x00000008ff127819 */ /* 0x004fc80000011624 */
[----:B------:R-:W-:Y:S02]  /*112830*/  LOP3.LUT R18, R18, 0xffff, RZ, 0xc0, !PT ;  /* 0x0000ffff12127812 */ /* 0x000fe400078ec0ff */
[----:B------:R-:W-:Y:S02]  /*112840*/  SHF.R.U32.HI R25, RZ, 0x8, R34 ;  /* 0x00000008ff197819 */ /* 0x000fe40000011622 */
[----:B------:R-:W-:-:S04]  /*112850*/  SHF.R.U32.HI R28, RZ, 0x8, R40 ;  /* 0x00000008ff1c7819 */ /* 0x000fc80000011628 */
[----:B------:R-:W-:Y:S02]  /*112860*/  LOP3.LUT R28, R28, 0xffff, RZ, 0xc0, !PT ;  /* 0x0000ffff1c1c7812 */ /* 0x000fe400078ec0ff */
[----:B------:R-:W-:-:S04]  /*112870*/  SHF.R.U32.HI R29, RZ, 0x8, R43 ;  /* 0x00000008ff1d7819 */ /* 0x000fc8000001162b */
[----:B------:R-:W-:Y:S02]  /*112880*/  LOP3.LUT R29, R29, 0xffff, RZ, 0xc0, !PT ;  /* 0x0000ffff1d1d7812 */ /* 0x000fe400078ec0ff */
[----:B------:R-:W-:Y:S02]  /*112890*/  SHF.R.U32.HI R26, RZ, 0x8, R41 ;  /* 0x00000008ff1a7819 */ /* 0x000fe40000011629 */
[----:B0-----:R-:W-:Y:S02]  /*1128a0*/  PRMT R2, R18, 0x3340, R28 ;  /* 0x0000334012027816 */ /* 0x001fe4000000001c */
[----:B------:R-:W-:Y:S02]  /*1128b0*/  PRMT R18, R29, 0x3340, R0 ;  /* 0x000033401d127816 */ /* 0x000fe40000000000 */
[----:B------:R-:W-:Y:S02]  /*1128c0*/  LOP3.LUT R25, R25, 0xffff, RZ, 0xc0, !PT ;  /* 0x0000ffff19197812 */ /* 0x000fe400078ec0ff */
[----:B------:R-:W-:Y:S01]  /*1128d0*/  LOP3.LUT R26, R26, 0xffff, RZ, 0xc0, !PT ;  /* 0x0000ffff1a1a7812 */ /* 0x000fe200078ec0ff */
[----:B------:R-:W-:Y:S04]  /*1128e0*/  STL [R1+0x5844], R18 ;  /* 0x0058441201007387 */ /* 0x000fe80000100800 */
[----:B------:R0:W-:Y:S01]  /*1128f0*/  STL [R1+0x214], R2 ;  /* 0x0002140201007387 */ /* 0x0001e20000100800 */
[----:B------:R-:W-:-:S03]  /*112900*/  SHF.R.U32.HI R19, RZ, 0x8, R37 ;  /* 0x00000008ff137819 */ /* 0x000fc60000011625 */
[----:B------:R-:W2:Y:S04]  /*112910*/  LDL.LU R34, [R1+0x54c] ;  /* 0x00054c0001227983 */ /* 0x000ea80000300800 */
[----:B------:R-:W2:Y:S01]  /*112920*/  LDL.LU R37, [R1+0x548] ;  /* 0x0005480001257983 */ /* 0x000ea20000300800 */
[----:B0-----:R-:W-:-:S05]  /*112930*/  PRMT R2, R25, 0x3340, R26 ;  /* 0x0000334019027816 */ /* 0x001fca000000001a */
[----:B------:R0:W-:Y:S04]  /*112940*/  STL [R1+0x210], R2 ;  /* 0x0002100201007387 */ /* 0x0001e80000100800 */
[----:B------:R-:W2:Y:S01]  /*112950*/  LDL.LU R40, [R1+0x538] ;  /* 0x0005380001287983 */ /* 0x000ea20000300800 */
[----:B------:R-:W-:Y:S02]  /*112960*/  SHF.R.U32.HI R27, RZ, 0x8, R46 ;  /* 0x00000008ff1b7819 */ /* 0x000fe4000001162e */
[----:B------:R-:W-:Y:S01]  /*112970*/  LOP3.LUT R19, R19, 0xffff, RZ, 0xc0, !PT ;  /* 0x0000ffff13137812 */ /* 0x000fe200078ec0ff */
[----:B------:R-:W2:Y:S01]  /*112980*/  LDL.LU R41, [R1+0x480] ;  /* 0x0004800001297983 */ /* 0x000ea20000300800 */
[----:B------:R-:W-:-:S03]  /*112990*/  LOP3.LUT R27, R27, 0xffff, RZ, 0xc0, !PT ;  /* 0x0000ffff1b1b7812 */ /* 0x000fc600078ec0ff */
[----:B------:R-:W2:Y:S01]  /*1129a0*/  LDL.LU R43, [R1+0x35c] ;  /* 0x00035c00012b7983 */ /* 0x000ea20000300800 */
[----:B0-----:R-:W-:-:S03]  /*1129b0*/  PRMT R2, R19, 0x3340, R27 ;  /* 0x0000334013027816 */ /* 0x001fc6000000001b */
[----:B------:R-:W2:Y:S01]  /*1129c0*/  LDL.LU R46, [R1+0x478] ;  /* 0x00047800012e7983 */ /* 0x000ea20000300800 */
[----:B------:R-:W-:-:S03]  /*1129d0*/  SHF.R.U32.HI R27, RZ, 0x8, R33 ;  /* 0x00000008ff1b7819 */ /* 0x000fc60000011621 */
[----:B------:R0:W-:Y:S01]  /*1129e0*/  STL [R1+0x20c], R2 ;  /* 0x00020c0201007387 */ /* 0x0001e20000100800 */
[----:B----4-:R-:W-:Y:S02]  /*1129f0*/  SHF.R.U32.HI R19, RZ, 0x8, R39 ;  /* 0x00000008ff137819 */ /* 0x010fe40000011627 */
[----:B------:R-:W-:Y:S02]  /*112a00*/  SHF.R.U32.HI R29, RZ, 0x8, R42 ;  /* 0x00000008ff1d7819 */ /* 0x000fe4000001162a */
[----:B------:R-:W-:Y:S02]  /*112a10*/  LOP3.LUT R19, R19, 0xffff, RZ, 0xc0, !PT ;  /* 0x0000ffff13137812 */ /* 0x000fe400078ec0ff */
[----:B------:R-:W-:Y:S02]  /*112a20*/  LOP3.LUT R29, R29, 0xffff, RZ, 0xc0, !PT ;  /* 0x0000ffff1d1d7812 */ /* 0x000fe400078ec0ff */
[--C-:B------:R-:W-:Y:S02]  /*112a30*/  PRMT R19, R19, 0x3340, R0.reuse ;  /* 0x0000334013137816 */ /* 0x100fe40000000000 */
[----:B0-----:R-:W-:-:S02]  /*112a40*/  PRMT R2, R29, 0x3340, R0 ;  /* 0x000033401d027816 */ /* 0x001fc40000000000 */
[----:B------:R-:W-:Y:S01]  /*112a50*/  SHF.R.U32.HI R25, RZ, 0x8, R38 ;  /* 0x00000008ff197819 */ /* 0x000fe20000011626 */
[----:B------:R-:W-:Y:S04]  /*112a60*/  STL [R1+0x5848], R19 ;  /* 0x0058481301007387 */ /* 0x000fe80000100800 */
[----:B------:R-:W4:Y:S04]  /*112a70*/  LDL.LU R33, [R1+0x358] ;  /* 0x0003580001217983 */ /* 0x000f280000300800 */
[----:B------:R-:W4:Y:S04]  /*112a80*/  LDL.LU R38, [R1+0x5bc] ;  /* 0x0005bc0001267983 */ /* 0x000f280000300800 */
[----:B------:R0:W-:Y:S04]  /*112a90*/  STL [R1+0x17c], R2 ;  /* 0x00017c0201007387 */ /* 0x0001e80000100800 */
[----:B------:R-:W4:Y:S04]  /*112aa0*/  LDL.LU R39, [R1+0x598] ;  /* 0x0005980001277983 */ /* 0x000f280000300800 */
[----:B------:R-:W4:Y:S01]  /*112ab0*/  LDL.LU R42, [R1+0xd4] ;  /* 0x0000d400012a7983 */ /* 0x000f220000300800 */
[----:B------:R-:W-:-:S03]  /*112ac0*/  SHF.R.U32.HI R28, RZ, 0x8, R48 ;  /* 0x00000008ff1c7819 */ /* 0x000fc60000011630 */
[----:B------:R-:W4:Y:S01]  /*112ad0*/  LDL.LU R48, [R1+0x5b8] ;  /* 0x0005b80001307983 */ /* 0x000f220000300800 */
[----:B---3--:R-:W-:-:S03]  /*112ae0*/  SHF.R.U32.HI R26, RZ, 0x8, R47 ;  /* 0x00000008ff1a7819 */ /* 0x008fc6000001162f */
[----:B------:R-:W3:Y:S01]  /*112af0*/  LDL.LU R47, [R1+0xcc] ;  /* 0x0000cc00012f7983 */ /* 0x000ee20000300800 */
[----:B------:R-:W-:Y:S02]  /*112b00*/  LOP3.LUT R27, R27, 0xffff, RZ, 0xc0, !PT ;  /* 0x0000ffff1b1b7812 */ /* 0x000fe400078ec0ff */
[----:B------:R-:W-:Y:S02]  /*112b10*/  LOP3.LUT R28, R28, 0xffff, RZ, 0xc0, !PT ;  /* 0x0000ffff1c1c7812 */ /* 0x000fe400078ec0ff */
[----:B------:R-:W-:Y:S02]  /*112b20*/  LOP3.LUT R25, R25, 0xffff, RZ, 0xc0, !PT ;  /* 0x0000ffff19197812 */ /* 0x000fe400078ec0ff */
[----:B------:R-:W-:Y:S02]  /*112b30*/  LOP3.LUT R26, R26, 0xffff, RZ, 0xc0, !PT ;  /* 0x0000ffff1a1a7812 */ /* 0x000fe400078ec0ff */
[----:B0-----:R-:W-:Y:S02]  /*112b40*/  PRMT R2, R27, 0x3340, R28 ;  /* 0x000033401b027816 */ /* 0x001fe4000000001c */
[----:B------:R-:W-:-:S05]  /*112b50*/  PRMT R44, R25, 0x3340, R26 ;  /* 0x00003340192c7816 */ /* 0x000fca000000001a */
[----:B------:R-:W-:Y:S04]  /*112b60*/  STL [R1+0x57b4], R44 ;  /* 0x0057b42c01007387 */ /* 0x000fe80000100800 */
[----:B------:R0:W-:Y:S01]  /*112b70*/  STL [R1+0x1fc], R2 ;  /* 0x0001fc0201007387 */ /* 0x0001e20000100800 */
[----:B--2---:R-:W-:-:S03]  /*112b80*/  SHF.R.U32.HI R28, RZ, 0x8, R34 ;  /* 0x00000008ff1c7819 */ /* 0x004fc60000011622 */
[----:B------:R-:W2:Y:S01]  /*112b90*/  LDL.LU R34, [R1+0x578] ;  /* 0x0005780001227983 */ /* 0x000ea20000300800 */
[----:B------:R-:W-:Y:S02]  /*112ba0*/  LOP3.LUT R28, R28, 0xffff, RZ, 0xc0, !PT ;  /* 0x0000ffff1c1c7812 */ /* 0x000fe400078ec0ff */
[----:B------:R-:W-:-:S04]  /*112bb0*/  SHF.R.U32.HI R29, RZ, 0x8, R40 ;  /* 0x00000008ff1d7819 */ /* 0x000fc80000011628 */
[----:B------:R-:W-:-:S04]  /*112bc0*/  LOP3.LUT R29, R29, 0xffff, RZ, 0xc0, !PT ;  /* 0x0000ffff1d1d7812 */ /* 0x000fc800078ec0ff */
[----:B0-----:R-:W-:Y:S02]  /*112bd0*/  PRMT R2, R28, 0x3340, R29 ;  /* 0x000033401c027816 */ /* 0x001fe4000000001d */
[----:B------:R-:W-:Y:S02]  /*112be0*/  SHF.R.U32.HI R25, RZ, 0x8, R37 ;  /* 0x00000008ff197819 */ /* 0x000fe40000011625 */
[----:B------:R-:W2:Y:S04]  /*112bf0*/  LDL.LU R37, [R1+0x574] ;  /* 0x0005740001257983 */ /* 0x000ea80000300800 */
[----:B------:R0:W-:Y:S04]  /*112c00*/  STL [R1+0x1f8], R2 ;  /* 0x0001f80201007387 */ /* 0x0001e80000100800 */
[----:B------:R-:W2:Y:S01]  /*112c10*/  LDL.LU R40, [R1+0x490] ;  /* 0x0004900001287983 */ /* 0x000ea20000300800 */
[----:B------:R-:W-:-:S02]  /*112c20*/  SHF.R.U32.HI R26, RZ, 0x8, R41 ;  /* 0x00000008ff1a7819 */ /* 0x000fc40000011629 */
[----:B------:R-:W-:Y:S01]  /*112c30*/  SHF.R.U32.HI R30, RZ, 0x8, R43 ;  /* 0x00000008ff1e7819 */ /* 0x000fe2000001162b */
[----:B------:R-:W2:Y:S01]  /*112c40*/  LDL.LU R41, [R1+0x398] ;  /* 0x0003980001297983 */ /* 0x000ea20000300800 */
[----:B------:R-:W-:-:S03]  /*112c50*/  SHF.R.U32.HI R27, RZ, 0x8, R46 ;  /* 0x00000008ff1b7819 */ /* 0x000fc6000001162e */
[----:B------:R-:W2:Y:S04]  /*112c60*/  LDL.LU R43, [R1+0x390] ;  /* 0x00039000012b7983 */ /* 0x000ea80000300800 */
[----:B------:R-:W2:Y:S01]  /*112c70*/  LDL.LU R46, [R1+0x388] ;  /* 0x00038800012e7983 */ /* 0x000ea20000300800 */
[----:B------:R-:W-:Y:S02]  /*112c80*/  LOP3.LUT R30, R30, 0xffff, RZ, 0xc0, !PT ;  /* 0x0000ffff1e1e7812 */ /* 0x000fe400078ec0ff */
[----:B------:R-:W-:Y:S02]  /*112c90*/  LOP3.LUT R27, R27, 0xffff, RZ, 0xc0, !PT ;  /* 0x0000ffff1b1b7812 */ /* 0x000fe400078ec0ff */
[----:B------:R-:W-:Y:S02]  /*112ca0*/  LOP3.LUT R25, R25, 0xffff, RZ, 0xc0, !PT ;  /* 0x0000ffff19197812 */ /* 0x000fe400078ec0ff */
[----:B------:R-:W-:-:S02]  /*112cb0*/  LOP3.LUT R26, R26, 0xffff, RZ, 0xc0, !PT ;  /* 0x0000ffff1a1a7812 */ /* 0x000fc400078ec0ff */
[--C-:B------:R-:W-:Y:S02]  /*112cc0*/  PRMT R4, R30, 0x3340, R0.reuse ;  /* 0x000033401e047816 */ /* 0x100fe40000000000 */
[----:B------:R-:W-:Y:S02]  /*112cd0*/  PRMT R3, R27, 0x3340, R0 ;  /* 0x000033401b037816 */ /* 0x000fe40000000000 */
[----:B0-----:R-:W-:Y:S01]  /*112ce0*/  PRMT R2, R25, 0x3340, R26 ;  /* 0x0000334019027816 */ /* 0x001fe2000000001a */
[----:B------:R-:W-:Y:S04]  /*112cf0*/  STL [R1+0x170], R4 ;  /* 0x0001700401007387 */ /* 0x000fe80000100800 */
[----:B------:R-:W-:Y:S01]  /*112d00*/  STL [R1+0x174], R3 ;  /* 0x0001740301007387 */ /* 0x000fe20000100800 */
[----:B----4-:R-:W-:-:S03]  /*112d10*/  SHF.R.U32.HI R25, RZ, 0x8, R38 ;  /* 0x00000008ff197819 */ /* 0x010fc60000011626 */
[----:B------:R0:W-:Y:S04]  /*112d20*/  STL [R1+0x1f4], R2 ;  /* 0x0001f40201007387 */ /* 0x0001e80000100800 */
[----:B------:R-:W4:Y:S01]  /*112d30*/  LDL.LU R38, [R1+0x5d8] ;  /* 0x0005d80001267983 */ /* 0x000f220000300800 */
[----:B------:R-:W-:-:S03]  /*112d40*/  SHF.R.U32.HI R30, RZ, 0x8, R39 ;  /* 0x00000008ff1e7819 */ /* 0x000fc60000011627 */
[----:B------:R-:W4:Y:S01]  /*112d50*/  LDL.LU R39, [R1+0xf4] ;  /* 0x0000f40001277983 */ /* 0x000f220000300800 */
[----:B------:R-:W-:-:S03]  /*112d60*/  SHF.R.U32.HI R28, RZ, 0x8, R42 ;  /* 0x00000008ff1c7819 */ /* 0x000fc6000001162a */
        /* <DEDUP_REMOVED lines=8> */
[----:B------:R-:W-:Y:S02]  /*112df0*/  SHF.R.U32.HI R27, RZ, 0x8, R33 ;  /* 0x00000008ff1b7819 */ /* 0x000fe40000011621 */
[----:B------:R-:W-:Y:S02]  /*112e00*/  PRMT R35, R25, 0x3340, R26 ;  /* 0x0000334019237816 */ /* 0x000fe4000000001a */
[----:B0-----:R-:W-:-:S02]  /*112e10*/  PRMT R2, R30, 0x3340, R0 ;  /* 0x000033401e027816 */ /* 0x001fc40000000000 */
[----:B------:R-:W-:Y:S02]  /*112e20*/  LOP3.LUT R27, R27, 0xffff, RZ, 0xc0, !PT ;  /* 0x0000ffff1b1b7812 */ /* 0x000fe400078ec0ff */
[----:B------:R-:W-:Y:S02]  /*112e30*/  LOP3.LUT R28, R28, 0xffff, RZ, 0xc0, !PT ;  /* 0x0000ffff1c1c7812 */ /* 0x000fe400078ec0ff */
[----:B------:R-:W-:Y:S01]  /*112e40*/  LOP3.LUT R29, R29, 0xffff, RZ, 0xc0, !PT ;  /* 0x0000ffff1d1d7812 */ /* 0x000fe200078ec0ff */
[----:B------:R-:W-:Y:S01]  /*112e50*/  STL [R1+0x57b8], R35 ;  /* 0x0057b82301007387 */ /* 0x000fe20000100800 */
[----:B------:R-:W-:-:S03]  /*112e60*/  PRMT R3, R27, 0x3340, R28 ;  /* 0x000033401b037816 */ /* 0x000fc6000000001c */
[----:B------:R0:W-:Y:S02]  /*112e70*/  STL [R1+0x158], R2 ;  /* 0x0001580201007387 */ /* 0x0001e40000100800 */
[----:B0-----:R-:W-:Y:S02]  /*112e80*/  PRMT R2, R29, 0x3340, R0 ;  /* 0x000033401d027816 */ /* 0x001fe40000000000 */
[----:B------:R0:W-:Y:S04]  /*112e90*/  STL [R1+0x1ec], R3 ;  /* 0x0001ec0301007387 */ /* 0x0001e80000100800 */
[----:B------:R1:W-:Y:S01]  /*112ea0*/  STL [R1+0x160], R2 ;  /* 0x0001600201007387 */ /* 0x0003e20000100800 */
[----:B--2---:R-:W-:-:S04]  /*112eb0*/  SHF.R.U32.HI R28, RZ, 0x8, R34 ;  /* 0x00000008ff1c7819 */ /* 0x004fc80000011622 */
[----:B------:R-:W-:Y:S02]  /*112ec0*/  LOP3.LUT R28, R28, 0xffff, RZ, 0xc0, !PT ;  /* 0x0000ffff1c1c7812 */ /* 0x000fe400078ec0ff */
[----:B------:R-:W-:-:S04]  /*112ed0*/  SHF.R.U32.HI R29, RZ, 0x8, R40 ;  /* 0x00000008ff1d7819 */ /* 0x000fc80000011628 */
[----:B------:R-:W-:-:S04]  /*112ee0*/  LOP3.LUT R29, R29, 0xffff, RZ, 0xc0, !PT ;  /* 0x0000ffff1d1d7812 */ /* 0x000fc800078ec0ff */
[----:B0-----:R-:W-:Y:S02]  /*112ef0*/  PRMT R3, R28, 0x3340, R29 ;  /* 0x000033401c037816 */ /* 0x001fe4000000001d */
[----:B------:R-:W-:Y:S02]  /*112f00*/  SHF.R.U32.HI R26, RZ, 0x8, R41 ;  /* 0x00000008ff1a7819 */ /* 0x000fe40000011629 */
[----:B------:R-:W-:Y:S01]  /*112f10*/  SHF.R.U32.HI R30, RZ, 0x8, R43 ;  /* 0x00000008ff1e7819 */ /* 0x000fe2000001162b */
[----:B------:R-:W2:Y:S01]  /*112f20*/  LDL.LU R41, [R1+0x4b4] ;  /* 0x0004b40001297983 */ /* 0x000ea20000300800 */
[----:B------:R-:W-:-:S03]  /*112f30*/  SHF.R.U32.HI R27, RZ, 0x8, R46 ;  /* 0x00000008ff1b7819 */ /* 0x000fc6000001162e */
[----:B------:R0:W-:Y:S01]  /*112f40*/  STL [R1+0x1e4], R3 ;  /* 0x0001e40301007387 */ /* 0x0001e20000100800 */
[----:B------:R-:W-:-:S03]  /*112f50*/  LOP3.LUT R30, R30, 0xffff, RZ, 0xc0, !PT ;  /* 0x0000ffff1e1e7812 */ /* 0x000fc600078ec0ff */
[----:B------:R-:W2:Y:S01]  /*112f60*/  LDL.LU R43, [R1+0x100] ;  /* 0x00010000012b7983 */ /* 0x000ea20000300800 */
[----:B------:R-:W-:-:S03]  /*112f70*/  SHF.R.U32.HI R25, RZ, 0x8, R37 ;  /* 0x00000008ff197819 */ /* 0x000fc60000011625 */
[----:B------:R-:W2:Y:S01]  /*112f80*/  LDL.LU R46, [R1+0x3a0] ;  /* 0x0003a000012e7983 */ /* 0x000ea20000300800 */
[----:B-1----:R-:W-:Y:S02]  /*112f90*/  PRMT R2, R30, 0x3340, R0 ;  /* 0x000033401e027816 */ /* 0x002fe40000000000 */
[----:B------:R-:W-:Y:S02]  /*112fa0*/  LOP3.LUT R25, R25, 0xffff, RZ, 0xc0, !PT ;  /* 0x0000ffff19197812 */ /* 0x000fe400078ec0ff */
[----:B------:R-:W-:Y:S02]  /*112fb0*/  LOP3.LUT R26, R26, 0xffff, RZ, 0xc0, !PT ;  /* 0x0000ffff1a1a7812 */ /* 0x000fe400078ec0ff */
[----:B------:R-:W-:Y:S01]  /*112fc0*/  LOP3.LUT R27, R27, 0xffff, RZ, 0xc0, !PT ;  /* 0x0000ffff1b1b7812 */ /* 0x000fe200078ec0ff */
[----:B------:R1:W-:Y:S01]  /*112fd0*/  STL [R1+0x140], R2 ;  /* 0x0001400201007387 */ /* 0x0003e20000100800 */
[----:B0-----:R-:W-:Y:S02]  /*112fe0*/  PRMT R3, R25, 0x3340, R26 ;  /* 0x0000334019037816 */ /* 0x001fe4000000001a */
[----:B------:R-:W-:-:S03]  /*112ff0*/  SHF.R.U32.HI R28, RZ, 0x8, R21 ;  /* 0x00000008ff1c7819 */ /* 0x000fc60000011615 */
[----:B------:R0:W-:Y:S01]  /*113000*/  STL [R1+0x1e0], R3 ;  /* 0x0001e00301007387 */ /* 0x0001e20000100800 */
[----:B-1----:R-:W-:-:S05]  /*113010*/  PRMT R2, R27, 0x3340, R0 ;  /* 0x000033401b027816 */ /* 0x002fca0000000000 */
[----:B------:R1:W-:Y:S01]  /*113020*/  STL [R1+0x144], R2 ;  /* 0x0001440201007387 */ /* 0x0003e20000100800 */
[----:B----4-:R-:W-:-:S03]  /*113030*/  SHF.R.U32.HI R21, RZ, 0x8, R42 ;  /* 0x00000008ff157819 */ /* 0x010fc6000001162a */
[----:B------:R-:W4:Y:S04]  /*113040*/  LDL.LU R34, [R1+0x5f4] ;  /* 0x0005f40001227983 */ /* 0x000f280000300800 */
[----:B------:R-:W4:Y:S04]  /*113050*/  LDL.LU R37, [R1+0x5f0] ;  /* 0x0005f00001257983 */ /* 0x000f280000300800 */
[----:B------:R-:W4:Y:S04]  /*113060*/  LDL.LU R40, [R1+0x5a4] ;  /* 0x0005a40001287983 */ /* 0x000f280000300800 */
[----:B------:R-:W4:Y:S01]  /*113070*/  LDL.LU R42, [R1+0x5ec] ;  /* 0x0005ec00012a7983 */ /* 0x000f220000300800 */
[----:B------:R-:W-:-:S03]  /*113080*/  SHF.R.U32.HI R27, RZ, 0x8, R48 ;  /* 0x00000008ff1b7819 */ /* 0x000fc60000011630 */
[----:B------:R-:W4:Y:S01]  /*113090*/  LDL.LU R48, [R1+0x5b0] ;  /* 0x0005b00001307983 */ /* 0x000f220000300800 */
        /* <DEDUP_REMOVED lines=14> */
[----:B0-----:R-:W-:Y:S02]  /*113180*/  PRMT R3, R29, 0x3340, R0 ;  /* 0x000033401d037816 */ /* 0x001fe40000000000 */
[----:B-1----:R-:W-:Y:S01]  /*113190*/  PRMT R2, R26, 0x3340, R27 ;  /* 0x000033401a027816 */ /* 0x002fe2000000001b */
[----:B------:R-:W-:Y:S04]  /*1131a0*/  STL [R1+0x57bc], R32 ;  /* 0x0057bc2001007387 */ /* 0x000fe80000100800 */
[----:B------:R-:W-:Y:S04]  /*1131b0*/  STL [R1+0x1d4], R4 ;  /* 0x0001d40401007387 */ /* 0x000fe80000100800 */
[----:B------:R-:W-:Y:S04]  /*1131c0*/  STL [R1+0x12c], R3 ;  /* 0x00012c0301007387 */ /* 0x000fe80000100800 */
[----:B------:R0:W-:Y:S01]  /*1131d0*/  STL [R1+0x1cc], R2 ;  /* 0x0001cc0201007387 */ /* 0x0001e20000100800 */
[----:B------:R-:W-:-:S02]  /*1131e0*/  SHF.R.U32.HI R20, RZ, 0x8, R20 ;  /* 0x00000008ff147819 */ /* 0x000fc40000011614 */
[----:B------:R-:W-:Y:S01]  /*1131f0*/  SHF.R.U32.HI R22, RZ, 0x8, R22 ;  /* 0x00000008ff167819 */ /* 0x000fe20000011616 */
[----:B------:R-:W3:Y:S01]  /*113200*/  LDL.LU R33, [R1+0x4d4] ;  /* 0x0004d40001217983 */ /* 0x000ee20000300800 */
[----:B------:R-:W-:-:S03]  /*113210*/  LOP3.LUT R26, R20, 0xffff, RZ, 0xc0, !PT ;  /* 0x0000ffff141a7812 */ /* 0x000fc600078ec0ff */
[----:B------:R-:W3:Y:S01]  /*113220*/  LDL.LU R38, [R1+0x4c0] ;  /* 0x0004c00001267983 */ /* 0x000ee20000300800 */
[----:B------:R-:W-:Y:S02]  /*113230*/  LOP3.LUT R22, R22, 0xffff, RZ, 0xc0, !PT ;  /* 0x0000ffff16167812 */ /* 0x000fe400078ec0ff */
[----:B------:R-:W-:-:S04]  /*113240*/  SHF.R.U32.HI R24, RZ, 0x8, R24 ;  /* 0x00000008ff187819 */ /* 0x000fc80000011618 */
[----:B------:R-:W-:Y:S02]  /*113250*/  LOP3.LUT R24, R24, 0xffff, RZ, 0xc0, !PT ;  /* 0x0000ffff18187812 */ /* 0x000fe400078ec0ff */
[----:B--2---:R-:W-:-:S04]  /*113260*/  SHF.R.U32.HI R21, RZ, 0x8, R41 ;  /* 0x00000008ff157819 */ /* 0x004fc80000011629 */
[----:B------:R-:W-:Y:S02]  /*113270*/  LOP3.LUT R21, R21, 0xffff, RZ, 0xc0, !PT ;  /* 0x0000ffff15157812 */ /* 0x000fe400078ec0ff */
[----:B------:R-:W-:-:S04]  /*113280*/  SHF.R.U32.HI R23, RZ, 0x8, R46 ;  /* 0x00000008ff177819 */ /* 0x000fc8000001162e */
[----:B------:R-:W-:-:S04]  /*113290*/  LOP3.LUT R23, R23, 0xffff, RZ, 0xc0, !PT ;  /* 0x0000ffff17177812 */ /* 0x000fc800078ec0ff */
[----:B0-----:R-:W-:-:S05]  /*1132a0*/  PRMT R2, R21, 0x3340, R23 ;  /* 0x0000334015027816 */ /* 0x001fca0000000017 */
[----:B------:R0:W-:Y:S01]  /*1132b0*/  STL [R1+0x1c4], R2 ;  /* 0x0001c40201007387 */ /* 0x0001e20000100800 */
[----:B------:R-:W-:-:S03]  /*1132c0*/  SHF.R.U32.HI R25, RZ, 0x8, R43 ;  /* 0x00000008ff197819 */ /* 0x000fc6000001162b */
[----:B------:R-:W2:Y:S04]  /*1132d0*/  LDL.LU R39, [R1+0x11c] ;  /* 0x00011c0001277983 */ /* 0x000ea80000300800 */
[----:B------:R-:W2:Y:S01]  /*1132e0*/  LDL.LU R41, [R1+0x610] ;  /* 0x0006100001297983 */ /* 0x000ea20000300800 */
[----:B0-----:R-:W-:-:S03]  /*1132f0*/  PRMT R2, R26, 0x3340, R22 ;  /* 0x000033401a027816 */ /* 0x001fc60000000016 */
[----:B------:R-:W2:Y:S01]  /*113300*/  LDL.LU R43, [R1+0x3b0] ;  /* 0x0003b000012b7983 */ /* 0x000ea20000300800 */
[----:B----4-:R-:W-:-:S03]  /*113310*/  SHF.R.U32.HI R23, RZ, 0x8, R34 ;  /* 0x00000008ff177819 */ /* 0x010fc60000011622 */
[----:B------:R-:W4:Y:S01]  /*113320*/  LDL.LU R46, [R1+0x3ac] ;  /* 0x0003ac00012e7983 */ /* 0x000f220000300800 */
[----:B------:R-:W-:Y:S02]  /*113330*/  LOP3.LUT R23, R23, 0xffff, RZ, 0xc0, !PT ;  /* 0x0000ffff17177812 */ /* 0x000fe400078ec0ff */
[----:B------:R-:W-:Y:S01]  /*113340*/  SHF.R.U32.HI R26, RZ, 0x8, R42 ;  /* 0x00000008ff1a7819 */ /* 0x000fe2000001162a */
[----:B------:R0:W-:Y:S03]  /*113350*/  STL [R1+0x1b8], R2 ;  /* 0x0001b80201007387 */ /* 0x0001e60000100800 */
[----:B------:R-:W-:Y:S01]  /*113360*/  LOP3.LUT R26, R26, 0xffff, RZ, 0xc0, !PT ;  /* 0x0000ffff1a1a7812 */ /* 0x000fe200078ec0ff */
[----:B------:R-:W4:Y:S01]  /*113370*/  LDL.LU R36, [R1+0x61c] ;  /* 0x00061c0001247983 */ /* 0x000f220000300800 */
[----:B------:R-:W-:Y:S02]  /*113380*/  PRMT R21, R24, 0x3340, R0 ;  /* 0x0000334018157816 */ /* 0x000fe40000000000 */
[----:B0-----:R-:W-:Y:S01]  /*113390*/  PRMT R2, R23, 0x3340, R26 ;  /* 0x0000334017027816 */ /* 0x001fe2000000001a */
[----:B------:R-:W4:Y:S01]  /*1133a0*/  LDL.LU R34, [R1+0x618] ;  /* 0x0006180001227983 */ /* 0x000f220000300800 */
[----:B------:R-:W-:-:S02]  /*1133b0*/  SHF.R.U32.HI R24, RZ, 0x8, R37 ;  /* 0x00000008ff187819 */ /* 0x000fc40000011625 */
[----:B------:R-:W-:Y:S01]  /*1133c0*/  SHF.R.U32.HI R22, RZ, 0x8, R40 ;  /* 0x00000008ff167819 */ /* 0x000fe20000011628 */
[----:B------:R0:W-:Y:S04]  /*1133d0*/  STL [R1+0x1ac], R2 ;  /* 0x0001ac0201007387 */ /* 0x0001e80000100800 */
[----:B------:R-:W4:Y:S04]  /*1133e0*/  LDL.LU R37, [R1+0x114] ;  /* 0x0001140001257983 */ /* 0x000f280000300800 */
[----:B------:R-:W4:Y:S01]  /*1133f0*/  LDL.LU R40, [R1+0x60c] ;  /* 0x00060c0001287983 */ /* 0x000f220000300800 */
[----:B------:R-:W-:-:S03]  /*113400*/  LOP3.LUT R25, R25, 0xffff, RZ, 0xc0, !PT ;  /* 0x0000ffff19197812 */ /* 0x000fc600078ec0ff */
[----:B------:R-:W4:Y:S01]  /*113410*/  LDL.LU R42, [R1+0x608] ;  /* 0x00060800012a7983 */ /* 0x000f220000300800 */
[----:B------:R-:W-:Y:S02]  /*113420*/  PRMT R20, R25, 0x3340, R0 ;  /* 0x0000334019147816 */ /* 0x000fe40000000000 */
[----:B------:R-:W-:Y:S02]  /*113430*/  SHF.R.U32.HI R25, RZ, 0x8, R48 ;  /* 0x00000008ff197819 */ /* 0x000fe40000011630 */
[----:B------:R-:W4:Y:S01]  /*113440*/  LDL.LU R48, [R1+0x5c8] ;  /* 0x0005c80001307983 */ /* 0x000f220000300800 */
[----:B---3--:R-:W-:-:S03]  /*113450*/  SHF.R.U32.HI R27, RZ, 0x8, R47 ;  /* 0x00000008ff1b7819 */ /* 0x008fc6000001162f */
[----:B------:R-:W3:Y:S01]  /*113460*/  LDL.LU R47, [R1+0x108] ;  /* 0x00010800012f7983 */ /* 0x000ee20000300800 */
[----:B------:R-:W-:Y:S02]  /*113470*/  LOP3.LUT R27, R27, 0xffff, RZ, 0xc0, !PT ;  /* 0x0000ffff1b1b7812 */ /* 0x000fe400078ec0ff */
[----:B------:R-:W-:Y:S02]  /*113480*/  LOP3.LUT R24, R24, 0xffff, RZ, 0xc0, !PT ;  /* 0x0000ffff18187812 */ /* 0x000fe400078ec0ff */
[----:B------:R-:W-:Y:S02]  /*113490*/  PRMT R23, R27, 0x3340, R0 ;  /* 0x000033401b177816 */ /* 0x000fe40000000000 */
[----:B------:R-:W-:-:S04]  /*1134a0*/  LOP3.LUT R25, R25, 0xffff, RZ, 0xc0, !PT ;  /* 0x0000ffff19197812 */ /* 0x000fc800078ec0ff */
[----:B0-----:R-:W-:-:S05]  /*1134b0*/  PRMT R2, R24, 0x3340, R25 ;  /* 0x0000334018027816 */ /* 0x001fca0000000019 */
[----:B------:R0:W-:Y:S01]  /*1134c0*/  STL [R1+0x1a8], R2 ;  /* 0x0001a80201007387 */ /* 0x0001e20000100800 */
[----:B------:R-:W-:-:S04]  /*1134d0*/  SHF.R.U32.HI R26, RZ, 0x8, R33 ;  /* 0x00000008ff1a7819 */ /* 0x000fc80000011621 */
[----:B------:R-:W-:Y:S02]  /*1134e0*/  LOP3.LUT R26, R26, 0xffff, RZ, 0xc0, !PT ;  /* 0x0000ffff1a1a7812 */ /* 0x000fe400078ec0ff */
[----:B------:R-:W-:-:S04]  /*1134f0*/  SHF.R.U32.HI R24, RZ, 0x8, R38 ;  /* 0x00000008ff187819 */ /* 0x000fc80000011626 */
[----:B------:R-:W-:Y:S02]  /*113500*/  LOP3.LUT R24, R24, 0xffff, RZ, 0xc0, !PT ;  /* 0x0000ffff18187812 */ /* 0x000fe400078ec0ff */
[----:B--2---:R-:W-:Y:S02]  /*113510*/  SHF.R.U32.HI R27, RZ, 0x8, R39 ;  /* 0x00000008ff1b7819 */ /* 0x004fe40000011627 */
[----:B------:R-:W-:Y:S02]  /*113520*/  SHF.R.U32.HI R29, RZ, 0x8, R41 ;  /* 0x00000008ff1d7819 */ /* 0x000fe40000011629 */
[----:B------:R-:W-:Y:S02]  /*113530*/  LOP3.LUT R27, R27, 0xffff, RZ, 0xc0, !PT ;  /* 0x0000ffff1b1b7812 */ /* 0x000fe400078ec0ff */
[----:B------:R-:W-:Y:S02]  /*113540*/  LOP3.LUT R29, R29, 0xffff, RZ, 0xc0, !PT ;  /* 0x0000ffff1d1d7812 */ /* 0x000fe400078ec0ff */
[----:B----4-:R-:W-:-:S02]  /*113550*/  SHF.R.U32.HI R28, RZ, 0x8, R46 ;  /* 0x00000008ff1c7819 */ /* 0x010fc4000001162e */
[--C-:B------:R-:W-:Y:S02]  /*113560*/  PRMT R4, R29, 0x3340, R0.reuse ;  /* 0x000033401d047816 */ /* 0x100fe40000000000 */
[----:B------:R-:W-:Y:S02]  /*113570*/  LOP3.LUT R28, R28, 0xffff, RZ, 0xc0, !PT ;  /* 0x0000ffff1c1c7812 */ /* 0x000fe400078ec0ff */
[----:B------:R-:W-:Y:S01]  /*113580*/  PRMT R3, R26, 0x3340, R27 ;  /* 0x000033401a037816 */ /* 0x000fe2000000001b */
[----:B------:R-:W-:Y:S01]  /*113590*/  STL [R1+0x128], R4 ;  /* 0x0001280401007387 */ /* 0x000fe20000100800 */
[----:B0-----:R-:W-:-:S03]  /*1135a0*/  PRMT R2, R28, 0x3340, R0 ;  /* 0x000033401c027816 */ /* 0x001fc60000000000 */
[----:B------:R-:W2:Y:S01]  /*1135b0*/  LDL.LU R33, [R1+0x5c4] ;  /* 0x0005c40001217983 */ /* 0x000ea20000300800 */
[----:B------:R-:W-:-:S03]  /*1135c0*/  SHF.R.U32.HI R25, RZ, 0x8, R43 ;  /* 0x00000008ff197819 */ /* 0x000fc6000001162b */
[----:B------:R-:W-:Y:S04]  /*1135d0*/  STL [R1+0x1a0], R3 ;  /* 0x0001a00301007387 */ /* 0x000fe80000100800 */
[----:B------:R-:W4:Y:S01]  /*1135e0*/  LDL.LU R38, [R1+0x4e4] ;  /* 0x0004e40001267983 */ /* 0x000f220000300800 */
[----:B------:R-:W-:-:S03]  /*1135f0*/  SHF.R.U32.HI R28, RZ, 0x8, R36 ;  /* 0x00000008ff1c7819 */ /* 0x000fc60000011624 */
[----:B------:R0:W-:Y:S01]  /*113600*/  STL [R1+0x124], R2 ;  /* 0x0001240201007387 */ /* 0x0001e20000100800 */
[----:B------:R-:W-:-:S03]  /*113610*/  LOP3.LUT R25, R25, 0xffff, RZ, 0xc0, !PT ;  /* 0x0000ffff19197812 */ /* 0x000fc600078ec0ff */
[----:B------:R-:W4:Y:S04]  /*113620*/  LDL.LU R39, [R1+0x3e4] ;  /* 0x0003e40001277983 */ /* 0x000f280000300800 */
[----:B------:R-:W4:Y:S01]  /*113630*/  LDL.LU R41, [R1+0x63c] ;  /* 0x00063c0001297983 */ /* 0x000f220000300800 */
[----:B------:R-:W-:-:S03]  /*113640*/  SHF.R.U32.HI R29, RZ, 0x8, R40 ;  /* 0x00000008ff1d7819 */ /* 0x000fc60000011628 */
[----:B------:R-:W4:Y:S01]  /*113650*/  LDL.LU R43, [R1+0x4e8] ;  /* 0x0004e800012b7983 */ /* 0x000f220000300800 */
[----:B------:R-:W-:-:S03]  /*113660*/  LOP3.LUT R28, R28, 0xffff, RZ, 0xc0, !PT ;  /* 0x0000ffff1c1c7812 */ /* 0x000fc600078ec0ff */
[----:B------:R-:W4:Y:S01]  /*113670*/  LDL.LU R46, [R1+0x3e8] ;  /* 0x0003e800012e7983 */ /* 0x000f220000300800 */
[----:B------:R-:W-:Y:S02]  /*113680*/  LOP3.LUT R29, R29, 0xffff, RZ, 0xc0, !PT ;  /* 0x0000ffff1d1d7812 */ /* 0x000fe400078ec0ff */
[----:B------:R-:W-:Y:S02]  /*113690*/  PRMT R60, R24, 0x3340, R25 ;  /* 0x00003340183c7816 */ /* 0x000fe40000000019 */
[----:B0-----:R-:W-:Y:S02]  /*1136a0*/  PRMT R2, R28, 0x3340, R29 ;  /* 0x000033401c027816 */ /* 0x001fe4000000001d */
[----:B------:R-:W-:Y:S01]  /*1136b0*/  SHF.R.U32.HI R25, RZ, 0x8, R34 ;  /* 0x00000008ff197819 */ /* 0x000fe20000011622 */
[----:B------:R-:W-:Y:S01]  /*1136c0*/  STL [R1+0x57c0], R60 ;  /* 0x0057c03c01007387 */ /* 0x000fe20000100800 */
[----:B------:R-:W-:-:S03]  /*1136d0*/  SHF.R.U32.HI R24, RZ, 0x8, R37 ;  /* 0x00000008ff187819 */ /* 0x000fc60000011625 */
[----:B------:R-:W4:Y:S04]  /*1136e0*/  LDL.LU R34, [R1+0x634] ;  /* 0x0006340001227983 */ /* 0x000f280000300800 */
[----:B------:R-:W4:Y:S04]  /*1136f0*/  LDL.LU R37, [R1+0x3d0] ;  /* 0x0003d00001257983 */ /* 0x000f280000300800 */
[----:B------:R0:W-:Y:S04]  /*113700*/  STL [R1+0x19c], R2 ;  /* 0x00019c0201007387 */ /* 0x0001e80000100800 */
[----:B------:R-:W4:Y:S01]  /*113710*/  LDL.LU R40, [R1+0x5cc] ;  /* 0x0005cc0001287983 */ /* 0x000f220000300800 */
[----:B------:R-:W-:-:S02]  /*113720*/  SHF.R.U32.HI R26, RZ, 0x8, R42 ;  /* 0x00000008ff1a7819 */ /* 0x000fc4000001162a */
[----:B------:R-:W-:Y:S01]  /*113730*/  SHF.R.U32.HI R30, RZ, 0x8, R48 ;  /* 0x00000008ff1e7819 */ /* 0x000fe20000011630 */
[----:B------:R-:W4:Y:S04]  /*113740*/  LDL.LU R42, [R1+0x62c] ;  /* 0x00062c00012a7983 */ /* 0x000f280000300800 */
[----:B------:R-:W4:Y:S01]  /*113750*/  LDL.LU R48, [R1+0x3c8] ;  /* 0x0003c80001307983 */ /* 0x000f220000300800 */
[----:B---3--:R-:W-:-:S03]  /*113760*/  SHF.R.U32.HI R27, RZ, 0x8, R47 ;  /* 0x00000008ff1b7819 */ /* 0x008fc6000001162f */
[----:B------:R-:W3:Y:S01]  /*113770*/  LDL.LU R47, [R1+0x13c] ;  /* 0x00013c00012f7983 */ /* 0x000ee20000300800 */
[----:B------:R-:W-:Y:S02]  /*113780*/  LOP3.LUT R30, R30, 0xffff, RZ, 0xc0, !PT ;  /* 0x0000ffff1e1e7812 */ /* 0x000fe400078ec0ff */
[----:B------:R-:W-:Y:S02]  /*113790*/  LOP3.LUT R24, R24, 0xffff, RZ, 0xc0, !PT ;  /* 0x0000ffff18187812 */ /* 0x000fe400078ec0ff */
[----:B------:R-:W-:Y:S02]  /*1137a0*/  LOP3.LUT R25, R25, 0xffff, RZ, 0xc0, !PT ;  /* 0x0000ffff19197812 */ /* 0x000fe400078ec0ff */
[----:B------:R-:W-:Y:S02]  /*1137b0*/  LOP3.LUT R26, R26, 0xffff, RZ, 0xc0, !PT ;  /* 0x0000ffff1a1a7812 */ /* 0x000fe400078ec0ff */
[----:B------:R-:W-:Y:S02]  /*1137c0*/  LOP3.LUT R27, R27, 0xffff, RZ, 0xc0, !PT ;  /* 0x0000ffff1b1b7812 */ /* 0x000fe400078ec0ff */
[----:B------:R-:W-:-:S02]  /*1137d0*/  PRMT R4, R30, 0x3340, R0 ;  /* 0x000033401e047816 */ /* 0x000fc40000000000 */
[----:B------:R-:W-:Y:S02]  /*1137e0*/  PRMT R3, R25, 0x3340, R26 ;  /* 0x0000334019037816 */ /* 0x000fe4000000001a */
[----:B0-----:R-:W-:Y:S01]  /*1137f0*/  PRMT R2, R24, 0x3340, R27 ;  /* 0x0000334018027816 */ /* 0x001fe2000000001b */
[----:B------:R-:W-:Y:S04]  /*113800*/  STL [R1+0x110], R4 ;  /* 0x0001100401007387 */ /* 0x000fe80000100800 */
[----:B------:R0:W-:Y:S04]  /*113810*/  STL [R1+0x198], R3 ;  /* 0x0001980301007387 */ /* 0x0001e80000100800 */
[----:B------:R1:W-:Y:S01]  /*113820*/  STL [R1+0x194], R2 ;  /* 0x0001940201007387 */ /* 0x0003e20000100800 */
[----:B--2---:R-:W-:-:S02]  /*113830*/  SHF.R.U32.HI R26, RZ, 0x8, R33 ;  /* 0x00000008ff1a7819 */ /* 0x004fc40000011621 */
[----:B----4-:R-:W-:Y:S02]  /*113840*/  SHF.R.U32.HI R24, RZ, 0x8, R38 ;  /* 0x00000008ff187819 */ /* 0x010fe40000011626 */
[----:B------:R-:W2:Y:S01]  /*113850*/  LDL.LU R38, [R1+0x5e0] ;  /* 0x0005e00001267983 */ /* 0x000ea20000300800 */
[----:B------:R-:W-:Y:S02]  /*113860*/  SHF.R.U32.HI R29, RZ, 0x8, R39 ;  /* 0x00000008ff1d7819 */ /* 0x000fe40000011627 */
[----:B------:R-:W-:Y:S01]  /*113870*/  SHF.R.U32.HI R28, RZ, 0x8, R41 ;  /* 0x00000008ff1c7819 */ /* 0x000fe20000011629 */
[----:B------:R-:W4:Y:S01]  /*113880*/  LDL.LU R39, [R1+0x5d0] ;  /* 0x0005d00001277983 */ /* 0x000f220000300800 */
[----:B------:R-:W-:Y:S02]  /*113890*/  LOP3.LUT R29, R29, 0xffff, RZ, 0xc0, !PT ;  /* 0x0000ffff1d1d7812 */ /* 0x000fe400078ec0ff */
[----:B------:R-:W-:Y:S01]  /*1138a0*/  LOP3.LUT R24, R24, 0xffff, RZ, 0xc0, !PT ;  /* 0x0000ffff18187812 */ /* 0x000fe200078ec0ff */
[----:B------:R-:W4:Y:S01]  /*1138b0*/  LDL.LU R41, [R1+0x648] ;  /* 0x0006480001297983 */ /* 0x000f220000300800 */
[----:B------:R-:W-:-:S02]  /*1138c0*/  SHF.R.U32.HI R25, RZ, 0x8, R46 ;  /* 0x00000008ff197819 */ /* 0x000fc4000001162e */
[----:B------:R-:W-:Y:S02]  /*1138d0*/  LOP3.LUT R28, R28, 0xffff, RZ, 0xc0, !PT ;  /* 0x0000ffff1c1c7812 */ /* 0x000fe400078ec0ff */
[----:B------:R-:W-:Y:S02]  /*1138e0*/  LOP3.LUT R25, R25, 0xffff, RZ, 0xc0, !PT ;  /* 0x0000ffff19197812 */ /* 0x000fe400078ec0ff */
[----:B------:R-:W-:Y:S02]  /*1138f0*/  SHF.R.U32.HI R27, RZ, 0x8, R43 ;  /* 0x00000008ff1b7819 */ /* 0x000fe4000001162b */
[--C-:B0-----:R-:W-:Y:S01]  /*113900*/  PRMT R3, R29, 0x3340, R0.reuse ;  /* 0x000033401d037816 */ /* 0x101fe20000000000 */
[----:B------:R-:W4:Y:S01]  /*113910*/  LDL.LU R43, [R1+0x3f8] ;  /* 0x0003f800012b7983 */ /* 0x000f220000300800 */
[----:B------:R-:W-:Y:S02]  /*113920*/  PRMT R57, R24, 0x3340, R25 ;  /* 0x0000334018397816 */ /* 0x000fe40000000019 */
[----:B-1----:R-:W-:Y:S01]  /*113930*/  PRMT R2, R28, 0x3340, R0 ;  /* 0x000033401c027816 */ /* 0x002fe20000000000 */
[----:B------:R-:W4:Y:S01]  /*113940*/  LDL.LU R46, [R1+0x3f4] ;  /* 0x0003f400012e7983 */ /* 0x000f220000300800 */
[----:B------:R-:W-:-:S02]  /*113950*/  LOP3.LUT R26, R26, 0xffff, RZ, 0xc0, !PT ;  /* 0x0000ffff1a1a7812 */ /* 0x000fc400078ec0ff */
[----:B------:R-:W-:Y:S01]  /*113960*/  LOP3.LUT R27, R27, 0xffff, RZ, 0xc0, !PT ;  /* 0x0000ffff1b1b7812 */ /* 0x000fe200078ec0ff */
[----:B------:R-:W-:Y:S04]  /*113970*/  STL [R1+0xfc], R3 ;  /* 0x0000fc0301007387 */ /* 0x000fe80000100800 */
[----:B------:R-:W-:Y:S01]  /*113980*/  STL [R1+0x57c4], R57 ;  /* 0x0057c43901007387 */ /* 0x000fe20000100800 */
[----:B------:R-:W-:-:S03]  /*113990*/  SHF.R.U32.HI R29, RZ, 0x8, R40 ;  /* 0x00000008ff1d7819 */ /* 0x000fc60000011628 */
[----:B------:R0:W-:Y:S01]  /*1139a0*/  STL [R1+0x114], R2 ;  /* 0x0001140201007387 */ /* 0x0001e20000100800 */
[----:B------:R-:W-:Y:S02]  /*1139b0*/  LOP3.LUT R29, R29, 0xffff, RZ, 0xc0, !PT ;  /* 0x0000ffff1d1d7812 */ /* 0x000fe400078ec0ff */
[----:B0-----:R-:W-:Y:S02]  /*1139c0*/  PRMT R2, R26, 0x3340, R27 ;  /* 0x000033401a027816 */ /* 0x001fe4000000001b */
[----:B------:R-:W-:-:S03]  /*1139d0*/  SHF.R.U32.HI R25, RZ, 0x8, R42 ;  /* 0x00000008ff197819 */ /* 0x000fc6000001162a */
[----:B------:R0:W-:Y:S01]  /*1139e0*/  STL [R1+0x188], R2 ;  /* 0x0001880201007387 */ /* 0x0001e20000100800 */
[----:B------:R-:W-:-:S03]  /*1139f0*/  SHF.R.U32.HI R27, RZ, 0x8, R48 ;  /* 0x00000008ff1b7819 */ /* 0x000fc60000011630 */
[----:B------:R-:W4:Y:S04]  /*113a00*/  LDL.LU R42, [R1+0x40] ;  /* 0x00004000012a7983 */ /* 0x000f280000300800 */
[----:B------:R-:W4:Y:S01]  /*113a10*/  LDL.LU R48, [R1+0x5dc] ;  /* 0x0005dc0001307983 */ /* 0x000f220000300800 */
[----:B0-----:R-:W-:-:S05]  /*113a20*/  PRMT R2, R29, 0x3340, R0 ;  /* 0x000033401d027816 */ /* 0x001fca0000000000 */
[----:B------:R0:W-:Y:S01]  /*113a30*/  STL [R1+0x104], R2 ;  /* 0x0001040201007387 */ /* 0x0001e20000100800 */
[----:B---3--:R-:W-:-:S03]  /*113a40*/  SHF.R.U32.HI R28, RZ, 0x8, R47 ;  /* 0x00000008ff1c7819 */ /* 0x008fc6000001162f */
[----:B------:R-:W3:Y:S01]  /*113a50*/  LDL.LU R47, [R1+0x4fc] ;  /* 0x0004fc00012f7983 */ /* 0x000ee20000300800 */
[----:B------:R-:W-:Y:S02]  /*113a60*/  SHF.R.U32.HI R26, RZ, 0x8, R37 ;  /* 0x00000008ff1a7819 */ /* 0x000fe40000011625 */
[----:B------:R-:W-:Y:S02]  /*113a70*/  SHF.R.U32.HI R24, RZ, 0x8, R34 ;  /* 0x00000008ff187819 */ /* 0x000fe40000011622 */
[----:B------:R-:W-:Y:S02]  /*113a80*/  LOP3.LUT R26, R26, 0xffff, RZ, 0xc0, !PT ;  /* 0x0000ffff1a1a7812 */ /* 0x000fe400078ec0ff */
[----:B------:R-:W-:Y:S02]  /*113a90*/  LOP3.LUT R27, R27, 0xffff, RZ, 0xc0, !PT ;  /* 0x0000ffff1b1b7812 */ /* 0x000fe400078ec0ff */
[----:B------:R-:W-:Y:S02]  /*113aa0*/  LOP3.LUT R28, R28, 0xffff, RZ, 0xc0, !PT ;  /* 0x0000ffff1c1c7812 */ /* 0x000fe400078ec0ff */
[----:B------:R-:W-:-:S02]  /*113ab0*/  LOP3.LUT R24, R24, 0xffff, RZ, 0xc0, !PT ;  /* 0x0000ffff18187812 */ /* 0x000fc400078ec0ff */
[----:B------:R-:W-:Y:S02]  /*113ac0*/  LOP3.LUT R25, R25, 0xffff, RZ, 0xc0, !PT ;  /* 0x0000ffff19197812 */ /* 0x000fe400078ec0ff */
[----:B------:R-:W-:Y:S02]  /*113ad0*/  PRMT R4, R26, 0x3340, R27 ;  /* 0x000033401a047816 */ /* 0x000fe4000000001b */
[----:B------:R-:W-:Y:S02]  /*113ae0*/  PRMT R3, R28, 0x3340, R0 ;  /* 0x000033401c037816 */ /* 0x000fe40000000000 */
[----:B0-----:R-:W-:Y:S01]  /*113af0*/  PRMT R2, R24, 0x3340, R25 ;  /* 0x0000334018027816 */ /* 0x001fe20000000019 */
[----:B------:R-:W-:Y:S01]  /*113b00*/  STL [R1+0x184], R4 ;  /* 0x0001840401007387 */ /* 0x000fe20000100800 */
[----:B------:R-:W-:Y:S02]  /*113b10*/  SHF.R.U32.HI R24, RZ, 0x8, R49 ;  /* 0x00000008ff187819 */ /* 0x000fe40000011631 */
[----:B------:R-:W-:Y:S01]  /*113b20*/  SHF.R.U32.HI R25, RZ, 0x8, R50 ;  /* 0x00000008ff197819 */ /* 0x000fe20000011632 */
[----:B------:R-:W-:Y:S01]  /*113b30*/  STL [R1+0x108], R3 ;  /* 0x0001080301007387 */ /* 0x000fe20000100800 */
[----:B------:R-:W-:-:S03]  /*113b40*/  LOP3.LUT R24, R24, 0xffff, RZ, 0xc0, !PT ;  /* 0x0000ffff18187812 */ /* 0x000fc600078ec0ff */
[----:B------:R0:W-:Y:S01]  /*113b50*/  STL [R1+0x178], R2 ;  /* 0x0001780201007387 */ /* 0x0001e20000100800 */
[----:B------:R-:W-:-:S03]  /*113b60*/  LOP3.LUT R25, R25, 0xffff, RZ, 0xc0, !PT ;  /* 0x0000ffff19197812 */ /* 0x000fc600078ec0ff */
[----:B------:R-:W3:Y:S04]  /*113b70*/  LDL.LU R33, [R1+0x4f0] ;  /* 0x0004f00001217983 */ /* 0x000ee80000300800 */
[----:B------:R-:W3:Y:S01]  /*113b80*/  LDL.LU R34, [R1+0x67c] ;  /* 0x00067c0001227983 */ /* 0x000ee20000300800 */
[----:B------:R-:W-:-:S03]  /*113b90*/  PRMT R59, R24, 0x3340, R25 ;  /* 0x00003340183b7816 */ /* 0x000fc60000000019 */
[----:B------:R-:W3:Y:S04]  /*113ba0*/  LDL.LU R37, [R1+0x418] ;  /* 0x0004180001257983 */ /* 0x000ee80000300800 */
[----:B------:R-:W3:Y:S01]  /*113bb0*/  LDL.LU R40, [R1+0x66c] ;  /* 0x00066c0001287983 */ /* 0x000ee20000300800 */
[----:B------:R-:W-:Y:S02]  /*113bc0*/  SHF.R.U32.HI R25, RZ, 0x8, R56 ;  /* 0x00000008ff197819 */ /* 0x000fe40000011638 */
[----:B--2---:R-:W-:Y:S02]  /*113bd0*/  SHF.R.U32.HI R28, RZ, 0x8, R38 ;  /* 0x00000008ff1c7819 */ /* 0x004fe40000011626 */
[----:B------:R-:W2:Y:S02]  /*113be0*/  LDL.LU R38, [R1+0x668] ;  /* 0x0006680001267983 */ /* 0x000ea40000300800 */
[----:B------:R-:W-:-:S02]  /*113bf0*/  LOP3.LUT R28, R28, 0xffff, RZ, 0xc0, !PT ;  /* 0x0000ffff1c1c7812 */ /* 0x000fc400078ec0ff */
[----:B----4-:R-:W-:-:S04]  /*113c00*/  SHF.R.U32.HI R30, RZ, 0x8, R41 ;  /* 0x00000008ff1e7819 */ /* 0x010fc80000011629 */
[----:B------:R-:W-:Y:S02]  /*113c10*/  LOP3.LUT R30, R30, 0xffff, RZ, 0xc0, !PT ;  /* 0x0000ffff1e1e7812 */ /* 0x000fe400078ec0ff */
[----:B------:R-:W-:Y:S02]  /*113c20*/  SHF.R.U32.HI R26, RZ, 0x8, R39 ;  /* 0x00000008ff1a7819 */ /* 0x000fe40000011627 */
[----:B0-----:R-:W-:Y:S02]  /*113c30*/  PRMT R2, R30, 0x3340, R0 ;  /* 0x000033401e027816 */ /* 0x001fe40000000000 */
[----:B------:R-:W-:Y:S02]  /*113c40*/  SHF.R.U32.HI R29, RZ, 0x8, R43 ;  /* 0x00000008ff1d7819 */ /* 0x000fe4000001162b */
[----:B------:R-:W-:Y:S02]  /*113c50*/  SHF.R.U32.HI R27, RZ, 0x8, R46 ;  /* 0x00000008ff1b7819 */ /* 0x000fe4000001162e */
[----:B------:R-:W-:Y:S01]  /*113c60*/  LOP3.LUT R29, R29, 0xffff, RZ, 0xc0, !PT ;  /* 0x0000ffff1d1d7812 */ /* 0x000fe200078ec0ff */
[----:B------:R-:W4:Y:S01]  /*113c70*/  LDL.LU R46, [R1+0x408] ;  /* 0x00040800012e7983 */ /* 0x000f220000300800 */
[----:B------:R-:W-:-:S02]  /*113c80*/  LOP3.LUT R26, R26, 0xffff, RZ, 0xc0, !PT ;  /* 0x0000ffff1a1a7812 */ /* 0x000fc400078ec0ff */
[----:B------:R-:W-:Y:S01]  /*113c90*/  LOP3.LUT R27, R27, 0xffff, RZ, 0xc0, !PT ;  /* 0x0000ffff1b1b7812 */ /* 0x000fe200078ec0ff */
[----:B------:R-:W-:Y:S04]  /*113ca0*/  STL [R1+0x57c8], R59 ;  /* 0x0057c83b01007387 */ /* 0x000fe80000100800 */
[----:B------:R0:W-:Y:S01]  /*113cb0*/  STL [R1+0xc0], R2 ;  /* 0x0000c00201007387 */ /* 0x0001e20000100800 */
[----:B------:R-:W-:Y:S02]  /*113cc0*/  PRMT R3, R26, 0x3340, R27 ;  /* 0x000033401a037816 */ /* 0x000fe4000000001b */
[----:B0-----:R-:W-:-:S03]  /*113cd0*/  PRMT R2, R28, 0x3340, R29 ;  /* 0x000033401c027816 */ /* 0x001fc6000000001d */
[----:B------:R0:W-:Y:S04]  /*113ce0*/  STL [R1+0x16c], R3 ;  /* 0x00016c0301007387 */ /* 0x0001e80000100800 */
[----:B------:R1:W-:Y:S04]  /*113cf0*/  STL [R1+0x164], R2 ;  /* 0x0001640201007387 */ /* 0x0003e80000100800 */
[----:B------:R-:W4:Y:S04]  /*113d00*/  LDL.LU R56, [R1+0x5854] ;  /* 0x0058540001387983 */ /* 0x000f280000300800 */
[----:B------:R-:W4:Y:S01]  /*113d10*/  LDL.LU R39, [R1+0x664] ;  /* 0x0006640001277983 */ /* 0x000f220000300800 */
[----:B------:R-:W-:-:S04]  /*113d20*/  SHF.R.U32.HI R28, RZ, 0x8, R48 ;  /* 0x00000008ff1c7819 */ /* 0x000fc80000011630 */
[----:B------:R-:W-:-:S04]  /*113d30*/  LOP3.LUT R28, R28, 0xffff, RZ, 0xc0, !PT ;  /* 0x0000ffff1c1c7812 */ /* 0x000fc800078ec0ff */
[----:B0-----:R-:W-:Y:S02]  /*113d40*/  PRMT R3, R28, 0x3340, R0 ;  /* 0x000033401c037816 */ /* 0x001fe40000000000 */
[----:B------:R-:W-:-:S03]  /*113d50*/  SHF.R.U32.HI R24, RZ, 0x8, R42 ;  /* 0x00000008ff187819 */ /* 0x000fc6000001162a */
[----:B------:R0:W-:Y:S04]  /*113d60*/  STL [R1+0xec], R3 ;  /* 0x0000ec0301007387 */ /* 0x0001e80000100800 */
[----:B------:R-:W4:Y:S01]  /*113d70*/  LDL.LU R41, [R1+0x660] ;  /* 0x0006600001297983 */ /* 0x000f220000300800 */
[----:B---3--:R-:W-:-:S04]  /*113d80*/  SHF.R.U32.HI R27, RZ, 0x8, R47 ;  /* 0x00000008ff1b7819 */ /* 0x008fc8000001162f */
[----:B------:R-:W-:-:S04]  /*113d90*/  LOP3.LUT R27, R27, 0xffff, RZ, 0xc0, !PT ;  /* 0x0000ffff1b1b7812 */ /* 0x000fc800078ec0ff */
[----:B-1----:R-:W-:-:S05]  /*113da0*/  PRMT R2, R27, 0x3340, R0 ;  /* 0x000033401b027816 */ /* 0x002fca0000000000 */
[----:B------:R1:W-:Y:S04]  /*113db0*/  STL [R1+0xe8], R2 ;  /* 0x0000e80201007387 */ /* 0x0003e80000100800 */
[----:B------:R-:W3:Y:S04]  /*113dc0*/  LDL.LU R43, [R1+0x65c] ;  /* 0x00065c00012b7983 */ /* 0x000ee80000300800 */
[----:B------:R-:W3:Y:S04]  /*113dd0*/  LDL.LU R42, [R1+0x658] ;  /* 0x00065800012a7983 */ /* 0x000ee80000300800 */
[----:B------:R-:W3:Y:S04]  /*113de0*/  LDL.LU R48, [R1+0x5e8] ;  /* 0x0005e80001307983 */ /* 0x000ee80000300800 */
[----:B------:R-:W3:Y:S01]  /*113df0*/  LDL.LU R47, [R1+0x654] ;  /* 0x00065400012f7983 */ /* 0x000ee20000300800 */
[----:B------:R-:W-:-:S02]  /*113e00*/  SHF.R.U32.HI R26, RZ, 0x8, R54 ;  /* 0x00000008ff1a7819 */ /* 0x000fc40000011636 */
[----:B------:R-:W-:Y:S02]  /*113e10*/  LOP3.LUT R24, R24, 0xffff, RZ, 0xc0, !PT ;  /* 0x0000ffff18187812 */ /* 0x000fe400078ec0ff */
[----:B------:R-:W-:Y:S02]  /*113e20*/  LOP3.LUT R25, R25, 0xffff, RZ, 0xc0, !PT ;  /* 0x0000ffff19197812 */ /* 0x000fe400078ec0ff */
[----:B------:R-:W-:Y:S02]  /*113e30*/  LOP3.LUT R26, R26, 0xffff, RZ, 0xc0, !PT ;  /* 0x0000ffff1a1a7812 */ /* 0x000fe400078ec0ff */
[----:B------:R-:W-:Y:S02]  /*113e40*/  SHF.R.U32.HI R27, RZ, 0x8, R34 ;  /* 0x00000008ff1b7819 */ /* 0x000fe40000011622 */
[----:B0-----:R-:W-:Y:S02]  /*113e50*/  PRMT R3, R24, 0x3340, R25 ;  /* 0x0000334018037816 */ /* 0x001fe40000000019 */
[----:B------:R-:W-:-:S02]  /*113e60*/  SHF.R.U32.HI R28, RZ, 0x8, R40 ;  /* 0x00000008ff1c7819 */ /* 0x000fc40000011628 */
[----:B-1----:R-:W-:Y:S02]  /*113e70*/  PRMT R2, R26, 0x3340, R0 ;  /* 0x000033401a027816 */ /* 0x002fe40000000000 */
[----:B------:R-:W-:Y:S02]  /*113e80*/  LOP3.LUT R27, R27, 0xffff, RZ, 0xc0, !PT ;  /* 0x0000ffff1b1b7812 */ /* 0x000fe400078ec0ff */
[----:B------:R-:W-:Y:S01]  /*113e90*/  LOP3.LUT R28, R28, 0xffff, RZ, 0xc0, !PT ;  /* 0x0000ffff1c1c7812 */ /* 0x000fe200078ec0ff */
[----:B------:R0:W-:Y:S04]  /*113ea0*/  STL [R1+0x15c], R3 ;  /* 0x00015c0301007387 */ /* 0x0001e80000100800 */
[----:B------:R-:W-:Y:S01]  /*113eb0*/  STL [R1+0xf0], R2 ;  /* 0x0000f00201007387 */ /* 0x000fe20000100800 */
[----:B------:R-:W-:-:S03]  /*113ec0*/  SHF.R.U32.HI R24, RZ, 0x8, R33 ;  /* 0x00000008ff187819 */ /* 0x000fc60000011621 */
[----:B------:R-:W3:Y:S01]  /*113ed0*/  LDL.LU R36, [R1+0x5e4] ;  /* 0x0005e40001247983 */ /* 0x000ee20000300800 */
[----:B0-----:R-:W-:Y:S02]  /*113ee0*/  PRMT R3, R27, 0x3340, R28 ;  /* 0x000033401b037816 */ /* 0x001fe4000000001c */
[----:B------:R-:W-:-:S03]  /*113ef0*/  SHF.R.U32.HI R25, RZ, 0x8, R37 ;  /* 0x00000008ff197819 */ /* 0x000fc60000011625 */
[----:B------:R0:W-:Y:S04]  /*113f00*/  STL [R1+0x150], R3 ;  /* 0x0001500301007387 */ /* 0x0001e80000100800 */
[----:B------:R-:W3:Y:S01]  /*113f10*/  LDL.LU R33, [R1+0x504] ;  /* 0x0005040001217983 */ /* 0x000ee20000300800 */
[----:B------:R-:W-:Y:S02]  /*113f20*/  LOP3.LUT R24, R24, 0xffff, RZ, 0xc0, !PT ;  /* 0x0000ffff18187812 */ /* 0x000fe400078ec0ff */
[----:B------:R-:W-:-:S04]  /*113f30*/  LOP3.LUT R25, R25, 0xffff, RZ, 0xc0, !PT ;  /* 0x0000ffff19197812 */ /* 0x000fc800078ec0ff */
[----:B0-----:R-:W-:Y:S02]  /*113f40*/  PRMT R3, R24, 0x3340, R25 ;  /* 0x0000334018037816 */ /* 0x001fe40000000019 */
[----:B--2---:R-:W-:-:S04]  /*113f50*/  SHF.R.U32.HI R29, RZ, 0x8, R38 ;  /* 0x00000008ff1d7819 */ /* 0x004fc80000011626 */
[----:B------:R-:W-:-:S04]  /*113f60*/  LOP3.LUT R29, R29, 0xffff, RZ, 0xc0, !PT ;  /* 0x0000ffff1d1d7812 */ /* 0x000fc800078ec0ff */
[----:B------:R-:W-:-:S05]  /*113f70*/  PRMT R2, R29, 0x3340, R0 ;  /* 0x000033401d027816 */ /* 0x000fca0000000000 */
[----:B------:R0:W-:Y:S04]  /*113f80*/  STL [R1+0xd8], R2 ;  /* 0x0000d80201007387 */ /* 0x0001e80000100800 */
[----:B------:R-:W2:Y:S04]  /*113f90*/  LDL.LU R34, [R1+0x68c] ;  /* 0x00068c0001227983 */ /* 0x000ea80000300800 */
[----:B------:R-:W2:Y:S04]  /*113fa0*/  LDL.LU R37, [R1+0x42c] ;  /* 0x00042c0001257983 */ /* 0x000ea80000300800 */
[----:B------:R-:W2:Y:S04]  /*113fb0*/  LDL.LU R40, [R1+0x688] ;  /* 0x0006880001287983 */ /* 0x000ea80000300800 */
[----:B------:R-:W2:Y:S01]  /*113fc0*/  LDL.LU R38, [R1+0x500] ;  /* 0x0005000001267983 */ /* 0x000ea20000300800 */
[----:B----4-:R-:W-:-:S03]  /*113fd0*/  SHF.R.U32.HI R26, RZ, 0x8, R46 ;  /* 0x00000008ff1a7819 */ /* 0x010fc6000001162e */
[----:B------:R-:W4:Y:S01]  /*113fe0*/  LDL.LU R46, [R1+0x424] ;  /* 0x00042400012e7983 */ /* 0x000f220000300800 */
[----:B------:R-:W-:-:S04]  /*113ff0*/  LOP3.LUT R26, R26, 0xffff, RZ, 0xc0, !PT ;  /* 0x0000ffff1a1a7812 */ /* 0x000fc800078ec0ff */
[----:B0-----:R-:W-:Y:S01]  /*114000*/  PRMT R2, R26, 0x3340, R0 ;  /* 0x000033401a027816 */ /* 0x001fe20000000000 */
[----:B------:R-:W-:Y:S04]  /*114010*/  STL [R1+0x14c], R3 ;  /* 0x00014c0301007387 */ /* 0x000fe80000100800 */
[----:B------:R0:W-:Y:S01]  /*114020*/  STL [R1+0xdc], R2 ;  /* 0x0000dc0201007387 */ /* 0x0001e20000100800 */
[----:B------:R-:W-:-:S04]  /*114030*/  SHF.R.U32.HI R24, RZ, 0x8, R39 ;  /* 0x00000008ff187819 */ /* 0x000fc80000011627 */
[----:B------:R-:W-:Y:S02]  /*114040*/  LOP3.LUT R24, R24, 0xffff, RZ, 0xc0, !PT ;  /* 0x0000ffff18187812 */ /* 0x000fe400078ec0ff */
[----:B------:R-:W-:-:S04]  /*114050*/  SHF.R.U32.HI R27, RZ, 0x8, R41 ;  /* 0x00000008ff1b7819 */ /* 0x000fc80000011629 */
[----:B------:R-:W-:Y:S02]  /*114060*/  LOP3.LUT R27, R27, 0xffff, RZ, 0xc0, !PT ;  /* 0x0000ffff1b1b7812 */ /* 0x000fe400078ec0ff */
[----:B---3--:R-:W-:Y:S02]  /*114070*/  SHF.R.U32.HI R25, RZ, 0x8, R43 ;  /* 0x00000008ff197819 */ /* 0x008fe4000001162b */
[----:B------:R-:W-:Y:S02]  /*114080*/  SHF.R.U32.HI R28, RZ, 0x8, R42 ;  /* 0x00000008ff1c7819 */ /* 0x000fe4000001162a */
[----:B------:R-:W-:Y:S02]  /*114090*/  SHF.R.U32.HI R29, RZ, 0x8, R48 ;  /* 0x00000008ff1d7819 */ /* 0x000fe40000011630 */
[----:B------:R-:W-:Y:S02]  /*1140a0*/  LOP3.LUT R28, R28, 0xffff, RZ, 0xc0, !PT ;  /* 0x0000ffff1c1c7812 */ /* 0x000fe400078ec0ff */
[----:B------:R-:W-:-:S02]  /*1140b0*/  SHF.R.U32.HI R26, RZ, 0x8, R47 ;  /* 0x00000008ff1a7819 */ /* 0x000fc4000001162f */
[----:B------:R-:W-:Y:S02]  /*1140c0*/  LOP3.LUT R29, R29, 0xffff, RZ, 0xc0, !PT ;  /* 0x0000ffff1d1d7812 */ /* 0x000fe400078ec0ff */
[----:B------:R-:W-:Y:S02]  /*1140d0*/  LOP3.LUT R25, R25, 0xffff, RZ, 0xc0, !PT ;  /* 0x0000ffff19197812 */ /* 0x000fe400078ec0ff */
[----:B0-----:R-:W-:Y:S02]  /*1140e0*/  PRMT R2, R27, 0x3340, R28 ;  /* 0x000033401b027816 */ /* 0x001fe4000000001c */
[----:B------:R-:W-:Y:S02]  /*1140f0*/  LOP3.LUT R26, R26, 0xffff, RZ, 0xc0, !PT ;  /* 0x0000ffff1a1a7812 */ /* 0x000fe400078ec0ff */
[----:B------:R-:W-:Y:S01]  /*114100*/  PRMT R4, R29, 0x3340, R0 ;  /* 0x000033401d047816 */ /* 0x000fe20000000000 */
[----:B------:R0:W-:Y:S01]  /*114110*/  STL [R1+0x148], R2 ;  /* 0x0001480201007387 */ /* 0x0001e20000100800 */
[----:B------:R-:W-:-:S03]  /*114120*/  PRMT R3, R24, 0x3340, R25 ;  /* 0x0000334018037816 */ /* 0x000fc60000000019 */
[----:B------:R-:W-:Y:S04]  /*114130*/  STL [R1+0xc8], R4 ;  /* 0x0000c80401007387 */ /* 0x000fe80000100800 */
[----:B------:R-:W3:Y:S01]  /*114140*/  LDL.LU R39, [R1+0x684] ;  /* 0x0006840001277983 */ /* 0x000ee20000300800 */
[----:B0-----:R-:W-:-:S03]  /*114150*/  PRMT R2, R26, 0x3340, R0 ;  /* 0x000033401a027816 */ /* 0x001fc60000000000 */
[----:B------:R0:W-:Y:S04]  /*114160*/  STL [R1+0x13c], R3 ;  /* 0x00013c0301007387 */ /* 0x0001e80000100800 */
[----:B------:R-:W3:Y:S04]  /*114170*/  LDL.LU R41, [R1+0x680] ;  /* 0x0006800001297983 */ /* 0x000ee80000300800 */
[----:B------:R1:W-:Y:S04]  /*114180*/  STL [R1+0xcc], R2 ;  /* 0x0000cc0201007387 */ /* 0x0003e80000100800 */
[----:B------:R-:W3:Y:S04]  /*114190*/  LDL.LU R43, [R1+0x678] ;  /* 0x00067800012b7983 */ /* 0x000ee80000300800 */
[----:B------:R-:W3:Y:S04]  /*1141a0*/  LDL.LU R42, [R1+0x674] ;  /* 0x00067400012a7983 */ /* 0x000ee80000300800 */
[----:B------:R-:W3:Y:S04]  /*1141b0*/  LDL.LU R48, [R1+0x5fc] ;  /* 0x0005fc0001307983 */ /* 0x000ee80000300800 */
[----:B------:R-:W3:Y:S01]  /*1141c0*/  LDL.LU R47, [R1+0x670] ;  /* 0x00067000012f7983 */ /* 0x000ee20000300800 */
[----:B------:R-:W-:-:S04]  /*1141d0*/  SHF.R.U32.HI R28, RZ, 0x8, R36 ;  /* 0x00000008ff1c7819 */ /* 0x000fc80000011624 */
[----:B------:R-:W-:Y:S02]  /*1141e0*/  LOP3.LUT R28, R28, 0xffff, RZ, 0xc0, !PT ;  /* 0x0000ffff1c1c7812 */ /* 0x000fe400078ec0ff */
[----:B------:R-:W-:-:S04]  /*1141f0*/  SHF.R.U32.HI R24, RZ, 0x8, R33 ;  /* 0x00000008ff187819 */ /* 0x000fc80000011621 */
[----:B------:R-:W-:Y:S02]  /*114200*/  LOP3.LUT R24, R24, 0xffff, RZ, 0xc0, !PT ;  /* 0x0000ffff18187812 */ /* 0x000fe400078ec0ff */
[----:B--2---:R-:W-:Y:S02]  /*114210*/  SHF.R.U32.HI R26, RZ, 0x8, R34 ;  /* 0x00000008ff1a7819 */ /* 0x004fe40000011622 */
[----:B------:R-:W-:Y:S02]  /*114220*/  SHF.R.U32.HI R29, RZ, 0x8, R37 ;  /* 0x00000008ff1d7819 */ /* 0x000fe40000011625 */
[----:B------:R-:W-:Y:S02]  /*114230*/  SHF.R.U32.HI R27, RZ, 0x8, R40 ;  /* 0x00000008ff1b7819 */ /* 0x000fe40000011628 */
[----:B------:R-:W-:Y:S02]  /*114240*/  LOP3.LUT R26, R26, 0xffff, RZ, 0xc0, !PT ;  /* 0x0000ffff1a1a7812 */ /* 0x000fe400078ec0ff */
[----:B------:R-:W-:-:S02]  /*114250*/  LOP3.LUT R27, R27, 0xffff, RZ, 0xc0, !PT ;  /* 0x0000ffff1b1b7812 */ /* 0x000fc400078ec0ff */
[----:B------:R-:W-:Y:S02]  /*114260*/  LOP3.LUT R29, R29, 0xffff, RZ, 0xc0, !PT ;  /* 0x0000ffff1d1d7812 */ /* 0x000fe400078ec0ff */
[----:B----4-:R-:W-:Y:S02]  /*114270*/  SHF.R.U32.HI R30, RZ, 0x8, R46 ;  /* 0x00000008ff1e7819 */ /* 0x010fe4000001162e */
[----:B------:R-:W-:Y:S02]  /*114280*/  PRMT R52, R26, 0x3340, R27 ;  /* 0x000033401a347816 */ /* 0x000fe4000000001b */
[----:B------:R-:W-:Y:S02]  /*114290*/  LOP3.LUT R30, R30, 0xffff, RZ, 0xc0, !PT ;  /* 0x0000ffff1e1e7812 */ /* 0x000fe400078ec0ff */
[----:B0-----:R-:W-:Y:S01]  /*1142a0*/  PRMT R3, R28, 0x3340, R29 ;  /* 0x000033401c037816 */ /* 0x001fe2000000001d */
[----:B------:R-:W-:Y:S01]  /*1142b0*/  STL [R1+0x57cc], R52 ;  /* 0x0057cc3401007387 */ /* 0x000fe20000100800 */
[----:B-1----:R-:W-:-:S03]  /*1142c0*/  PRMT R2, R30, 0x3340, R0 ;  /* 0x000033401e027816 */ /* 0x002fc60000000000 */
[----:B------:R-:W2:Y:S04]  /*1142d0*/  LDL.LU R33, [R1+0x5f8] ;  /* 0x0005f80001217983 */ /* 0x000ea80000300800 */
[----:B------:R-:W-:Y:S04]  /*1142e0*/  STL [R1+0x138], R3 ;  /* 0x0001380301007387 */ /* 0x000fe80000100800 */
[----:B------:R-:W4:Y:S01]  /*1142f0*/  LDL.LU R34, [R1+0x51c] ;  /* 0x00051c0001227983 */ /* 0x000f220000300800 */
[----:B------:R-:W-:-:S03]  /*114300*/  SHF.R.U32.HI R25, RZ, 0x8, R38 ;  /* 0x00000008ff197819 */ /* 0x000fc60000011626 */
[----:B------:R0:W-:Y:S04]  /*114310*/  STL [R1+0x98], R2 ;  /* 0x0000980201007387 */ /* 0x0001e80000100800 */
[----:B------:R-:W4:Y:S04]  /*114320*/  LDL.LU R37, [R1+0x518] ;  /* 0x0005180001257983 */ /* 0x000f280000300800 */
[----:B------:R-:W4:Y:S04]  /*114330*/  LDL.LU R40, [R1+0x448] ;  /* 0x0004480001287983 */ /* 0x000f280000300800 */
[----:B------:R-:W4:Y:S04]  /*114340*/  LDL.LU R38, [R1+0x43c] ;  /* 0x00043c0001267983 */ /* 0x000f280000300800 */
[----:B------:R-:W4:Y:S01]  /*114350*/  LDL.LU R46, [R1+0x440] ;  /* 0x00044000012e7983 */ /* 0x000f220000300800 */
[----:B------:R-:W-:-:S04]  /*114360*/  LOP3.LUT R25, R25, 0xffff, RZ, 0xc0, !PT ;  /* 0x0000ffff19197812 */ /* 0x000fc800078ec0ff */
[----:B0-----:R-:W-:-:S05]  /*114370*/  PRMT R2, R24, 0x3340, R25 ;  /* 0x0000334018027816 */ /* 0x001fca0000000019 */
[----:B------:R0:W-:Y:S01]  /*114380*/  STL [R1+0x134], R2 ;  /* 0x0001340201007387 */ /* 0x0001e20000100800 */
[----:B---3--:R-:W-:-:S04]  /*114390*/  SHF.R.U32.HI R27, RZ, 0x8, R39 ;  /* 0x00000008ff1b7819 */ /* 0x008fc80000011627 */
[----:B------:R-:W-:Y:S02]  /*1143a0*/  LOP3.LUT R27, R27, 0xffff, RZ, 0xc0, !PT ;  /* 0x0000ffff1b1b7812 */ /* 0x000fe400078ec0ff */
[----:B------:R-:W-:-:S04]  /*1143b0*/  SHF.R.U32.HI R28, RZ, 0x8, R43 ;  /* 0x00000008ff1c7819 */ /* 0x000fc8000001162b */
[----:B------:R-:W-:Y:S02]  /*1143c0*/  LOP3.LUT R28, R28, 0xffff, RZ, 0xc0, !PT ;  /* 0x0000ffff1c1c7812 */ /* 0x000fe400078ec0ff */
[----:B------:R-:W-:Y:S02]  /*1143d0*/  SHF.R.U32.HI R29, RZ, 0x8, R48 ;  /* 0x00000008ff1d7819 */ /* 0x000fe40000011630 */
[----:B------:R-:W-:Y:S02]  /*1143e0*/  SHF.R.U32.HI R26, RZ, 0x8, R47 ;  /* 0x00000008ff1a7819 */ /* 0x000fe4000001162f */
[----:B------:R-:W-:Y:S02]  /*1143f0*/  LOP3.LUT R29, R29, 0xffff, RZ, 0xc0, !PT ;  /* 0x0000ffff1d1d7812 */ /* 0x000fe400078ec0ff */
[----:B------:R-:W-:Y:S02]  /*114400*/  LOP3.LUT R26, R26, 0xffff, RZ, 0xc0, !PT ;  /* 0x0000ffff1a1a7812 */ /* 0x000fe400078ec0ff */
[----:B------:R-:W-:-:S02]  /*114410*/  PRMT R4, R27, 0x3340, R28 ;  /* 0x000033401b047816 */ /* 0x000fc4000000001c */
[--C-:B------:R-:W-:Y:S02]  /*114420*/  PRMT R3, R29, 0x3340, R0.reuse ;  /* 0x000033401d037816 */ /* 0x100fe40000000000 */
[----:B0-----:R-:W-:Y:S01]  /*114430*/  PRMT R2, R26, 0x3340, R0 ;  /* 0x000033401a027816 */ /* 0x001fe20000000000 */
[----:B------:R-:W-:Y:S01]  /*114440*/  STL [R1+0x120], R4 ;  /* 0x0001200401007387 */ /* 0x000fe20000100800 */
[----:B------:R-:W-:-:S03]  /*114450*/  SHF.R.U32.HI R24, RZ, 0x8, R41 ;  /* 0x00000008ff187819 */ /* 0x000fc60000011629 */
[----:B------:R-:W3:Y:S04]  /*114460*/  LDL.LU R36, [R1+0x698] ;  /* 0x0006980001247983 */ /* 0x000ee80000300800 */
[----:B------:R-:W-:Y:S01]  /*114470*/  STL [R1+0xb4], R3 ;  /* 0x0000b40301007387 */ /* 0x000fe20000100800 */
[----:B------:R-:W-:-:S03]  /*114480*/  SHF.R.U32.HI R25, RZ, 0x8, R42 ;  /* 0x00000008ff197819 */ /* 0x000fc6000001162a */
[----:B------:R-:W3:Y:S04]  /*114490*/  LDL.LU R39, [R1+0x690] ;  /* 0x0006900001277983 */ /* 0x000ee80000300800 */
[----:B------:R0:W-:Y:S04]  /*1144a0*/  STL [R1+0xb0], R2 ;  /* 0x0000b00201007387 */ /* 0x0001e80000100800 */
[----:B------:R-:W3:Y:S04]  /*1144b0*/  LDL.LU R41, [R1+0x5c] ;  /* 0x00005c0001297983 */ /* 0x000ee80000300800 */
[----:B------:R-:W3:Y:S04]  /*1144c0*/  LDL.LU R43, [R1+0x694] ;  /* 0x00069400012b7983 */ /* 0x000ee80000300800 */
[----:B------:R-:W3:Y:S04]  /*1144d0*/  LDL.LU R42, [R1+0x614] ;  /* 0x00061400012a7983 */ /* 0x000ee80000300800 */
[----:B------:R-:W3:Y:S04]  /*1144e0*/  LDL.LU R48, [R1+0x58] ;  /* 0x0000580001307983 */ /* 0x000ee80000300800 */
[----:B------:R-:W3:Y:S01]  /*1144f0*/  LDL.LU R47, [R1+0x604] ;  /* 0x00060400012f7983 */ /* 0x000ee20000300800 */
[----:B------:R-:W-:-:S02]  /*114500*/  LOP3.LUT R24, R24, 0xffff, RZ, 0xc0, !PT ;  /* 0x0000ffff18187812 */ /* 0x000fc400078ec0ff */
[----:B------:R-:W-:-:S04]  /*114510*/  LOP3.LUT R25, R25, 0xffff, RZ, 0xc0, !PT ;  /* 0x0000ffff19197812 */ /* 0x000fc800078ec0ff */
[----:B------:R-:W-:-:S05]  /*114520*/  PRMT R44, R24, 0x3340, R25 ;  /* 0x00003340182c7816 */ /* 0x000fca0000000019 */
[----:B------:R-:W-:Y:S01]  /*114530*/  STL [R1+0x57d0], R44 ;  /* 0x0057d02c01007387 */ /* 0x000fe20000100800 */
[----:B--2---:R-:W-:Y:S02]  /*114540*/  SHF.R.U32.HI R24, RZ, 0x8, R33 ;  /* 0x00000008ff187819 */ /* 0x004fe40000011621 */
[----:B----4-:R-:W-:-:S04]  /*114550*/  SHF.R.U32.HI R27, RZ, 0x8, R34 ;  /* 0x00000008ff1b7819 */ /* 0x010fc80000011622 */
[----:B------:R-:W-:Y:S02]  /*114560*/  LOP3.LUT R27, R27, 0xffff, RZ, 0xc0, !PT ;  /* 0x0000ffff1b1b7812 */ /* 0x000fe400078ec0ff */
[----:B------:R-:W-:Y:S02]  /*114570*/  SHF.R.U32.HI R25, RZ, 0x8, R37 ;  /* 0x00000008ff197819 */ /* 0x000fe40000011625 */
[----:B------:R-:W-:Y:S02]  /*114580*/  SHF.R.U32.HI R28, RZ, 0x8, R40 ;  /* 0x00000008ff1c7819 */ /* 0x000fe40000011628 */
[----:B------:R-:W-:Y:S02]  /*114590*/  SHF.R.U32.HI R29, RZ, 0x8, R38 ;  /* 0x00000008ff1d7819 */ /* 0x000fe40000011626 */
[----:B------:R-:W-:Y:S02]  /*1145a0*/  LOP3.LUT R28, R28, 0xffff, RZ, 0xc0, !PT ;  /* 0x0000ffff1c1c7812 */ /* 0x000fe400078ec0ff */
[----:B------:R-:W-:-:S02]  /*1145b0*/  SHF.R.U32.HI R26, RZ, 0x8, R46 ;  /* 0x00000008ff1a7819 */ /* 0x000fc4000001162e */
[----:B------:R-:W-:Y:S02]  /*1145c0*/  LOP3.LUT R29, R29, 0xffff, RZ, 0xc0, !PT ;  /* 0x0000ffff1d1d7812 */ /* 0x000fe400078ec0ff */
        /* <DEDUP_REMOVED lines=8> */
[----:B------:R-:W2:Y:S01]  /*114650*/  LDL.LU R33, [R1+0x600] ;  /* 0x0006000001217983 */ /* 0x000ea20000300800 */
[----:B0-----:R-:W-:-:S03]  /*114660*/  PRMT R2, R26, 0x3340, R0 ;  /* 0x000033401a027816 */ /* 0x001fc60000000000 */
[----:B------:R0:W-:Y:S04]  /*114670*/  STL [R1+0x118], R3 ;  /* 0x0001180301007387 */ /* 0x0001e80000100800 */
[----:B------:R-:W4:Y:S04]  /*114680*/  LDL.LU R34, [R1+0x52c] ;  /* 0x00052c0001227983 */ /* 0x000f280000300800 */
[----:B------:R1:W-:Y:S04]  /*114690*/  STL [R1+0x9c], R2 ;  /* 0x00009c0201007387 */ /* 0x0003e80000100800 */
[----:B------:R-:W4:Y:S04]  /*1146a0*/  LDL.LU R37, [R1+0x69c] ;  /* 0x00069c0001257983 */ /* 0x000f280000300800 */
[----:B------:R-:W4:Y:S04]  /*1146b0*/  LDL.LU R40, [R1+0x458] ;  /* 0x0004580001287983 */ /* 0x000f280000300800 */
[----:B------:R-:W4:Y:S04]  /*1146c0*/  LDL.LU R38, [R1+0x450] ;  /* 0x0004500001267983 */ /* 0x000f280000300800 */
[----:B------:R-:W4:Y:S01]  /*1146d0*/  LDL.LU R46, [R1+0x8c] ;  /* 0x00008c00012e7983 */ /* 0x000f220000300800 */
[----:B---3--:R-:W-:-:S03]  /*1146e0*/  SHF.R.U32.HI R28, RZ, 0x8, R39 ;  /* 0x00000008ff1c7819 */ /* 0x008fc60000011627 */
[----:B------:R-:W3:Y:S01]  /*1146f0*/  LDL.LU R39, [R1+0x628] ;  /* 0x0006280001277983 */ /* 0x000ee20000300800 */
[----:B------:R-:W-:Y:S02]  /*114700*/  LOP3.LUT R28, R28, 0xffff, RZ, 0xc0, !PT ;  /* 0x0000ffff1c1c7812 */ /* 0x000fe400078ec0ff */
[----:B------:R-:W-:-:S04]  /*114710*/  SHF.R.U32.HI R29, RZ, 0x8, R42 ;  /* 0x00000008ff1d7819 */ /* 0x000fc8000001162a */
[----:B------:R-:W-:Y:S02]  /*114720*/  LOP3.LUT R29, R29, 0xffff, RZ, 0xc0, !PT ;  /* 0x0000ffff1d1d7812 */ /* 0x000fe400078ec0ff */
[----:B------:R-:W-:Y:S02]  /*114730*/  SHF.R.U32.HI R30, RZ, 0x8, R47 ;  /* 0x00000008ff1e7819 */ /* 0x000fe4000001162f */
[----:B0-----:R-:W-:Y:S02]  /*114740*/  PRMT R3, R28, 0x3340, R29 ;  /* 0x000033401c037816 */ /* 0x001fe4000000001d */
[----:B------:R-:W-:-:S04]  /*114750*/  LOP3.LUT R30, R30, 0xffff, RZ, 0xc0, !PT ;  /* 0x0000ffff1e1e7812 */ /* 0x000fc800078ec0ff */
[----:B-1----:R-:W-:Y:S01]  /*114760*/  PRMT R2, R30, 0x3340, R0 ;  /* 0x000033401e027816 */ /* 0x002fe20000000000 */
[----:B------:R-:W-:Y:S01]  /*114770*/  STL [R1+0x10c], R3 ;  /* 0x00010c0301007387 */ /* 0x000fe20000100800 */
[----:B------:R-:W-:Y:S02]  /*114780*/  SHF.R.U32.HI R24, RZ, 0x8, R41 ;  /* 0x00000008ff187819 */ /* 0x000fe40000011629 */
[----:B------:R-:W-:Y:S01]  /*114790*/  SHF.R.U32.HI R27, RZ, 0x8, R43 ;  /* 0x00000008ff1b7819 */ /* 0x000fe2000001162b */
[----:B------:R-:W3:Y:S04]  /*1147a0*/  LDL.LU R41, [R1+0xac] ;  /* 0x0000ac0001297983 */ /* 0x000ee80000300800 */
[----:B------:R0:W-:Y:S04]  /*1147b0*/  STL [R1+0x84], R2 ;  /* 0x0000840201007387 */ /* 0x0001e80000100800 */
[----:B------:R-:W3:Y:S01]  /*1147c0*/  LDL.LU R43, [R1+0x620] ;  /* 0x00062000012b7983 */ /* 0x000ee20000300800 */
[----:B------:R-:W-:-:S03]  /*1147d0*/  SHF.R.U32.HI R25, RZ, 0x8, R48 ;  /* 0x00000008ff197819 */ /* 0x000fc60000011630 */
[----:B------:R-:W3:Y:S04]  /*1147e0*/  LDL.LU R42, [R1+0x624] ;  /* 0x00062400012a7983 */ /* 0x000ee80000300800 */
[----:B------:R-:W3:Y:S04]  /*1147f0*/  LDL.LU R48, [R1+0x7c] ;  /* 0x00007c0001307983 */ /* 0x000ee80000300800 */
[----:B------:R-:W3:Y:S01]  /*114800*/  LDL.LU R47, [R1+0x78] ;  /* 0x00007800012f7983 */ /* 0x000ee20000300800 */
[----:B------:R-:W-:Y:S02]  /*114810*/  SHF.R.U32.HI R26, RZ, 0x8, R36 ;  /* 0x00000008ff1a7819 */ /* 0x000fe40000011624 */
[----:B------:R-:W-:-:S02]  /*114820*/  LOP3.LUT R24, R24, 0xffff, RZ, 0xc0, !PT ;  /* 0x0000ffff18187812 */ /* 0x000fc400078ec0ff */
[----:B------:R-:W-:Y:S02]  /*114830*/  LOP3.LUT R25, R25, 0xffff, RZ, 0xc0, !PT ;  /* 0x0000ffff19197812 */ /* 0x000fe400078ec0ff */
[----:B------:R-:W-:Y:S02]  /*114840*/  LOP3.LUT R26, R26, 0xffff, RZ, 0xc0, !PT ;  /* 0x0000ffff1a1a7812 */ /* 0x000fe400078ec0ff */
[----:B------:R-:W-:Y:S02]  /*114850*/  LOP3.LUT R27, R27, 0xffff, RZ, 0xc0, !PT ;  /* 0x0000ffff1b1b7812 */ /* 0x000fe400078ec0ff */
[----:B------:R-:W-:Y:S02]  /*114860*/  PRMT R35, R24, 0x3340, R25 ;  /* 0x0000334018237816 */ /* 0x000fe40000000019 */
[----:B0-----:R-:W-:-:S03]  /*114870*/  PRMT R2, R26, 0x3340, R27 ;  /* 0x000033401a027816 */ /* 0x001fc6000000001b */
[----:B------:R-:W-:Y:S04]  /*114880*/  STL [R1+0x57d4], R35 ;  /* 0x0057d42301007387 */ /* 0x000fe80000100800 */
[----:B------:R0:W-:Y:S01]  /*114890*/  STL [R1+0x100], R2 ;  /* 0x0001000201007387 */ /* 0x0001e20000100800 */
[----:B--2---:R-:W-:-:S03]  /*1148a0*/  SHF.R.U32.HI R26, RZ, 0x8, R33 ;  /* 0x00000008ff1a7819 */ /* 0x004fc60000011621 */
[----:B------:R-:W2:Y:S01]  /*1148b0*/  LDL.LU R33, [R1+0x6ac] ;  /* 0x0006ac0001217983 */ /* 0x000ea20000300800 */
[----:B----4-:R-:W-:-:S04]  /*1148c0*/  SHF.R.U32.HI R29, RZ, 0x8, R37 ;  /* 0x00000008ff1d7819 */ /* 0x010fc80000011625 */
[----:B------:R-:W-:-:S04]  /*1148d0*/  LOP3.LUT R29, R29, 0xffff, RZ, 0xc0, !PT ;  /* 0x0000ffff1d1d7812 */ /* 0x000fc800078ec0ff */
[----:B0-----:R-:W-:Y:S02]  /*1148e0*/  PRMT R2, R29, 0x3340, R0 ;  /* 0x000033401d027816 */ /* 0x001fe40000000000 */
[----:B------:R-:W-:Y:S02]  /*1148f0*/  SHF.R.U32.HI R24, RZ, 0x8, R34 ;  /* 0x00000008ff187819 */ /* 0x000fe40000011622 */
[----:B------:R-:W4:Y:S01]  /*114900*/  LDL.LU R34, [R1+0x554] ;  /* 0x0005540001227983 */ /* 0x000f220000300800 */
[----:B------:R-:W-:-:S03]  /*114910*/  SHF.R.U32.HI R27, RZ, 0x8, R40 ;  /* 0x00000008ff1b7819 */ /* 0x000fc60000011628 */
[----:B------:R0:W-:Y:S01]  /*114920*/  STL [R1+0x4c], R2 ;  /* 0x00004c0201007387 */ /* 0x0001e20000100800 */
[----:B------:R-:W-:-:S03]  /*114930*/  SHF.R.U32.HI R25, RZ, 0x8, R38 ;  /* 0x00000008ff197819 */ /* 0x000fc60000011626 */
[----:B------:R-:W4:Y:S01]  /*114940*/  LDL.LU R37, [R1+0x6a0] ;  /* 0x0006a00001257983 */ /* 0x000f220000300800 */
[----:B------:R-:W-:-:S03]  /*114950*/  SHF.R.U32.HI R28, RZ, 0x8, R46 ;  /* 0x00000008ff1c7819 */ /* 0x000fc6000001162e */
[----:B------:R-:W4:Y:S04]  /*114960*/  LDL.LU R40, [R1+0x6a8] ;  /* 0x0006a80001287983 */ /* 0x000f280000300800 */
[----:B------:R-:W4:Y:S01]  /*114970*/  LDL.LU R38, [R1+0x474] ;  /* 0x0004740001267983 */ /* 0x000f220000300800 */
[----:B------:R-:W-:Y:S02]  /*114980*/  LOP3.LUT R26, R26, 0xffff, RZ, 0xc0, !PT ;  /* 0x0000ffff1a1a7812 */ /* 0x000fe400078ec0ff */
[----:B------:R-:W-:Y:S01]  /*114990*/  LOP3.LUT R27, R27, 0xffff, RZ, 0xc0, !PT ;  /* 0x0000ffff1b1b7812 */ /* 0x000fe200078ec0ff */
[----:B------:R-:W4:Y:S01]  /*1149a0*/  LDL.LU R46, [R1+0x464] ;  /* 0x00046400012e7983 */ /* 0x000f220000300800 */
[----:B------:R-:W-:Y:S02]  /*1149b0*/  LOP3.LUT R28, R28, 0xffff, RZ, 0xc0, !PT ;  /* 0x0000ffff1c1c7812 */ /* 0x000fe400078ec0ff */
[----:B------:R-:W-:-:S02]  /*1149c0*/  LOP3.LUT R24, R24, 0xffff, RZ, 0xc0, !PT ;  /* 0x0000ffff18187812 */ /* 0x000fc400078ec0ff */
[----:B------:R-:W-:Y:S02]  /*1149d0*/  LOP3.LUT R25, R25, 0xffff, RZ, 0xc0, !PT ;  /* 0x0000ffff19197812 */ /* 0x000fe400078ec0ff */
[----:B------:R-:W-:Y:S02]  /*1149e0*/  PRMT R4, R26, 0x3340, R27 ;  /* 0x000033401a047816 */ /* 0x000fe4000000001b */
[----:B------:R-:W-:Y:S02]  /*1149f0*/  PRMT R3, R28, 0x3340, R0 ;  /* 0x000033401c037816 */ /* 0x000fe40000000000 */
[----:B0-----:R-:W-:Y:S01]  /*114a00*/  PRMT R2, R24, 0x3340, R25 ;  /* 0x0000334018027816 */ /* 0x001fe20000000019 */
[----:B------:R-:W-:Y:S04]  /*114a10*/  STL [R1+0xf8], R4 ;  /* 0x0000f80401007387 */ /* 0x000fe80000100800 */
[----:B------:R-:W-:Y:S04]  /*114a20*/  STL [R1+0x8c], R3 ;  /* 0x00008c0301007387 */ /* 0x000fe80000100800 */
[----:B------:R0:W-:Y:S01]  /*114a30*/  STL [R1+0xf4], R2 ;  /* 0x0000f40201007387 */ /* 0x0001e20000100800 */
[----:B---3--:R-:W-:-:S03]  /*114a40*/  SHF.R.U32.HI R24, RZ, 0x8, R39 ;  /* 0x00000008ff187819 */ /* 0x008fc60000011627 */
[----:B------:R-:W3:Y:S01]  /*114a50*/  LDL.LU R39, [R1+0x6a4] ;  /* 0x0006a40001277983 */ /* 0x000ee20000300800 */
[----:B------:R-:W-:-:S04]  /*114a60*/  SHF.R.U32.HI R29, RZ, 0x8, R43 ;  /* 0x00000008ff1d7819 */ /* 0x000fc8000001162b */
[----:B------:R-:W-:-:S04]  /*114a70*/  LOP3.LUT R29, R29, 0xffff, RZ, 0xc0, !PT ;  /* 0x0000ffff1d1d7812 */ /* 0x000fc800078ec0ff */
[----:B0-----:R-:W-:Y:S02]  /*114a80*/  PRMT R2, R29, 0x3340, R0 ;  /* 0x000033401d027816 */ /* 0x001fe40000000000 */
[----:B------:R-:W-:Y:S02]  /*114a90*/  SHF.R.U32.HI R26, RZ, 0x8, R41 ;  /* 0x00000008ff1a7819 */ /* 0x000fe40000011629 */
[----:B------:R-:W3:Y:S04]  /*114aa0*/  LDL.LU R41, [R1+0x630] ;  /* 0x0006300001297983 */ /* 0x000ee80000300800 */
[----:B------:R0:W-:Y:S04]  /*114ab0*/  STL [R1+0x78], R2 ;  /* 0x0000780201007387 */ /* 0x0001e80000100800 */
[----:B------:R-:W3:Y:S01]  /*114ac0*/  LDL.LU R43, [R1+0x6c0] ;  /* 0x0006c000012b7983 */ /* 0x000ee20000300800 */
[----:B------:R-:W-:-:S02]  /*114ad0*/  SHF.R.U32.HI R25, RZ, 0x8, R42 ;  /* 0x00000008ff197819 */ /* 0x000fc4000001162a */
[----:B------:R-:W-:Y:S01]  /*114ae0*/  SHF.R.U32.HI R27, RZ, 0x8, R48 ;  /* 0x00000008ff1b7819 */ /* 0x000fe20000011630 */
[----:B------:R-:W3:Y:S01]  /*114af0*/  LDL.LU R42, [R1+0x638] ;  /* 0x00063800012a7983 */ /* 0x000ee20000300800 */
[----:B------:R-:W-:-:S03]  /*114b00*/  SHF.R.U32.HI R28, RZ, 0x8, R47 ;  /* 0x00000008ff1c7819 */ /* 0x000fc6000001162f */
[----:B------:R-:W3:Y:S04]  /*114b10*/  LDL.LU R48, [R1+0x56c] ;  /* 0x00056c0001307983 */ /* 0x000ee80000300800 */
[----:B------:R-:W3:Y:S01]  /*114b20*/  LDL.LU R47, [R1+0x568] ;  /* 0x00056800012f7983 */ /* 0x000ee20000300800 */
[----:B------:R-:W-:Y:S02]  /*114b30*/  LOP3.LUT R26, R26, 0xffff, RZ, 0xc0, !PT ;  /* 0x0000ffff1a1a7812 */ /* 0x000fe400078ec0ff */
[----:B------:R-:W-:Y:S02]  /*114b40*/  LOP3.LUT R27, R27, 0xffff, RZ, 0xc0, !PT ;  /* 0x0000ffff1b1b7812 */ /* 0x000fe400078ec0ff */
[----:B------:R-:W-:Y:S02]  /*114b50*/  LOP3.LUT R24, R24, 0xffff, RZ, 0xc0, !PT ;  /* 0x0000ffff18187812 */ /* 0x000fe400078ec0ff */
[----:B------:R-:W-:-:S02]  /*114b60*/  LOP3.LUT R25, R25, 0xffff, RZ, 0xc0, !PT ;  /* 0x0000ffff19197812 */ /* 0x000fc400078ec0ff */
[----:B------:R-:W-:Y:S02]  /*114b70*/  LOP3.LUT R28, R28, 0xffff, RZ, 0xc0, !PT ;  /* 0x0000ffff1c1c7812 */ /* 0x000fe400078ec0ff */
[----:B------:R-:W-:Y:S02]  /*114b80*/  PRMT R4, R26, 0x3340, R27 ;  /* 0x000033401a047816 */ /* 0x000fe4000000001b */
[----:B0-----:R-:W-:Y:S02]  /*114b90*/  PRMT R2, R24, 0x3340, R25 ;  /* 0x0000334018027816 */ /* 0x001fe40000000019 */
[----:B------:R-:W-:Y:S01]  /*114ba0*/  PRMT R3, R28, 0x3340, R0 ;  /* 0x000033401c037816 */ /* 0x000fe20000000000 */
[----:B------:R0:W-:Y:S04]  /*114bb0*/  STL [R1+0xe4], R4 ;  /* 0x0000e40401007387 */ /* 0x0001e80000100800 */
[----:B------:R1:W-:Y:S04]  /*114bc0*/  STL [R1+0x7c], R3 ;  /* 0x00007c0301007387 */ /* 0x0003e80000100800 */
[----:B------:R1:W-:Y:S01]  /*114bd0*/  STL [R1+0xd4], R2 ;  /* 0x0000d40201007387 */ /* 0x0003e20000100800 */
[----:B--2---:R-:W-:-:S04]  /*114be0*/  SHF.R.U32.HI R25, RZ, 0x8, R33 ;  /* 0x00000008ff197819 */ /* 0x004fc80000011621 */
[----:B------:R-:W-:Y:S02]  /*114bf0*/  LOP3.LUT R25, R25, 0xffff, RZ, 0xc0, !PT ;  /* 0x0000ffff19197812 */ /* 0x000fe400078ec0ff */
[----:B----4-:R-:W-:Y:S02]  /*114c00*/  SHF.R.U32.HI R24, RZ, 0x8, R34 ;  /* 0x00000008ff187819 */ /* 0x010fe40000011622 */
        /* <DEDUP_REMOVED lines=8> */
[----:B-1----:R-:W-:Y:S02]  /*114c90*/  PRMT R3, R25, 0x3340, R26 ;  /* 0x0000334019037816 */ /* 0x002fe4000000001a */
[----:B------:R-:W-:Y:S01]  /*114ca0*/  PRMT R2, R24, 0x3340, R27 ;  /* 0x0000334018027816 */ /* 0x000fe2000000001b */
[----:B------:R-:W-:Y:S04]  /*114cb0*/  STL [R1+0x6c], R4 ;  /* 0x00006c0401007387 */ /* 0x000fe80000100800 */
[----:B------:R-:W2:Y:S04]  /*114cc0*/  LDL.LU R36, [R1+0x6c4] ;  /* 0x0006c40001247983 */ /* 0x000ea80000300800 */
[----:B------:R-:W-:Y:S04]  /*114cd0*/  STL [R1+0xc4], R3 ;  /* 0x0000c40301007387 */ /* 0x000fe80000100800 */
[----:B------:R-:W4:Y:S01]  /*114ce0*/  LDL.LU R33, [R1+0x47c] ;  /* 0x00047c0001217983 */ /* 0x000f220000300800 */
[----:B------:R-:W-:-:S03]  /*114cf0*/  SHF.R.U32.HI R28, RZ, 0x8, R46 ;  /* 0x00000008ff1c7819 */ /* 0x000fc6000001162e */
[----:B------:R0:W-:Y:S04]  /*114d00*/  STL [R1+0xbc], R2 ;  /* 0x0000bc0201007387 */ /* 0x0001e80000100800 */
[----:B------:R-:W4:Y:S04]  /*114d10*/  LDL.LU R34, [R1+0x6bc] ;  /* 0x0006bc0001227983 */ /* 0x000f280000300800 */
[----:B------:R-:W4:Y:S01]  /*114d20*/  LDL.LU R37, [R1+0x380] ;  /* 0x0003800001257983 */ /* 0x000f220000300800 */
[----:B------:R-:W-:-:S03]  /*114d30*/  LOP3.LUT R28, R28, 0xffff, RZ, 0xc0, !PT ;  /* 0x0000ffff1c1c7812 */ /* 0x000fc600078ec0ff */
[----:B------:R-:W4:Y:S04]  /*114d40*/  LDL.LU R40, [R1+0x6b8] ;  /* 0x0006b80001287983 */ /* 0x000f280000300800 */
[----:B------:R-:W4:Y:S01]  /*114d50*/  LDL.LU R46, [R1+0x378] ;  /* 0x00037800012e7983 */ /* 0x000f220000300800 */
[----:B0-----:R-:W-:-:S05]  /*114d60*/  PRMT R2, R28, 0x3340, R0 ;  /* 0x000033401c027816 */ /* 0x001fca0000000000 */
[----:B------:R0:W-:Y:S01]  /*114d70*/  STL [R1+0x70], R2 ;  /* 0x0000700201007387 */ /* 0x0001e20000100800 */
[----:B---3--:R-:W-:Y:S02]  /*114d80*/  SHF.R.U32.HI R26, RZ, 0x8, R39 ;  /* 0x00000008ff1a7819 */ /* 0x008fe40000011627 */
[----:B------:R-:W-:-:S04]  /*114d90*/  SHF.R.U32.HI R29, RZ, 0x8, R43 ;  /* 0x00000008ff1d7819 */ /* 0x000fc8000001162b */
[----:B------:R-:W-:Y:S02]  /*114da0*/  LOP3.LUT R29, R29, 0xffff, RZ, 0xc0, !PT ;  /* 0x0000ffff1d1d7812 */ /* 0x000fe400078ec0ff */
[----:B------:R-:W-:Y:S02]  /*114db0*/  SHF.R.U32.HI R25, RZ, 0x8, R48 ;  /* 0x00000008ff197819 */ /* 0x000fe40000011630 */
[----:B0-----:R-:W-:Y:S01]  /*114dc0*/  PRMT R2, R29, 0x3340, R0 ;  /* 0x000033401d027816 */ /* 0x001fe20000000000 */
[----:B------:R-:W3:Y:S01]  /*114dd0*/  LDL.LU R48, [R1+0x6b4] ;  /* 0x0006b40001307983 */ /* 0x000ee20000300800 */
[----:B------:R-:W-:-:S03]  /*114de0*/  SHF.R.U32.HI R28, RZ, 0x8, R47 ;  /* 0x00000008ff1c7819 */ /* 0x000fc6000001162f */
[----:B------:R-:W3:Y:S01]  /*114df0*/  LDL.LU R47, [R1+0x6b0] ;  /* 0x0006b000012f7983 */ /* 0x000ee20000300800 */
[----:B------:R-:W-:-:S03]  /*114e00*/  SHF.R.U32.HI R24, RZ, 0x8, R41 ;  /* 0x00000008ff187819 */ /* 0x000fc60000011629 */
[----:B------:R-:W3:Y:S04]  /*114e10*/  LDL.LU R38, [R1+0x640] ;  /* 0x0006400001267983 */ /* 0x000ee80000300800 */
[----:B------:R-:W3:Y:S04]  /*114e20*/  LDL.LU R39, [R1+0x590] ;  /* 0x0005900001277983 */ /* 0x000ee80000300800 */
[----:B------:R0:W-:Y:S04]  /*114e30*/  STL [R1+0x5c], R2 ;  /* 0x00005c0201007387 */ /* 0x0001e80000100800 */
        /* <DEDUP_REMOVED lines=11> */
[----:B------:R-:W-:-:S05]  /*114ef0*/  PRMT R32, R24, 0x3340, R25 ;  /* 0x0000334018207816 */ /* 0x000fca0000000019 */
[----:B------:R-:W-:Y:S04]  /*114f00*/  STL [R1+0x57d8], R32 ;  /* 0x0057d82001007387 */ /* 0x000fe80000100800 */
[----:B------:R-:W-:Y:S04]  /*114f10*/  STL [R1+0xb8], R3 ;  /* 0x0000b80301007387 */ /* 0x000fe80000100800 */
[----:B------:R0:W-:Y:S01]  /*114f20*/  STL [R1+0x60], R2 ;  /* 0x0000600201007387 */ /* 0x0001e20000100800 */
[----:B--2---:R-:W-:-:S04]  /*114f30*/  SHF.R.U32.HI R27, RZ, 0x8, R36 ;  /* 0x00000008ff1b7819 */ /* 0x004fc80000011624 */
[----:B------:R-:W-:Y:S02]  /*114f40*/  LOP3.LUT R27, R27, 0xffff, RZ, 0xc0, !PT ;  /* 0x0000ffff1b1b7812 */ /* 0x000fe400078ec0ff */
[----:B----4-:R-:W-:Y:S02]  /*114f50*/  SHF.R.U32.HI R24, RZ, 0x8, R33 ;  /* 0x00000008ff187819 */ /* 0x010fe40000011621 */
[----:B------:R-:W-:-:S04]  /*114f60*/  SHF.R.U32.HI R28, RZ, 0x8, R34 ;  /* 0x00000008ff1c7819 */ /* 0x000fc80000011622 */
[----:B------:R-:W-:Y:S02]  /*114f70*/  LOP3.LUT R28, R28, 0xffff, RZ, 0xc0, !PT ;  /* 0x0000ffff1c1c7812 */ /* 0x000fe400078ec0ff */
[----:B------:R-:W-:Y:S02]  /*114f80*/  SHF.R.U32.HI R25, RZ, 0x8, R37 ;  /* 0x00000008ff197819 */ /* 0x000fe40000011625 */
[----:B------:R-:W-:Y:S02]  /*114f90*/  SHF.R.U32.HI R29, RZ, 0x8, R40 ;  /* 0x00000008ff1d7819 */ /* 0x000fe40000011628 */
[----:B0-----:R-:W-:Y:S02]  /*114fa0*/  PRMT R2, R27, 0x3340, R28 ;  /* 0x000033401b027816 */ /* 0x001fe4000000001c */
[----:B------:R-:W-:Y:S02]  /*114fb0*/  SHF.R.U32.HI R26, RZ, 0x8, R46 ;  /* 0x00000008ff1a7819 */ /* 0x000fe4000001162e */
[----:B------:R-:W-:-:S02]  /*114fc0*/  LOP3.LUT R29, R29, 0xffff, RZ, 0xc0, !PT ;  /* 0x0000ffff1d1d7812 */ /* 0x000fc400078ec0ff */
[----:B------:R-:W-:Y:S02]  /*114fd0*/  LOP3.LUT R24, R24, 0xffff, RZ, 0xc0, !PT ;  /* 0x0000ffff18187812 */ /* 0x000fe400078ec0ff */
[----:B------:R-:W-:Y:S02]  /*114fe0*/  LOP3.LUT R25, R25, 0xffff, RZ, 0xc0, !PT ;  /* 0x0000ffff19197812 */ /* 0x000fe400078ec0ff */
[----:B------:R-:W-:Y:S02]  /*114ff0*/  LOP3.LUT R26, R26, 0xffff, RZ, 0xc0, !PT ;  /* 0x0000ffff1a1a7812 */ /* 0x000fe400078ec0ff */
[----:B------:R-:W-:Y:S01]  /*115000*/  PRMT R4, R29, 0x3340, R0 ;  /* 0x000033401d047816 */ /* 0x000fe20000000000 */
[----:B------:R0:W-:Y:S01]  /*115010*/  STL [R1+0xac], R2 ;  /* 0x0000ac0201007387 */ /* 0x0001e20000100800 */
[----:B------:R-:W-:-:S03]  /*115020*/  PRMT R3, R24, 0x3340, R25 ;  /* 0x0000334018037816 */ /* 0x000fc60000000019 */
[----:B------:R-:W-:Y:S04]  /*115030*/  STL [R1+0x50], R4 ;  /* 0x0000500401007387 */ /* 0x000fe80000100800 */
[----:B------:R-:W2:Y:S01]  /*115040*/  LDL.LU R46, [R1+0x488] ;  /* 0x00048800012e7983 */ /* 0x000ea20000300800 */
[----:B0-----:R-:W-:-:S03]  /*115050*/  PRMT R2, R26, 0x3340, R0 ;  /* 0x000033401a027816 */ /* 0x001fc60000000000 */
[----:B------:R-:W-:Y:S04]  /*115060*/  STL [R1+0xa4], R3 ;  /* 0x0000a40301007387 */ /* 0x000fe80000100800 */
[----:B------:R0:W-:Y:S04]  /*115070*/  STL [R1+0x54], R2 ;  /* 0x0000540201007387 */ /* 0x0001e80000100800 */
[----:B------:R-:W4:Y:S04]  /*115080*/  LDL.LU R34, [R1+0x354] ;  /* 0x0003540001227983 */ /* 0x000f280000300800 */
[----:B------:R-:W4:Y:S04]  /*115090*/  LDL.LU R37, [R1+0x39c] ;  /* 0x00039c0001257983 */ /* 0x000f280000300800 */
[----:B------:R-:W4:Y:S01]  /*1150a0*/  LDL.LU R40, [R1+0x6c8] ;  /* 0x0006c80001287983 */ /* 0x000f220000300800 */
[----:B---3--:R-:W-:-:S03]  /*1150b0*/  SHF.R.U32.HI R28, RZ, 0x8, R48 ;  /* 0x00000008ff1c7819 */ /* 0x008fc60000011630 */
[----:B------:R-:W3:Y:S01]  /*1150c0*/  LDL.LU R48, [R1+0x350] ;  /* 0x0003500001307983 */ /* 0x000ee20000300800 */
[----:B------:R-:W-:-:S03]  /*1150d0*/  SHF.R.U32.HI R25, RZ, 0x8, R47 ;  /* 0x00000008ff197819 */ /* 0x000fc6000001162f */
[----:B------:R-:W3:Y:S01]  /*1150e0*/  LDL.LU R47, [R1+0x3a4] ;  /* 0x0003a400012f7983 */ /* 0x000ee20000300800 */
[----:B------:R-:W-:Y:S02]  /*1150f0*/  SHF.R.U32.HI R24, RZ, 0x8, R38 ;  /* 0x00000008ff187819 */ /* 0x000fe40000011626 */
[----:B------:R-:W-:Y:S02]  /*115100*/  SHF.R.U32.HI R29, RZ, 0x8, R39 ;  /* 0x00000008ff1d7819 */ /* 0x000fe40000011627 */
        /* <DEDUP_REMOVED lines=8> */
[----:B------:R-:W-:Y:S02]  /*115190*/  LOP3.LUT R30, R30, 0xffff, RZ, 0xc0, !PT ;  /* 0x0000ffff1e1e7812 */ /* 0x000fe400078ec0ff */
[----:B------:R-:W-:Y:S02]  /*1151a0*/  LOP3.LUT R25, R25, 0xffff, RZ, 0xc0, !PT ;  /* 0x0000ffff19197812 */ /* 0x000fe400078ec0ff */
[----:B------:R-:W-:Y:S02]  /*1151b0*/  LOP3.LUT R26, R26, 0xffff, RZ, 0xc0, !PT ;  /* 0x0000ffff1a1a7812 */ /* 0x000fe400078ec0ff */
[----:B0-----:R-:W-:Y:S01]  /*1151c0*/  PRMT R2, R28, 0x3340, R29 ;  /* 0x000033401c027816 */ /* 0x001fe2000000001d */
[----:B------:R0:W-:Y:S01]  /*1151d0*/  STL [R1+0x57dc], R60 ;  /* 0x0057dc3c01007387 */ /* 0x0001e20000100800 */
[----:B------:R-:W-:-:S03]  /*1151e0*/  PRMT R24, R30, 0x3340, R0 ;  /* 0x000033401e187816 */ /* 0x000fc60000000000 */
[----:B------:R-:W3:Y:S04]  /*1151f0*/  LDL.LU R38, [R1+0x6cc] ;  /* 0x0006cc0001267983 */ /* 0x000ee80000300800 */
[----:B------:R-:W3:Y:S01]  /*115200*/  LDL.LU R39, [R1+0x650] ;  /* 0x0006500001277983 */ /* 0x000ee20000300800 */
[----:B0-----:R-:W-:-:S03]  /*115210*/  PRMT R60, R25, 0x3340, R26 ;  /* 0x00003340193c7816 */ /* 0x001fc6000000001a */
[----:B------:R0:W-:Y:S04]  /*115220*/  STL [R1+0x94], R2 ;  /* 0x0000940201007387 */ /* 0x0001e80000100800 */
[----:B------:R-:W3:Y:S04]  /*115230*/  LDL.LU R41, [R1+0x64c] ;  /* 0x00064c0001297983 */ /* 0x000ee80000300800 */
[----:B------:R-:W3:Y:S04]  /*115240*/  LDL.LU R42, [R1+0x5ac] ;  /* 0x0005ac00012a7983 */ /* 0x000ee80000300800 */
[----:B------:R-:W-:Y:S04]  /*115250*/  STL [R1+0x57e0], R24 ;  /* 0x0057e01801007387 */ /* 0x000fe80000100800 */
[----:B------:R-:W-:Y:S04]  /*115260*/  STL [R1+0x57e4], R60 ;  /* 0x0057e43c01007387 */ /* 0x000fe80000100800 */
[----:B------:R-:W3:Y:S01]  /*115270*/  LDL.LU R43, [R1+0x5a0] ;  /* 0x0005a000012b7983 */ /* 0x000ee20000300800 */
[----:B--2---:R-:W-:-:S03]  /*115280*/  SHF.R.U32.HI R26, RZ, 0x8, R46 ;  /* 0x00000008ff1a7819 */ /* 0x004fc6000001162e */
[----:B------:R-:W2:Y:S01]  /*115290*/  LDL.LU R46, [R1+0x4b0] ;  /* 0x0004b000012e7983 */ /* 0x000ea20000300800 */
[----:B------:R-:W-:Y:S02]  /*1152a0*/  LOP3.LUT R26, R26, 0xffff, RZ, 0xc0, !PT ;  /* 0x0000ffff1a1a7812 */ /* 0x000fe400078ec0ff */
[----:B----4-:R-:W-:Y:S02]  /*1152b0*/  SHF.R.U32.HI R27, RZ, 0x8, R34 ;  /* 0x00000008ff1b7819 */ /* 0x010fe40000011622 */
[----:B------:R-:W-:Y:S02]  /*1152c0*/  SHF.R.U32.HI R29, RZ, 0x8, R37 ;  /* 0x00000008ff1d7819 */ /* 0x000fe40000011625 */
[----:B------:R-:W-:Y:S02]  /*1152d0*/  SHF.R.U32.HI R25, RZ, 0x8, R40 ;  /* 0x00000008ff197819 */ /* 0x000fe40000011628 */
[----:B------:R-:W-:Y:S02]  /*1152e0*/  LOP3.LUT R29, R29, 0xffff, RZ, 0xc0, !PT ;  /* 0x0000ffff1d1d7812 */ /* 0x000fe400078ec0ff */
[----:B------:R-:W-:-:S02]  /*1152f0*/  LOP3.LUT R25, R25, 0xffff, RZ, 0xc0, !PT ;  /* 0x0000ffff19197812 */ /* 0x000fc400078ec0ff */
[----:B------:R-:W-:Y:S02]  /*115300*/  LOP3.LUT R27, R27, 0xffff, RZ, 0xc0, !PT ;  /* 0x0000ffff1b1b7812 */ /* 0x000fe400078ec0ff */
[----:B------:R-:W-:Y:S02]  /*115310*/  PRMT R25, R25, 0x3340, R0 ;  /* 0x0000334019197816 */ /* 0x000fe40000000000 */
[----:B------:R-:W-:Y:S02]  /*115320*/  PRMT R32, R26, 0x3340, R29 ;  /* 0x000033401a207816 */ /* 0x000fe4000000001d */
[----:B---3--:R-:W-:Y:S02]  /*115330*/  SHF.R.U32.HI R28, RZ, 0x8, R48 ;  /* 0x00000008ff1c7819 */ /* 0x008fe40000011630 */
[----:B------:R-:W3:Y:S01]  /*115340*/  LDL.LU R48, [R1+0x6d4] ;  /* 0x0006d40001307983 */ /* 0x000ee20000300800 */
[----:B------:R-:W-:Y:S02]  /*115350*/  SHF.R.U32.HI R30, RZ, 0x8, R47 ;  /* 0x00000008ff1e7819 */ /* 0x000fe4000001162f */
[----:B------:R-:W-:Y:S01]  /*115360*/  LOP3.LUT R28, R28, 0xffff, RZ, 0xc0, !PT ;  /* 0x0000ffff1c1c7812 */ /* 0x000fe200078ec0ff */
[----:B------:R-:W4:Y:S01]  /*115370*/  LDL.LU R37, [R1+0x6d0] ;  /* 0x0006d00001257983 */ /* 0x000f220000300800 */
[----:B------:R-:W-:-:S02]  /*115380*/  LOP3.LUT R30, R30, 0xffff, RZ, 0xc0, !PT ;  /* 0x0000ffff1e1e7812 */ /* 0x000fc400078ec0ff */
[----:B------:R-:W-:Y:S01]  /*115390*/  PRMT R57, R27, 0x3340, R28 ;  /* 0x000033401b397816 */ /* 0x000fe2000000001c */
[----:B------:R-:W4:Y:S01]  /*1153a0*/  LDL.LU R40, [R1+0x4a8] ;  /* 0x0004a80001287983 */ /* 0x000f220000300800 */
[----:B------:R-:W-:-:S03]  /*1153b0*/  PRMT R26, R30, 0x3340, R0 ;  /* 0x000033401e1a7816 */ /* 0x000fc60000000000 */
[----:B------:R-:W4:Y:S04]  /*1153c0*/  LDL.LU R47, [R1+0x3b4] ;  /* 0x0003b400012f7983 */ /* 0x000f280000300800 */
[----:B------:R-:W-:Y:S04]  /*1153d0*/  STL [R1+0x57e8], R25 ;  /* 0x0057e81901007387 */ /* 0x000fe80000100800 */
[----:B------:R-:W-:Y:S04]  /*1153e0*/  STL [R1+0x57ec], R32 ;  /* 0x0057ec2001007387 */ /* 0x000fe80000100800 */
[----:B------:R-:W-:Y:S04]  /*1153f0*/  STL [R1+0x57f0], R26 ;  /* 0x0057f01a01007387 */ /* 0x000fe80000100800 */
[----:B------:R-:W-:Y:S01]  /*115400*/  STL [R1+0x57f4], R57 ;  /* 0x0057f43901007387 */ /* 0x000fe20000100800 */
[----:B------:R-:W-:-:S03]  /*115410*/  SHF.R.U32.HI R27, RZ, 0x8, R38 ;  /* 0x00000008ff1b7819 */ /* 0x000fc60000011626 */
[----:B------:R-:W4:Y:S01]  /*115420*/  LDL.LU R38, [R1+0x384] ;  /* 0x0003840001267983 */ /* 0x000f220000300800 */
[----:B------:R-:W-:Y:S02]  /*115430*/  SHF.R.U32.HI R28, RZ, 0x8, R39 ;  /* 0x00000008ff1c7819 */ /* 0x000fe40000011627 */
[----:B------:R-:W-:Y:S02]  /*115440*/  SHF.R.U32.HI R29, RZ, 0x8, R42 ;  /* 0x00000008ff1d7819 */ /* 0x000fe4000001162a */
[----:B------:R-:W4:Y:S04]  /*115450*/  LDL.LU R42, [R1+0x6d8] ;  /* 0x0006d800012a7983 */ /* 0x000f280000300800 */
        /* <DEDUP_REMOVED lines=11> */
[----:B------:R-:W-:Y:S02]  /*115510*/  PRMT R27, R33, 0x3340, R0 ;  /* 0x00003340211b7816 */ /* 0x000fe40000000000 */
[----:B------:R-:W-:Y:S02]  /*115520*/  SHF.R.U32.HI R36, RZ, 0x8, R56 ;  /* 0x00000008ff247819 */ /* 0x000fe40000011638 */
[----:B--2---:R-:W-:Y:S02]  /*115530*/  SHF.R.U32.HI R30, RZ, 0x8, R46 ;  /* 0x00000008ff1e7819 */ /* 0x004fe4000001162e */
[----:B------:R-:W2:Y:S02]  /*115540*/  LDL.LU R46, [R1+0x6e0] ;  /* 0x0006e000012e7983 */ /* 0x000ea40000300800 */
[----:B------:R-:W-:-:S02]  /*115550*/  LOP3.LUT R30, R30, 0xffff, RZ, 0xc0, !PT ;  /* 0x0000ffff1e1e7812 */ /* 0x000fc400078ec0ff */
[----:B------:R-:W2:Y:S02]  /*115560*/  LDL.LU R41, [R1+0x6e4] ;  /* 0x0006e40001297983 */ /* 0x000ea40000300800 */
[----:B------:R-:W-:Y:S02]  /*115570*/  PRMT R28, R30, 0x3340, R0 ;  /* 0x000033401e1c7816 */ /* 0x000fe40000000000 */
[----:B------:R-:W-:Y:S04]  /*115580*/  STL [R1+0x57f8], R35 ;  /* 0x0057f82301007387 */ /* 0x000fe80000100800 */
[----:B------:R-:W-:Y:S01]  /*115590*/  STL [R1+0x57fc], R27 ;  /* 0x0057fc1b01007387 */ /* 0x000fe20000100800 */
[----:B---3--:R-:W-:-:S03]  /*1155a0*/  SHF.R.U32.HI R30, RZ, 0x8, R48 ;  /* 0x00000008ff1e7819 */ /* 0x008fc60000011630 */
[----:B------:R-:W3:Y:S01]  /*1155b0*/  LDL.LU R48, [R1+0x6ec] ;  /* 0x0006ec0001307983 */ /* 0x000ee20000300800 */
[----:B----4-:R-:W-:Y:S02]  /*1155c0*/  SHF.R.U32.HI R34, RZ, 0x8, R37 ;  /* 0x00000008ff227819 */ /* 0x010fe40000011625 */
[----:B------:R-:W-:Y:S02]  /*1155d0*/  SHF.R.U32.HI R29, RZ, 0x8, R40 ;  /* 0x00000008ff1d7819 */ /* 0x000fe40000011628 */
[----:B------:R-:W-:Y:S02]  /*1155e0*/  SHF.R.U32.HI R31, RZ, 0x8, R47 ;  /* 0x00000008ff1f7819 */ /* 0x000fe4000001162f */
[----:B------:R-:W-:Y:S01]  /*1155f0*/  LOP3.LUT R30, R30, 0xffff, RZ, 0xc0, !PT ;  /* 0x0000ffff1e1e7812 */ /* 0x000fe200078ec0ff */
[----:B------:R-:W4:Y:S01]  /*115600*/  LDL.LU R47, [R1+0x344] ;  /* 0x00034400012f7983 */ /* 0x000f220000300800 */
[----:B------:R-:W-:Y:S02]  /*115610*/  LOP3.LUT R34, R34, 0xffff, RZ, 0xc0, !PT ;  /* 0x0000ffff22227812 */ /* 0x000fe400078ec0ff */
[----:B------:R-:W-:-:S02]  /*115620*/  LOP3.LUT R29, R29, 0xffff, RZ, 0xc0, !PT ;  /* 0x0000ffff1d1d7812 */ /* 0x000fc400078ec0ff */
[----:B------:R-:W-:Y:S02]  /*115630*/  LOP3.LUT R31, R31, 0xffff, RZ, 0xc0, !PT ;  /* 0x0000ffff1f1f7812 */ /* 0x000fe400078ec0ff */
[----:B------:R-:W-:Y:S02]  /*115640*/  PRMT R59, R30, 0x3340, R34 ;  /* 0x000033401e3b7816 */ /* 0x000fe40000000022 */
[----:B------:R-:W-:Y:S02]  /*115650*/  PRMT R52, R29, 0x3340, R31 ;  /* 0x000033401d347816 */ /* 0x000fe4000000001f */
[----:B------:R-:W-:-:S04]  /*115660*/  SHF.R.U32.HI R33, RZ, 0x8, R38 ;  /* 0x00000008ff217819 */ /* 0x000fc80000011626 */
[----:B------:R-:W-:Y:S02]  /*115670*/  LOP3.LUT R29, R33, 0xffff, RZ, 0xc0, !PT ;  /* 0x0000ffff211d7812 */ /* 0x000fe400078ec0ff */
[----:B------:R-:W-:Y:S02]  /*115680*/  SHF.R.U32.HI R30, RZ, 0x8, R42 ;  /* 0x00000008ff1e7819 */ /* 0x000fe4000001162a */
[----:B------:R-:W4:Y:S01]  /*115690*/  LDL.LU R42, [R1+0x6f4] ;  /* 0x0006f400012a7983 */ /* 0x000f220000300800 */
[----:B------:R-:W-:-:S03]  /*1156a0*/  SHF.R.U32.HI R33, RZ, 0x8, R43 ;  /* 0x00000008ff217819 */ /* 0x000fc6000001162b */
[----:B------:R-:W4:Y:S04]  /*1156b0*/  LDL.LU R43, [R1+0x6f8] ;  /* 0x0006f800012b7983 */ /* 0x000f280000300800 */
[----:B------:R-:W4:Y:S01]  /*1156c0*/  LDL.LU R56, [R1+0x5850] ;  /* 0x0058500001387983 */ /* 0x000f220000300800 */
[----:B------:R-:W-:Y:S02]  /*1156d0*/  SHF.R.U32.HI R31, RZ, 0x8, R39 ;  /* 0x00000008ff1f7819 */ /* 0x000fe40000011627 */
[----:B--2---:R-:W-:Y:S02]  /*1156e0*/  SHF.R.U32.HI R34, RZ, 0x8, R46 ;  /* 0x00000008ff227819 */ /* 0x004fe4000001162e */
[----:B------:R-:W2:Y:S01]  /*1156f0*/  LDL.LU R46, [R1+0x700] ;  /* 0x00070000012e7983 */ /* 0x000ea20000300800 */
[----:B---3--:R-:W-:-:S02]  /*115700*/  SHF.R.U32.HI R38, RZ, 0x8, R48 ;  /* 0x00000008ff267819 */ /* 0x008fc40000011630 */
[----:B----4-:R-:W-:Y:S02]  /*115710*/  SHF.R.U32.HI R39, RZ, 0x8, R47 ;  /* 0x00000008ff277819 */ /* 0x010fe4000001162f */
[----:B------:R-:W-:Y:S02]  /*115720*/  SHF.R.U32.HI R40, RZ, 0x8, R56 ;  /* 0x00000008ff287819 */ /* 0x000fe40000011638 */
[----:B------:R-:W3:Y:S04]  /*115730*/  LDL.LU R56, [R1+0x584c] ;  /* 0x00584c0001387983 */ /* 0x000ee80000300800 */
[----:B------:R-:W4:Y:S04]  /*115740*/  LDL.LU R47, [R1+0x33c] ;  /* 0x00033c00012f7983 */ /* 0x000f280000300800 */
[----:B------:R-:W4:Y:S04]  /*115750*/  LDL.LU R48, [R1+0x704] ;  /* 0x0007040001307983 */ /* 0x000f280000300800 */
[----:B------:R-:W2:Y:S04]  /*115760*/  LDL.LU R4, [R1+0x708] ;  /* 0x0007080001047983 */ /* 0x000ea80000300800 */
[----:B------:R-:W4:Y:S01]  /*115770*/  LDL.LU R61, [R1+0x37c] ;  /* 0x00037c00013d7983 */ /* 0x000f220000300800 */
[----:B------:R-:W-:-:S02]  /*115780*/  SHF.R.U32.HI R37, RZ, 0x8, R41 ;  /* 0x00000008ff257819 */ /* 0x000fc40000011629 */
[----:B------:R-:W-:Y:S02]  /*115790*/  SHF.R.U32.HI R41, RZ, 0x8, R42 ;  /* 0x00000008ff297819 */ /* 0x000fe4000001162a */
[----:B------:R-:W-:Y:S01]  /*1157a0*/  SHF.R.U32.HI R42, RZ, 0x8, R45 ;  /* 0x00000008ff2a7819 */ /* 0x000fe2000001162d */
[----:B---3--:R-:W-:Y:S01]  /*1157b0*/  IMAD R45, R56, UR4, RZ ;  /* 0x00000004382d7c24 */ /* 0x008fe2000f8e02ff */
[----:B------:R-:W-:-:S03]  /*1157c0*/  ULDC UR4, c[0x0][0x248] ;  /* 0x0000920000047ab9 */ /* 0x000fc60000000800 */
[----:B0-----:R-:W-:Y:S01]  /*1157d0*/  VIADD R2, R45, UR4 ;  /* 0x000000042d027c36 */ /* 0x001fe20008000000 */
[----:B------:R-:W-:Y:S01]  /*1157e0*/  STL [R1+0x680], R45 ;  /* 0x0006802d01007387 */ /* 0x000fe20000100800 */
[----:B------:R-:W-:-:S03]  /*1157f0*/  ULDC UR4, c[0x0][0x248] ;  /* 0x0000920000047ab9 */ /* 0x000fc60000000800 */
[----:B------:R0:W-:Y:S04]  /*115800*/  STL [R1+0x614], R2 ;  /* 0x0006140201007387 */ /* 0x0001e80000100800 */
[----:B------:R-:W3:Y:S04]  /*115810*/  LDL.LU R51, [R1+0x70c] ;  /* 0x00070c0001337983 */ /* 0x000ee80000300800 */
[----:B------:R-:W3:Y:S01]  /*115820*/  LDL.LU R53, [R1+0x710] ;  /* 0x0007100001357983 */ /* 0x000ee20000300800 */
[----:B0-----:R-:W-:Y:S01]  /*115830*/  VIADD R2, R2, UR4 ;  /* 0x0000000402027c36 */ /* 0x001fe20008000000 */
[----:B------:R-:W-:-:S04]  /*115840*/  ULDC UR4, c[0x0][0x248] ;  /* 0x0000920000047ab9 */ /* 0x000fc80000000800 */
[----:B------:R0:W-:Y:S02]  /*115850*/  STL [R1+0x610], R2 ;  /* 0x0006100201007387 */ /* 0x0001e40000100800 */
[----:B0-----:R-:W-:Y:S01]  /*115860*/  VIADD R2, R2, UR4 ;  /* 0x0000000402027c36 */ /* 0x001fe20008000000 */
[----:B------:R-:W-:-:S04]  /*115870*/  ULDC UR4, c[0x0][0x248] ;  /* 0x0000920000047ab9 */ /* 0x000fc80000000800 */
[----:B------:R0:W-:Y:S02]  /*115880*/  STL [R1+0x5d0], R2 ;  /* 0x0005d00201007387 */ /* 0x0001e40000100800 */
[----:B0-----:R-:W-:Y:S01]  /*115890*/  VIADD R2, R2, UR4 ;  /* 0x0000000402027c36 */ /* 0x001fe20008000000 */
[----:B------:R-:W-:-:S04]  /*1158a0*/  ULDC UR4, c[0x0][0x248] ;  /* 0x0000920000047ab9 */ /* 0x000fc80000000800 */
        /* <DEDUP_REMOVED lines=8> */
[----:B------:R0:W-:Y:S01]  /*115930*/  STL [R1+0x4e4], R2 ;  /* 0x0004e40201007387 */ /* 0x0001e20000100800 */
[----:B----4-:R-:W-:Y:S01]  /*115940*/  SHF.R.U32.HI R50, RZ, 0x8, R61 ;  /* 0x00000008ff327819 */ /* 0x010fe2000001163d */
[----:B0-----:R-:W-:Y:S01]  /*115950*/  VIADD R2, R2, UR4 ;  /* 0x0000000402027c36 */ /* 0x001fe20008000000 */
[----:B------:R-:W-:-:S04]  /*115960*/  ULDC UR4, c[0x0][0x248] ;  /* 0x0000920000047ab9 */ /* 0x000fc80000000800 */
[----:B------:R0:W-:Y:S04]  /*115970*/  STL [R1+0x4fc], R2 ;  /* 0x0004fc0201007387 */ /* 0x0001e80000100800 */
[----:B------:R-:W4:Y:S01]  /*115980*/  LDL.LU R61, [R1+0x718] ;  /* 0x00071800013d7983 */ /* 0x000f220000300800 */
[----:B0-----:R-:W-:Y:S01]  /*115990*/  VIADD R2, R2, UR4 ;  /* 0x0000000402027c36 */ /* 0x001fe20008000000 */
[----:B------:R-:W-:-:S04]  /*1159a0*/  ULDC UR4, c[0x0][0x248] ;  /* 0x0000920000047ab9 */ /* 0x000fc80000000800 */
[----:B------:R0:W-:Y:S02]  /*1159b0*/  STL [R1+0x4e0], R2 ;  /* 0x0004e00201007387 */ /* 0x0001e40000100800 */
[----:B0-----:R-:W-:Y:S01]  /*1159c0*/  VIADD R2, R2, UR4 ;  /* 0x0000000402027c36 */ /* 0x001fe20008000000 */
[----:B------:R-:W-:-:S04]  /*1159d0*/  ULDC UR4, c[0x0][0x248] ;  /* 0x0000920000047ab9 */ /* 0x000fc80000000800 */
[----:B------:R0:W-:Y:S01]  /*1159e0*/  STL [R1+0x4c4], R2 ;  /* 0x0004c40201007387 */ /* 0x0001e20000100800 */
[----:B--2---:R-:W-:Y:S01]  /*1159f0*/  SHF.R.U32.HI R49, RZ, 0x8, R4 ;  /* 0x00000008ff317819 */ /* 0x004fe20000011604 */
[----:B0-----:R-:W-:Y:S01]  /*115a00*/  VIADD R2, R2, UR4 ;  /* 0x0000000402027c36 */ /* 0x001fe20008000000 */
[----:B------:R-:W-:-:S04]  /*115a10*/  ULDC UR4, c[0x0][0x248] ;  /* 0x0000920000047ab9 */ /* 0x000fc80000000800 */
[----:B------:R0:W-:Y:S04]  /*115a20*/  STL [R1+0x4dc], R2 ;  /* 0x0004dc0201007387 */ /* 0x0001e80000100800 */
[----:B------:R-:W2:Y:S04]  /*115a30*/  LDL.LU R5, [R1+0x71c] ;  /* 0x00071c0001057983 */ /* 0x000ea80000300800 */
[----:B------:R-:W2:Y:S01]  /*115a40*/  LDL.LU R4, [R1+0x720] ;  /* 0x0007200001047983 */ /* 0x000ea20000300800 */
        /* <DEDUP_REMOVED lines=14> */
[----:B------:R0:W-:Y:S01]  /*115b30*/  STL [R1+0x47c], R2 ;  /* 0x00047c0201007387 */ /* 0x0001e20000100800 */
[----:B------:R-:W-:Y:S01]  /*115b40*/  SHF.R.U32.HI R6, RZ, 0x8, R58 ;  /* 0x00000008ff067819 */ /* 0x000fe2000001163a */
[----:B0-----:R-:W-:Y:S01]  /*115b50*/  VIADD R2, R2, UR4 ;  /* 0x0000000402027c36 */ /* 0x001fe20008000000 */
[----:B------:R-:W-:-:S04]  /*115b60*/  ULDC UR4, c[0x0][0x248] ;  /* 0x0000920000047ab9 */ /* 0x000fc80000000800 */
[----:B------:R0:W-:Y:S01]  /*115b70*/  STL [R1+0x498], R2 ;  /* 0x0004980201007387 */ /* 0x0001e20000100800 */
[----:B---3--:R-:W-:Y:S02]  /*115b80*/  SHF.R.U32.HI R54, RZ, 0x8, R3 ;  /* 0x00000008ff367819 */ /* 0x008fe40000011603 */
[----:B----4-:R-:W-:-:S04]  /*115b90*/  SHF.R.U32.HI R3, RZ, 0x8, R61 ;  /* 0x00000008ff037819 */ /* 0x010fc8000001163d */
[----:B------:R-:W-:-:S04]  /*115ba0*/  LOP3.LUT R3, R3, 0xffff, RZ, 0xc0, !PT ;  /* 0x0000ffff03037812 */ /* 0x000fc800078ec0ff */
[----:B------:R-:W-:Y:S02]  /*115bb0*/  PRMT R58, R3, 0x3340, R0 ;  /* 0x00003340033a7816 */ /* 0x000fe40000000000 */
[----:B------:R-:W3:Y:S04]  /*115bc0*/  LDL.LU R3, [R1+0x294] ;  /* 0x0002940001037983 */ /* 0x000ee80000300800 */
[----:B------:R-:W3:Y:S01]  /*115bd0*/  LDL.LU R61, [R1+0x334] ;  /* 0x00033400013d7983 */ /* 0x000ee20000300800 */
[----:B0-----:R-:W-:Y:S01]  /*115be0*/  VIADD R2, R2, UR4 ;  /* 0x0000000402027c36 */ /* 0x001fe20008000000 */
[----:B------:R-:W-:Y:S01]  /*115bf0*/  LOP3.LUT R6, R6, 0xffff, RZ, 0xc0, !PT ;  /* 0x0000ffff06067812 */ /* 0x000fe200078ec0ff */
[----:B------:R-:W-:-:S03]  /*115c00*/  ULDC UR4, c[0x0][0x248] ;  /* 0x0000920000047ab9 */ /* 0x000fc60000000800 */
[----:B------:R0:W-:Y:S01]  /*115c10*/  STL [R1+0x478], R2 ;  /* 0x0004780201007387 */ /* 0x0001e20000100800 */
[----:B------:R-:W-:-:S05]  /*115c20*/  PRMT R6, R6, 0x3340, R0 ;  /* 0x0000334006067816 */ /* 0x000fca0000000000 */
[----:B------:R-:W-:Y:S01]  /*115c30*/  STL [R1+0xd0], R6 ;  /* 0x0000d00601007387 */ /* 0x000fe20000100800 */
[----:B0-----:R-:W-:Y:S01]  /*115c40*/  VIADD R2, R2, UR4 ;  /* 0x0000000402027c36 */ /* 0x001fe20008000000 */
[----:B------:R-:W-:-:S04]  /*115c50*/  ULDC UR4, c[0x0][0x248] ;  /* 0x0000920000047ab9 */ /* 0x000fc80000000800 */
[----:B------:R0:W-:Y:S04]  /*115c60*/  STL [R1+0x454], R2 ;  /* 0x0004540201007387 */ /* 0x0001e80000100800 */
[----:B------:R-:W4:Y:S04]  /*115c70*/  LDL.LU R9, [R1+0x24c] ;  /* 0x00024c0001097983 */ /* 0x000f280000300800 */
[----:B------:R-:W4:Y:S01]  /*115c80*/  LDL.LU R8, [R1+0x32c] ;  /* 0x00032c0001087983 */ /* 0x000f220000300800 */
[----:B--2---:R-:W-:Y:S01]  /*115c90*/  SHF.R.U32.HI R5, RZ, 0x8, R5 ;  /* 0x00000008ff057819 */ /* 0x004fe20000011605 */
[----:B0-----:R-:W-:Y:S01]  /*115ca0*/  VIADD R2, R2, UR4 ;  /* 0x0000000402027c36 */ /* 0x001fe20008000000 */
[----:B------:R-:W-:-:S02]  /*115cb0*/  ULDC UR4, c[0x0][0x248] ;  /* 0x0000920000047ab9 */ /* 0x000fc40000000800 */
[----:B------:R-:W-:Y:S02]  /*115cc0*/  LOP3.LUT R5, R5, 0xffff, RZ, 0xc0, !PT ;  /* 0x0000ffff05057812 */ /* 0x000fe400078ec0ff */
[----:B------:R0:W-:Y:S02]  /*115cd0*/  STL [R1+0x474], R2 ;  /* 0x0004740201007387 */ /* 0x0001e40000100800 */
[----:B------:R-:W-:Y:S02]  /*115ce0*/  PRMT R5, R5, 0x3340, R0 ;  /* 0x0000334005057816 */ /* 0x000fe40000000000 */
[----:B------:R-:W2:Y:S01]  /*115cf0*/  LDL.LU R19, [R1+0x224] ;  /* 0x0002240001137983 */ /* 0x000ea20000300800 */
[----:B------:R-:W-:-:S03]  /*115d00*/  SHF.R.U32.HI R4, RZ, 0x8, R4 ;  /* 0x00000008ff047819 */ /* 0x000fc60000011604 */
[----:B------:R-:W2:Y:S01]  /*115d10*/  LDL.LU R18, [R1+0x330] ;  /* 0x0003300001127983 */ /* 0x000ea20000300800 */
[----:B0-----:R-:W-:Y:S01]  /*115d20*/  VIADD R2, R2, UR4 ;  /* 0x0000000402027c36 */ /* 0x001fe20008000000 */
[----:B------:R-:W-:Y:S02]  /*115d30*/  LOP3.LUT R4, R4, 0xffff, RZ, 0xc0, !PT ;  /* 0x0000ffff04047812 */ /* 0x000fe400078ec0ff */
[----:B------:R-:W-:Y:S01]  /*115d40*/  STL [R1+0x38], R5 ;  /* 0x0000380501007387 */ /* 0x000fe20000100800 */
[----:B------:R-:W-:-:S03]  /*115d50*/  ULDC UR4, c[0x0][0x248] ;  /* 0x0000920000047ab9 */ /* 0x000fc60000000800 */
[----:B------:R0:W-:Y:S04]  /*115d60*/  STL [R1+0x450], R2 ;  /* 0x0004500201007387 */ /* 0x0001e80000100800 */
[----:B------:R-:W2:Y:S04]  /*115d70*/  LDL.LU R27, [R1+0x220] ;  /* 0x00022000011b7983 */ /* 0x000ea80000300800 */
[----:B------:R-:W2:Y:S04]  /*115d80*/  LDL.LU R35, [R1+0x320] ;  /* 0x0003200001237983 */ /* 0x000ea80000300800 */
[----:B------:R-:W2:Y:S01]  /*115d90*/  LDL.LU R57, [R1+0x230] ;  /* 0x0002300001397983 */ /* 0x000ea20000300800 */
[----:B------:R-:W-:-:S03]  /*115da0*/  PRMT R4, R4, 0x3340, R0 ;  /* 0x0000334004047816 */ /* 0x000fc60000000000 */
[----:B------:R-:W2:Y:S04]  /*115db0*/  LDL.LU R26, [R1+0x31c] ;  /* 0x00031c00011a7983 */ /* 0x000ea80000300800 */
[----:B------:R-:W2:Y:S01]  /*115dc0*/  LDL.LU R7, [R1+0x200] ;  /* 0x0002000001077983 */ /* 0x000ea20000300800 */
[----:B0-----:R-:W-:Y:S01]  /*115dd0*/  VIADD R2, R2, UR4 ;  /* 0x0000000402027c36 */ /* 0x001fe20008000000 */
[----:B------:R-:W-:Y:S02]  /*115de0*/  ULDC UR4, c[0x0][0x248] ;  /* 0x0000920000047ab9 */ /* 0x000fe40000000800 */
[----:B------:R-:W2:Y:S04]  /*115df0*/  LDL.LU R6, [R1+0x318] ;  /* 0x0003180001067983 */ /* 0x000ea80000300800 */
[----:B------:R-:W2:Y:S04]  /*115e00*/  LDL.LU R32, [R1+0x208] ;  /* 0x0002080001207983 */ /* 0x000ea80000300800 */
[----:B------:R0:W-:Y:S04]  /*115e10*/  STL [R1+0x34], R4 ;  /* 0x0000340401007387 */ /* 0x0001e80000100800 */
[----:B------:R-:W2:Y:S04]  /*115e20*/  LDL.LU R25, [R1+0x314] ;  /* 0x0003140001197983 */ /* 0x000ea80000300800 */
[----:B------:R-:W2:Y:S04]  /*115e30*/  LDL.LU R5, [R1+0x204] ;  /* 0x0002040001057983 */ /* 0x000ea80000300800 */
[----:B------:R-:W-:Y:S04]  /*115e40*/  STL [R1+0x438], R2 ;  /* 0x0004380201007387 */ /* 0x000fe80000100800 */
[----:B0-----:R-:W2:Y:S04]  /*115e50*/  LDL.LU R4, [R1+0x300] ;  /* 0x0003000001047983 */ /* 0x001ea80000300800 */
[----:B------:R-:W2:Y:S04]  /*115e60*/  LDL.LU R60, [R1+0x21c] ;  /* 0x00021c00013c7983 */ /* 0x000ea80000300800 */
[----:B------:R-:W2:Y:S01]  /*115e70*/  LDL.LU R24, [R1+0x308] ;  /* 0x0003080001187983 */ /* 0x000ea20000300800 */
[----:B---3--:R-:W-:-:S05]  /*115e80*/  PRMT R3, R61, 0x5410, R3 ;  /* 0x000054103d037816 */ /* 0x008fca0000000003 */
[----:B------:R0:W-:Y:S04]  /*115e90*/  STL [R1+0x7b4], R3 ;  /* 0x0007b40301007387 */ /* 0x0001e80000100800 */
[----:B------:R-:W3:Y:S04]  /*115ea0*/  LDL.LU R17, [R1+0x1e8] ;  /* 0x0001e80001117983 */ /* 0x000ee80000300800 */
[----:B------:R-:W3:Y:S04]  /*115eb0*/  LDL.LU R16, [R1+0x2f8] ;  /* 0x0002f80001107983 */ /* 0x000ee80000300800 */
[----:B------:R-:W3:Y:S04]  /*115ec0*/  LDL.LU R15, [R1+0x1c8] ;  /* 0x0001c800010f7983 */ /* 0x000ee80000300800 */
[----:B------:R-:W3:Y:S04]  /*115ed0*/  LDL.LU R14, [R1+0x2fc] ;  /* 0x0002fc00010e7983 */ /* 0x000ee80000300800 */
[----:B0-----:R-:W3:Y:S04]  /*115ee0*/  LDL.LU R3, [R1+0x1c0] ;  /* 0x0001c00001037983 */ /* 0x001ee80000300800 */
[----:B------:R-:W3:Y:S01]  /*115ef0*/  LDL.LU R61, [R1+0x2f0] ;  /* 0x0002f000013d7983 */ /* 0x000ee20000300800 */
[----:B----4-:R-:W-:Y:S01]  /*115f00*/  PRMT R8, R8, 0x5410, R9 ;  /* 0x0000541008087816 */ /* 0x010fe20000000009 */
[----:B------:R-:W-:Y:S01]  /*115f10*/  VIADD R2, R2, UR4 ;  /* 0x0000000402027c36 */ /* 0x000fe20008000000 */
[----:B------:R-:W-:Y:S01]  /*115f20*/  ULDC UR4, c[0x0][0x248] ;  /* 0x0000920000047ab9 */ /* 0x000fe20000000800 */
[----:B------:R-:W4:Y:S04]  /*115f30*/  LDL.LU R13, [R1+0x1dc] ;  /* 0x0001dc00010d7983 */ /* 0x000f280000300800 */
[----:B------:R-:W-:Y:S04]  /*115f40*/  STL [R1+0x7b0], R8 ;  /* 0x0007b00801007387 */ /* 0x000fe80000100800 */
[----:B------:R-:W4:Y:S04]  /*115f50*/  LDL.LU R12, [R1+0x2f4] ;  /* 0x0002f400010c7983 */ /* 0x000f280000300800 */
[----:B------:R-:W4:Y:S01]  /*115f60*/  LDL.LU R11, [R1+0x1d8] ;  /* 0x0001d800010b7983 */ /* 0x000f220000300800 */
[----:B--2---:R-:W-:-:S03]  /*115f70*/  PRMT R18, R18, 0x5410, R19 ;  /* 0x0000541012127816 */ /* 0x004fc60000000013 */
[----:B------:R0:W-:Y:S04]  /*115f80*/  STL [R1+0x44c], R2 ;  /* 0x00044c0201007387 */ /* 0x0001e80000100800 */
[----:B------:R-:W2:Y:S04]  /*115f90*/  LDL.LU R10, [R1+0x2ec] ;  /* 0x0002ec00010a7983 */ /* 0x000ea80000300800 */
[----:B------:R-:W2:Y:S01]  /*115fa0*/  LDL.LU R9, [R1+0x1b4] ;  /* 0x0001b40001097983 */ /* 0x000ea20000300800 */
[----:B0-----:R-:W-:Y:S01]  /*115fb0*/  VIADD R2, R2, UR4 ;  /* 0x0000000402027c36 */ /* 0x001fe20008000000 */
[----:B------:R-:W-:Y:S01]  /*115fc0*/  ULDC UR4, c[0x0][0x248] ;  /* 0x0000920000047ab9 */ /* 0x000fe20000000800 */
[----:B------:R-:W-:Y:S01]  /*115fd0*/  PRMT R27, R35, 0x5410, R27 ;  /* 0x00005410231b7816 */ /* 0x000fe2000000001b */
[----:B------:R-:W2:Y:S04]  /*115fe0*/  LDL.LU R8, [R1+0x2e8] ;  /* 0x0002e80001087983 */ /* 0x000ea80000300800 */
[----:B------:R-:W2:Y:S01]  /*115ff0*/  LDL.LU R19, [R1+0x5848] ;  /* 0x0058480001137983 */ /* 0x000ea20000300800 */
[----:B------:R-:W-:-:S03]  /*116000*/  PRMT R26, R26, 0x5410, R57 ;  /* 0x000054101a1a7816 */ /* 0x000fc60000000039 */
[----:B------:R0:W-:Y:S01]  /*116010*/  STL [R1+0x7ac], R18 ;  /* 0x0007ac1201007387 */ /* 0x0001e20000100800 */
[----:B------:R-:W-:-:S03]  /*116020*/  PRMT R6, R6, 0x5410, R7 ;  /* 0x0000541006067816 */ /* 0x000fc60000000007 */
[----:B0-----:R-:W2:Y:S04]  /*116030*/  LDL.LU R18, [R1+0x5844] ;  /* 0x0058440001127983 */ /* 0x001ea80000300800 */
[----:B------:R-:W-:Y:S04]  /*116040*/  STL [R1+0x7a8], R27 ;  /* 0x0007a81b01007387 */ /* 0x000fe80000100800 */
[----:B------:R-:W-:Y:S01]  /*116050*/  STL [R1+0x7a4], R26 ;  /* 0x0007a41a01007387 */ /* 0x000fe20000100800 */
[----:B------:R-:W-:-:S03]  /*116060*/  PRMT R25, R25, 0x5410, R32 ;  /* 0x0000541019197816 */ /* 0x000fc60000000020 */
[----:B------:R0:W-:Y:S04]  /*116070*/  STL [R1+0x470], R2 ;  /* 0x0004700201007387 */ /* 0x0001e80000100800 */
[----:B------:R-:W2:Y:S04]  /*116080*/  LDL.LU R7, [R1+0x1b0] ;  /* 0x0001b00001077983 */ /* 0x000ea80000300800 */
[----:B------:R1:W-:Y:S01]  /*116090*/  STL [R1+0x79c], R6 ;  /* 0x00079c0601007387 */ /* 0x0003e20000100800 */
[----:B0-----:R-:W-:Y:S01]  /*1160a0*/  VIADD R2, R2, UR4 ;  /* 0x0000000402027c36 */ /* 0x001fe20008000000 */
[----:B------:R-:W-:Y:S01]  /*1160b0*/  PRMT R4, R4, 0x5410, R5 ;  /* 0x0000541004047816 */ /* 0x000fe20000000005 */
[----:B------:R-:W-:Y:S01]  /*1160c0*/  ULDC UR4, c[0x0][0x248] ;  /* 0x0000920000047ab9 */ /* 0x000fe20000000800 */
[----:B-1----:R-:W2:Y:S01]  /*1160d0*/  LDL.LU R6, [R1+0x2e4] ;  /* 0x0002e40001067983 */ /* 0x002ea20000300800 */
[----:B------:R-:W-:-:S03]  /*1160e0*/  PRMT R24, R24, 0x5410, R60 ;  /* 0x0000541018187816 */ /* 0x000fc6000000003c */
[----:B------:R-:W-:Y:S04]  /*1160f0*/  STL [R1+0x798], R25 ;  /* 0x0007981901007387 */ /* 0x000fe80000100800 */
[----:B------:R0:W-:Y:S04]  /*116100*/  STL [R1+0x494], R2 ;  /* 0x0004940201007387 */ /* 0x0001e80000100800 */
[----:B------:R-:W2:Y:S04]  /*116110*/  LDL.LU R5, [R1+0x48] ;  /* 0x0000480001057983 */ /* 0x000ea80000300800 */
[----:B------:R1:W-:Y:S01]  /*116120*/  STL [R1+0x794], R4 ;  /* 0x0007940401007387 */ /* 0x0003e20000100800 */
[----:B0-----:R-:W-:Y:S01]  /*116130*/  VIADD R2, R2, UR4 ;  /* 0x0000000402027c36 */ /* 0x001fe20008000000 */
[----:B------:R-:W-:-:S02]  /*116140*/  ULDC UR4, c[0x0][0x248] ;  /* 0x0000920000047ab9 */ /* 0x000fc40000000800 */
[----:B-1----:R-:W2:Y:S04]  /*116150*/  LDL.LU R4, [R1+0x2e0] ;  /* 0x0002e00001047983 */ /* 0x002ea80000300800 */
[----:B------:R-:W-:Y:S04]  /*116160*/  STL [R1+0x790], R24 ;  /* 0x0007901801007387 */ /* 0x000fe80000100800 */
[----:B------:R0:W-:Y:S02]  /*116170*/  STL [R1+0x4b8], R2 ;  /* 0x0004b80201007387 */ /* 0x0001e40000100800 */
[----:B0-----:R-:W-:Y:S01]  /*116180*/  VIADD R2, R2, UR4 ;  /* 0x0000000402027c36 */ /* 0x001fe20008000000 */
[----:B------:R-:W-:Y:S01]  /*116190*/  ULDC UR4, c[0x0][0x248] ;  /* 0x0000920000047ab9 */ /* 0x000fe20000000800 */
[----:B---3--:R-:W-:-:S02]  /*1161a0*/  PRMT R16, R16, 0x5410, R17 ;  /* 0x0000541010107816 */ /* 0x008fc40000000011 */
[----:B------:R-:W-:-:S03]  /*1161b0*/  PRMT R15, R14, 0x5410, R15 ;  /* 0x000054100e0f7816 */ /* 0x000fc6000000000f */
[----:B------:R-:W-:Y:S04]  /*1161c0*/  STL [R1+0x78c], R16 ;  /* 0x00078c1001007387 */ /* 0x000fe80000100800 */
[----:B------:R-:W-:Y:S01]  /*1161d0*/  STL [R1+0x784], R15 ;  /* 0x0007840f01007387 */ /* 0x000fe20000100800 */
[----:B------:R-:W-:-:S03]  /*1161e0*/  PRMT R14, R61, 0x5410, R3 ;  /* 0x000054103d0e7816 */ /* 0x000fc60000000003 */
[----:B------:R0:W-:Y:S04]  /*1161f0*/  STL [R1+0x4d8], R2 ;  /* 0x0004d80201007387 */ /* 0x0001e80000100800 */
[----:B------:R-:W3:Y:S04]  /*116200*/  LDL.LU R3, [R1+0x44] ;  /* 0x0000440001037983 */ /* 0x000ee80000300800 */
[----:B------:R-:W-:Y:S04]  /*116210*/  STL [R1+0x788], R14 ;  /* 0x0007880e01007387 */ /* 0x000fe80000100800 */
[----:B------:R-:W3:Y:S01]  /*116220*/  LDL.LU R61, [R1+0x2d4] ;  /* 0x0002d400013d7983 */ /* 0x000ee20000300800 */
[----:B----4-:R-:W-:Y:S01]  /*116230*/  PRMT R12, R12, 0x5410, R13 ;  /* 0x000054100c0c7816 */ /* 0x010fe2000000000d */
[----:B0-----:R-:W-:Y:S01]  /*116240*/  VIADD R2, R2, UR4 ;  /* 0x0000000402027c36 */ /* 0x001fe20008000000 */
[----:B------:R-:W-:-:S03]  /*116250*/  ULDC UR4, c[0x0][0x248] ;  /* 0x0000920000047ab9 */ /* 0x000fc60000000800 */
[----:B------:R-:W-:Y:S01]  /*116260*/  STL [R1+0x780], R12 ;  /* 0x0007800c01007387 */ /* 0x000fe20000100800 */
[----:B--2---:R-:W-:-:S03]  /*116270*/  PRMT R10, R10, 0x5410, R11 ;  /* 0x000054100a0a7816 */ /* 0x004fc6000000000b */
[----:B------:R0:W-:Y:S04]  /*116280*/  STL [R1+0x4f8], R2 ;  /* 0x0004f80201007387 */ /* 0x0001e80000100800 */
[----:B------:R-:W-:Y:S01]  /*116290*/  STL [R1+0x77c], R10 ;  /* 0x00077c0a01007387 */ /* 0x000fe20000100800 */
[----:B------:R-:W-:-:S03]  /*1162a0*/  PRMT R8, R8, 0x5410, R9 ;  /* 0x0000541008087816 */ /* 0x000fc60000000009 */
[----:B------:R-:W2:Y:S01]  /*1162b0*/  LDL.LU R32, [R1+0x3c] ;  /* 0x00003c0001207983 */ /* 0x000ea20000300800 */
[----:B0-----:R-:W-:Y:S01]  /*1162c0*/  VIADD R2, R2, UR4 ;  /* 0x0000000402027c36 */ /* 0x001fe20008000000 */
[----:B------:R-:W-:Y:S02]  /*1162d0*/  ULDC UR4, c[0x0][0x248] ;  /* 0x0000920000047ab9 */ /* 0x000fe40000000800 */
[----:B------:R-:W2:Y:S04]  /*1162e0*/  LDL.LU R25, [R1+0x2d8] ;  /* 0x0002d80001197983 */ /* 0x000ea80000300800 */
[----:B------:R-:W-:Y:S04]  /*1162f0*/  STL [R1+0x774], R8 ;  /* 0x0007740801007387 */ /* 0x000fe80000100800 */
[----:B------:R0:W-:Y:S04]  /*116300*/  STL [R1+0x514], R2 ;  /* 0x0005140201007387 */ /* 0x0001e80000100800 */
[----:B------:R-:W4:Y:S04]  /*116310*/  LDL.LU R16, [R1+0x2c] ;  /* 0x00002c0001107983 */ /* 0x000f280000300800 */
[----:B------:R-:W4:Y:S01]  /*116320*/  LDL.LU R15, [R1+0x2c8] ;  /* 0x0002c800010f7983 */ /* 0x000f220000300800 */
[----:B0-----:R-:W-:Y:S01]  /*116330*/  VIADD R2, R2, UR4 ;  /* 0x0000000402027c36 */ /* 0x001fe20008000000 */
[----:B------:R-:W-:-:S02]  /*116340*/  ULDC UR4, c[0x0][0x248] ;  /* 0x0000920000047ab9 */ /* 0x000fc40000000800 */
[----:B------:R-:W4:Y:S04]  /*116350*/  LDL.LU R14, [R1+0x28] ;  /* 0x00002800010e7983 */ /* 0x000f280000300800 */
[----:B------:R-:W4:Y:S04]  /*116360*/  LDL.LU R60, [R1+0x2c0] ;  /* 0x0002c000013c7983 */ /* 0x000f280000300800 */
[----:B------:R-:W4:Y:S01]  /*116370*/  LDL.LU R13, [R1+0x24] ;  /* 0x00002400010d7983 */ /* 0x000f220000300800 */
[----:B------:R-:W-:-:S05]  /*116380*/  PRMT R6, R6, 0x5410, R7 ;  /* 0x0000541006067816 */ /* 0x000fca0000000007 */
[----:B------:R-:W-:Y:S04]  /*116390*/  STL [R1+0x770], R6 ;  /* 0x0007700601007387 */ /* 0x000fe80000100800 */
[----:B------:R-:W4:Y:S04]  /*1163a0*/  LDL.LU R35, [R1+0x2c4] ;  /* 0x0002c40001237983 */ /* 0x000f280000300800 */
[----:B------:R-:W4:Y:S04]  /*1163b0*/  LDL.LU R12, [R1+0x20] ;  /* 0x00002000010c7983 */ /* 0x000f280000300800 */
[----:B------:R-:W-:Y:S04]  /*1163c0*/  STL [R1+0x524], R2 ;  /* 0x0005240201007387 */ /* 0x000fe80000100800 */
[----:B------:R-:W4:Y:S04]  /*1163d0*/  LDL.LU R17, [R1+0x2b8] ;  /* 0x0002b80001117983 */ /* 0x000f280000300800 */
[----:B------:R-:W4:Y:S01]  /*1163e0*/  LDL.LU R11, [R1+0x1c] ;  /* 0x00001c00010b7983 */ /* 0x000f220000300800 */
[----:B------:R-:W-:-:S03]  /*1163f0*/  PRMT R4, R4, 0x5410, R5 ;  /* 0x0000541004047816 */ /* 0x000fc60000000005 */
[----:B------:R-:W4:Y:S04]  /*116400*/  LDL.LU R10, [R1+0x2bc] ;  /* 0x0002bc00010a7983 */ /* 0x000f280000300800 */
[----:B------:R0:W-:Y:S04]  /*116410*/  STL [R1+0x76c], R4 ;  /* 0x00076c0401007387 */ /* 0x0001e80000100800 */
[----:B------:R-:W4:Y:S04]  /*116420*/  LDL.LU R9, [R1+0x18] ;  /* 0x0000180001097983 */ /* 0x000f280000300800 */
[----:B------:R-:W4:Y:S04]  /*116430*/  LDL.LU R26, [R1+0x2b0] ;  /* 0x0002b000011a7983 */ /* 0x000f280000300800 */
[----:B------:R-:W4:Y:S04]  /*116440*/  LDL.LU R8, [R1+0x14] ;  /* 0x0000140001087983 */ /* 0x000f280000300800 */
[----:B------:R-:W4:Y:S01]  /*116450*/  LDL.LU R5, [R1+0x2b4] ;  /* 0x0002b40001057983 */ /* 0x000f220000300800 */
[----:B------:R-:W-:Y:S01]  /*116460*/  VIADD R24, R2, UR4 ;  /* 0x0000000402187c36 */ /* 0x000fe20008000000 */
[----:B------:R-:W-:-:S02]  /*116470*/  ULDC UR4, c[0x0][0x248] ;  /* 0x0000920000047ab9 */ /* 0x000fc40000000800 */
[----:B0-----:R-:W4:Y:S04]  /*116480*/  LDL.LU R4, [R1+0x10] ;  /* 0x0000100001047983 */ /* 0x001f280000300800 */
[----:B------:R-:W4:Y:S01]  /*116490*/  LDL.LU R6, [R1+0x2ac] ;  /* 0x0002ac0001067983 */ /* 0x000f220000300800 */
[----:B---3--:R-:W-:-:S03]  /*1164a0*/  PRMT R7, R61, 0x5410, R3 ;  /* 0x000054103d077816 */ /* 0x008fc60000000003 */
[----:B------:R-:W3:Y:S04]  /*1164b0*/  LDL.LU R3, [R1+0xc] ;  /* 0x00000c0001037983 */ /* 0x000ee80000300800 */
[----:B------:R0:W-:Y:S04]  /*1164c0*/  STL [R1+0x768], R7 ;  /* 0x0007680701007387 */ /* 0x0001e80000100800 */
[----:B0-----:R-:W3:Y:S04]  /*1164d0*/  LDL.LU R7, [R1+0x2a0] ;  /* 0x0002a00001077983 */ /* 0x001ee80000300800 */
[----:B------:R-:W3:Y:S04]  /*1164e0*/  LDL.LU R2, [R1+0x8] ;  /* 0x0000080001027983 */ /* 0x000ee80000300800 */
[----:B------:R0:W-:Y:S04]  /*1164f0*/  STL [R1+0x510], R24 ;  /* 0x0005101801007387 */ /* 0x0001e80000100800 */
[----:B------:R-:W3:Y:S01]  /*116500*/  LDL.LU R61, [R1+0x2a4] ;  /* 0x0002a400013d7983 */ /* 0x000ee20000300800 */
[----:B--2---:R-:W-:-:S03]  /*116510*/  PRMT R25, R25, 0x5410, R32 ;  /* 0x0000541019197816 */ /* 0x004fc60000000020 */
[----:B------:R-:W2:Y:S04]  /*116520*/  LDL.LU R27, [R1+0x4] ;  /* 0x00000400011b7983 */ /* 0x000ea80000300800 */
[----:B------:R-:W2:Y:S04]  /*116530*/  LDL.LU R57, [R1+0x29c] ;  /* 0x00029c0001397983 */ /* 0x000ea80000300800 */
[----:B------:R-:W2:Y:S01]  /*116540*/  LDL.LU R32, [R1] ;  /* 0x0000000001207983 */ /* 0x000ea20000300800 */
[----:B----4-:R-:W-:-:S03]  /*116550*/  PRMT R15, R15, 0x5410, R16 ;  /* 0x000054100f0f7816 */ /* 0x010fc60000000010 */
[----:B------:R1:W-:Y:S01]  /*116560*/  STL [R1+0x764], R25 ;  /* 0x0007641901007387 */ /* 0x0003e20000100800 */
[----:B0-----:R-:W-:Y:S01]  /*116570*/  VIADD R24, R24, UR4 ;  /* 0x0000000418187c36 */ /* 0x001fe20008000000 */
[----:B------:R-:W-:Y:S01]  /*116580*/  ULDC UR4, c[0x0][0x248] ;  /* 0x0000920000047ab9 */ /* 0x000fe20000000800 */
[----:B------:R-:W-:Y:S01]  /*116590*/  PRMT R60, R60, 0x5410, R14 ;  /* 0x000054103c3c7816 */ /* 0x000fe2000000000e */
[----:B-1----:R-:W4:Y:S04]  /*1165a0*/  LDL.LU R25, [R1+0x298] ;  /* 0x0002980001197983 */ /* 0x002f280000300800 */
[----:B------:R-:W4:Y:S04]  /*1165b0*/  LDL.LU R16, [R1+0x5840] ;  /* 0x0058400001107983 */ /* 0x000f280000300800 */
[----:B------:R0:W-:Y:S04]  /*1165c0*/  STL [R1+0x760], R15 ;  /* 0x0007600f01007387 */ /* 0x0001e80000100800 */
[----:B0-----:R-:W4:Y:S04]  /*1165d0*/  LDL.LU R15, [R1+0x583c] ;  /* 0x00583c00010f7983 */ /* 0x001f280000300800 */
[----:B------:R-:W4:Y:S01]  /*1165e0*/  LDL.LU R14, [R1+0x5838] ;  /* 0x00583800010e7983 */ /* 0x000f220000300800 */
[----:B------:R-:W-:-:S03]  /*1165f0*/  PRMT R35, R35, 0x5410, R13 ;  /* 0x0000541023237816 */ /* 0x000fc6000000000d */
[----:B------:R0:W-:Y:S01]  /*116600*/  STL [R1+0x75c], R60 ;  /* 0x00075c3c01007387 */ /* 0x0001e20000100800 */
[----:B------:R-:W-:-:S03]  /*116610*/  PRMT R17, R17, 0x5410, R12 ;  /* 0x0000541011117816 */ /* 0x000fc6000000000c */
[----:B0-----:R-:W4:Y:S04]  /*116620*/  LDL.LU R60, [R1+0x290] ;  /* 0x00029000013c7983 */ /* 0x001f280000300800 */
[----:B------:R0:W-:Y:S04]  /*116630*/  STL [R1+0x4f4], R24 ;  /* 0x0004f41801007387 */ /* 0x0001e80000100800 */
[----:B------:R-:W4:Y:S01]  /*116640*/  LDL.LU R13, [R1+0x5834] ;  /* 0x00583400010d7983 */ /* 0x000f220000300800 */
[----:B------:R-:W-:-:S03]  /*116650*/  PRMT R10, R10, 0x5410, R11 ;  /* 0x000054100a0a7816 */ /* 0x000fc6000000000b */
[----:B------:R1:W-:Y:S01]  /*116660*/  STL [R1+0x758], R35 ;  /* 0x0007582301007387 */ /* 0x0003e20000100800 */
[----:B0-----:R-:W-:Y:S01]  /*116670*/  VIADD R24, R24, UR4 ;  /* 0x0000000418187c36 */ /* 0x001fe20008000000 */
[----:B------:R-:W-:Y:S02]  /*116680*/  ULDC UR4, c[0x0][0x248] ;  /* 0x0000920000047ab9 */ /* 0x000fe40000000800 */
[----:B-1----:R-:W4:Y:S01]  /*116690*/  LDL.LU R35, [R1+0x288] ;  /* 0x0002880001237983 */ /* 0x002f220000300800 */
[----:B------:R-:W-:-:S03]  /*1166a0*/  PRMT R26, R26, 0x5410, R9 ;  /* 0x000054101a1a7816 */ /* 0x000fc60000000009 */
[----:B------:R-:W4:Y:S04]  /*1166b0*/  LDL.LU R12, [R1+0x5830] ;  /* 0x00583000010c7983 */ /* 0x000f280000300800 */
[----:B------:R0:W-:Y:S01]  /*1166c0*/  STL [R1+0x754], R17 ;  /* 0x0007541101007387 */ /* 0x0001e20000100800 */
[----:B------:R-:W-:-:S03]  /*1166d0*/  PRMT R5, R5, 0x5410, R8 ;  /* 0x0000541005057816 */ /* 0x000fc60000000008 */
[----:B0-----:R-:W4:Y:S04]  /*1166e0*/  LDL.LU R17, [R1+0x280] ;  /* 0x0002800001117983 */ /* 0x001f280000300800 */
[----:B------:R0:W-:Y:S04]  /*1166f0*/  STL [R1+0x4d4], R24 ;  /* 0x0004d41801007387 */ /* 0x0001e80000100800 */
[----:B------:R-:W4:Y:S04]  /*116700*/  LDL.LU R11, [R1+0x582c] ;  /* 0x00582c00010b7983 */ /* 0x000f280000300800 */
        /* <DEDUP_REMOVED lines=8> */
[----:B------:R0:W-:Y:S04]  /*116790*/  STL [R1+0x4b4], R24 ;  /* 0x0004b41801007387 */ /* 0x0001e80000100800 */
[----:B------:R-:W4:Y:S04]  /*1167a0*/  LDL.LU R8, [R1+0x5820] ;  /* 0x0058200001087983 */ /* 0x000f280000300800 */
[----:B------:R1:W-:Y:S01]  /*1167b0*/  STL [R1+0x748], R5 ;  /* 0x0007480501007387 */ /* 0x0003e20000100800 */
[----:B0-----:R-:W-:Y:S01]  /*1167c0*/  VIADD R24, R24, UR4 ;  /* 0x0000000418187c36 */ /* 0x001fe20008000000 */
[----:B------:R-:W-:-:S02]  /*1167d0*/  ULDC UR4, c[0x0][0x248] ;  /* 0x0000920000047ab9 */ /* 0x000fc40000000800 */
[----:B-1----:R-:W4:Y:S04]  /*1167e0*/  LDL.LU R5, [R1+0x581c] ;  /* 0x00581c0001057983 */ /* 0x002f280000300800 */
[----:B------:R-:W4:Y:S04]  /*1167f0*/  LDL.LU R4, [R1+0x5818] ;  /* 0x0058180001047983 */ /* 0x000f280000300800 */
[----:B------:R0:W-:Y:S04]  /*116800*/  STL [R1+0x744], R6 ;  /* 0x0007440601007387 */ /* 0x0001e80000100800 */
[----:B0-----:R-:W4:Y:S04]  /*116810*/  LDL.LU R6, [R1+0x274] ;  /* 0x0002740001067983 */ /* 0x001f280000300800 */
[----:B------:R-:W-:Y:S01]  /*116820*/  STL [R1+0x490], R24 ;  /* 0x0004901801007387 */ /* 0x000fe20000100800 */
[----:B---3--:R-:W-:-:S03]  /*116830*/  PRMT R7, R7, 0x5410, R3 ;  /* 0x0000541007077816 */ /* 0x008fc60000000003 */
[----:B------:R-:W3:Y:S04]  /*116840*/  LDL.LU R3, [R1+0x5814] ;  /* 0x0058140001037983 */ /* 0x000ee80000300800 */
[----:B------:R0:W-:Y:S01]  /*116850*/  STL [R1+0x740], R7 ;  /* 0x0007400701007387 */ /* 0x0001e20000100800 */
[----:B------:R-:W-:-:S03]  /*116860*/  PRMT R61, R61, 0x5410, R2 ;  /* 0x000054103d3d7816 */ /* 0x000fc60000000002 */
[----:B0-----:R-:W3:Y:S04]  /*116870*/  LDL.LU R7, [R1+0x278] ;  /* 0x0002780001077983 */ /* 0x001ee80000300800 */
[----:B------:R-:W3:Y:S04]  /*116880*/  LDL.LU R2, [R1+0x5810] ;  /* 0x0058100001027983 */ /* 0x000ee80000300800 */
[----:B------:R0:W-:Y:S04]  /*116890*/  STL [R1+0x73c], R61 ;  /* 0x00073c3d01007387 */ /* 0x0001e80000100800 */
[----:B0-----:R-:W3:Y:S01]  /*1168a0*/  LDL.LU R61, [R1+0x580c] ;  /* 0x00580c00013d7983 */ /* 0x001ee20000300800 */
[----:B------:R-:W-:Y:S01]  /*1168b0*/  VIADD R24, R24, UR4 ;  /* 0x0000000418187c36 */ /* 0x000fe20008000000 */
[----:B--2---:R-:W-:Y:S01]  /*1168c0*/  PRMT R27, R57, 0x5410, R27 ;  /* 0x00005410391b7816 */ /* 0x004fe2000000001b */
[----:B------:R-:W-:Y:S01]  /*1168d0*/  ULDC UR4, c[0x0][0x248] ;  /* 0x0000920000047ab9 */ /* 0x000fe20000000800 */
[----:B----4-:R-:W-:-:S02]  /*1168e0*/  PRMT R25, R25, 0x5410, R32 ;  /* 0x0000541019197816 */ /* 0x010fc40000000020 */
[----:B------:R0:W-:Y:S04]  /*1168f0*/  STL [R1+0x46c], R24 ;  /* 0x00046c1801007387 */ /* 0x0001e80000100800 */
[----:B------:R1:W-:Y:S01]  /*116900*/  STL [R1+0x734], R27 ;  /* 0x0007341b01007387 */ /* 0x0003e20000100800 */
[----:B0-----:R-:W-:Y:S01]  /*116910*/  VIADD R24, R24, UR4 ;  /* 0x0000000418187c36 */ /* 0x001fe20008000000 */
[----:B------:R-:W-:Y:S02]  /*116920*/  ULDC UR4, c[0x0][0x248] ;  /* 0x0000920000047ab9 */ /* 0x000fe40000000800 */
[----:B-1----:R-:W2:Y:S01]  /*116930*/  LDL.LU R27, [R1+0x264] ;  /* 0x00026400011b7983 */ /* 0x002ea20000300800 */
[----:B------:R-:W-:Y:S01]  /*116940*/  VIADD R57, R24, UR4 ;  /* 0x0000000418397c36 */ /* 0x000fe20008000000 */
[----:B------:R-:W-:-:S02]  /*116950*/  ULDC UR4, c[0x0][0x248] ;  /* 0x0000920000047ab9 */ /* 0x000fc40000000800 */
[----:B------:R-:W4:Y:S04]  /*116960*/  LDL.LU R32, [R1+0x258] ;  /* 0x0002580001207983 */ /* 0x000f280000300800 */
[----:B------:R-:W-:Y:S04]  /*116970*/  STL [R1+0x448], R24 ;  /* 0x0004481801007387 */ /* 0x000fe80000100800 */
[----:B------:R0:W-:Y:S04]  /*116980*/  STL [R1+0x730], R25 ;  /* 0x0007301901007387 */ /* 0x0001e80000100800 */
[----:B0-----:R-:W4:Y:S01]  /*116990*/  LDL.LU R25, [R1+0x25c] ;  /* 0x00025c0001197983 */ /* 0x001f220000300800 */
[----:B------:R-:W-:-:S02]  /*1169a0*/  PRMT R26, R26, 0x5410, R4 ;  /* 0x000054101a1a7816 */ /* 0x000fc40000000004 */
[----:B------:R-:W-:Y:S02]  /*1169b0*/  PRMT R5, R6, 0x5410, R5 ;  /* 0x0000541006057816 */ /* 0x000fe40000000005 */
[----:B---3--:R-:W-:Y:S02]  /*1169c0*/  PRMT R2, R35, 0x5410, R2 ;  /* 0x0000541023027816 */ /* 0x008fe40000000002 */
[----:B------:R-:W-:Y:S02]  /*1169d0*/  PRMT R60, R60, 0x5410, R61 ;  /* 0x000054103c3c7816 */ /* 0x000fe4000000003d */
[----:B------:R-:W3:Y:S04]  /*1169e0*/  LDL.LU R61, [R1+0x260] ;  /* 0x00026000013d7983 */ /* 0x000ee80000300800 */
[----:B------:R0:W-:Y:S04]  /*1169f0*/  STL [R1+0x72c], R60 ;  /* 0x00072c3c01007387 */ /* 0x0001e80000100800 */
[----:B0-----:R-:W4:Y:S04]  /*116a00*/  LDL.LU R60, [R1+0x1bc] ;  /* 0x0001bc00013c7983 */ /* 0x001f280000300800 */
[----:B------:R-:W4:Y:S04]  /*116a10*/  LDL.LU R24, [R1+0x250] ;  /* 0x0002500001187983 */ /* 0x000f280000300800 */
[----:B------:R-:W-:Y:S04]  /*116a20*/  STL [R1+0x434], R57 ;  /* 0x0004343901007387 */ /* 0x000fe80000100800 */
[----:B------:R0:W-:Y:S02]  /*116a30*/  STL [R1+0x728], R2 ;  /* 0x0007280201007387 */ /* 0x0001e40000100800 */
[----:B0-----:R-:W-:-:S02]  /*116a40*/  PRMT R2, R17, 0x5410, R3 ;  /* 0x0000541011027816 */ /* 0x001fc40000000003 */
[----:B------:R-:W2:Y:S04]  /*116a50*/  LDL.LU R3, [R1+0x268] ;  /* 0x0002680001037983 */ /* 0x000ea80000300800 */
[----:B------:R-:W4:Y:S04]  /*116a60*/  LDL.LU R35, [R1+0x190] ;  /* 0x0001900001237983 */ /* 0x000f280000300800 */
[----:B------:R0:W-:Y:S04]  /*116a70*/  STL [R1+0x724], R2 ;  /* 0x0007240201007387 */ /* 0x0001e80000100800 */
[----:B------:R-:W4:Y:S01]  /*116a80*/  LDL.LU R17, [R1+0x248] ;  /* 0x0002480001117983 */ /* 0x000f220000300800 */
[----:B0-----:R-:W-:Y:S01]  /*116a90*/  VIADD R2, R57, UR4 ;  /* 0x0000000439027c36 */ /* 0x001fe20008000000 */
[----:B------:R-:W-:-:S02]  /*116aa0*/  ULDC UR4, c[0x0][0x248] ;  /* 0x0000920000047ab9 */ /* 0x000fc40000000800 */
[----:B------:R-:W4:Y:S04]  /*116ab0*/  LDL.LU R57, [R1+0x23c] ;  /* 0x00023c0001397983 */ /* 0x000f280000300800 */
[----:B------:R-:W3:Y:S04]  /*116ac0*/  LDL.LU R4, [R1+0x270] ;  /* 0x0002700001047983 */ /* 0x000ee80000300800 */
[----:B------:R-:W-:Y:S04]  /*116ad0*/  STL [R1+0x424], R2 ;  /* 0x0004240201007387 */ /* 0x000fe80000100800 */
[----:B------:R0:W-:Y:S04]  /*116ae0*/  STL [R1+0x720], R26 ;  /* 0x0007201a01007387 */ /* 0x0001e80000100800 */
[----:B0-----:R-:W4:Y:S04]  /*116af0*/  LDL.LU R26, [R1+0x244] ;  /* 0x00024400011a7983 */ /* 0x001f280000300800 */
[----:B------:R-:W2:Y:S04]  /*116b00*/  LDL.LU R6, [R1+0x5808] ;  /* 0x0058080001067983 */ /* 0x000ea80000300800 */
[----:B------:R0:W-:Y:S04]  /*116b10*/  STL [R1+0x71c], R5 ;  /* 0x00071c0501007387 */ /* 0x0001e80000100800 */
[----:B0-----:R-:W4:Y:S01]  /*116b20*/  LDL.LU R5, [R1+0x26c] ;  /* 0x00026c0001057983 */ /* 0x001f220000300800 */
[----:B--2---:R-:W-:-:S03]  /*116b30*/  PRMT R6, R7, 0x5410, R6 ;  /* 0x0000541007067816 */ /* 0x004fc60000000006 */
[----:B------:R-:W4:Y:S01]  /*116b40*/  LDL.LU R7, [R1+0x5804] ;  /* 0x0058040001077983 */ /* 0x000f220000300800 */
[----:B------:R-:W-:Y:S01]  /*116b50*/  VIADD R2, R2, UR4 ;  /* 0x0000000402027c36 */ /* 0x000fe20008000000 */
[----:B------:R-:W-:Y:S01]  /*116b60*/  ULDC UR4, c[0x0][0x248] ;  /* 0x0000920000047ab9 */ /* 0x000fe20000000800 */
[----:B---3--:R-:W-:Y:S01]  /*116b70*/  PRMT R4, R4, 0x5410, R8 ;  /* 0x0000541004047816 */ /* 0x008fe20000000008 */
[----:B------:R-:W-:Y:S01]  /*116b80*/  STL [R1+0x714], R6 ;  /* 0x0007140601007387 */ /* 0x000fe20000100800 */
[----:B------:R-:W-:-:S03]  /*116b90*/  PRMT R3, R3, 0x5410, R9 ;  /* 0x0000541003037816 */ /* 0x000fc60000000009 */
[----:B------:R0:W-:Y:S02]  /*116ba0*/  STL [R1+0x414], R2 ;  /* 0x0004140201007387 */ /* 0x0001e40000100800 */
[----:B0-----:R-:W-:Y:S01]  /*116bb0*/  VIADD R2, R2, UR4 ;  /* 0x0000000402027c36 */ /* 0x001fe20008000000 */
[----:B------:R-:W-:Y:S01]  /*116bc0*/  ULDC UR4, c[0x0][0x248] ;  /* 0x0000920000047ab9 */ /* 0x000fe20000000800 */
[----:B----4-:R-:W-:-:S05]  /*116bd0*/  PRMT R5, R5, 0x5410, R7 ;  /* 0x0000541005057816 */ /* 0x010fca0000000007 */
[----:B------:R-:W-:Y:S04]  /*116be0*/  STL [R1+0x718], R5 ;  /* 0x0007180501007387 */ /* 0x000fe80000100800 */
[----:B------:R0:W-:Y:S04]  /*116bf0*/  STL [R1+0x710], R4 ;  /* 0x0007100401007387 */ /* 0x0001e80000100800 */
[----:B------:R1:W-:Y:S04]  /*116c00*/  STL [R1+0x404], R2 ;  /* 0x0004040201007387 */ /* 0x0003e80000100800 */
[----:B------:R2:W-:Y:S01]  /*116c10*/  STL [R1+0x70c], R3 ;  /* 0x00070c0301007387 */ /* 0x0005e20000100800 */
[----:B0-----:R-:W-:Y:S01]  /*116c20*/  PRMT R4, R61, 0x5410, R10 ;  /* 0x000054103d047816 */ /* 0x001fe2000000000a */
[----:B-1----:R-:W-:Y:S01]  /*116c30*/  VIADD R2, R2, UR4 ;  /* 0x0000000402027c36 */ /* 0x002fe20008000000 */
[----:B------:R-:W-:-:S03]  /*116c40*/  ULDC UR4, c[0x0][0x248] ;  /* 0x0000920000047ab9 */ /* 0x000fc60000000800 */
[----:B------:R0:W-:Y:S01]  /*116c50*/  STL [R1+0x708], R4 ;  /* 0x0007080401007387 */ /* 0x0001e20000100800 */
[----:B--2---:R-:W-:-:S03]  /*116c60*/  PRMT R3, R27, 0x5410, R11 ;  /* 0x000054101b037816 */ /* 0x004fc6000000000b */
[----:B------:R1:W-:Y:S04]  /*116c70*/  STL [R1+0x3f4], R2 ;  /* 0x0003f40201007387 */ /* 0x0003e80000100800 */
[----:B------:R2:W-:Y:S01]  /*116c80*/  STL [R1+0x704], R3 ;  /* 0x0007040301007387 */ /* 0x0005e20000100800 */
[----:B0-----:R-:W-:Y:S01]  /*116c90*/  PRMT R4, R32, 0x5410, R12 ;  /* 0x0000541020047816 */ /* 0x001fe2000000000c */
[----:B-1----:R-:W-:Y:S01]  /*116ca0*/  VIADD R2, R2, UR4 ;  /* 0x0000000402027c36 */ /* 0x002fe20008000000 */
[----:B------:R-:W-:-:S03]  /*116cb0*/  ULDC UR4, c[0x0][0x248] ;  /* 0x0000920000047ab9 */ /* 0x000fc60000000800 */
[----:B------:R-:W-:Y:S01]  /*116cc0*/  STL [R1+0x6f4], R4 ;  /* 0x0006f40401007387 */ /* 0x000fe20000100800 */
[----:B--2---:R-:W-:-:S03]  /*116cd0*/  PRMT R3, R25, 0x5410, R13 ;  /* 0x0000541019037816 */ /* 0x004fc6000000000d */
[----:B------:R0:W-:Y:S04]  /*116ce0*/  STL [R1+0x3e4], R2 ;  /* 0x0003e40201007387 */ /* 0x0001e80000100800 */
[----:B------:R1:W-:Y:S04]  /*116cf0*/  STL [R1+0x6f0], R3 ;  /* 0x0006f00301007387 */ /* 0x0003e80000100800 */
[----:B------:R-:W2:Y:S01]  /*116d00*/  LDL.LU R32, [R1+0x18c] ;  /* 0x00018c0001207983 */ /* 0x000ea20000300800 */
[----:B0-----:R-:W-:Y:S01]  /*116d10*/  VIADD R2, R2, UR4 ;  /* 0x0000000402027c36 */ /* 0x001fe20008000000 */
[----:B------:R-:W-:-:S02]  /*116d20*/  ULDC UR4, c[0x0][0x248] ;  /* 0x0000920000047ab9 */ /* 0x000fc40000000800 */
[----:B------:R-:W2:Y:S01]  /*116d30*/  LDL.LU R25, [R1+0x234] ;  /* 0x0002340001197983 */ /* 0x000ea20000300800 */
[----:B-1----:R-:W-:-:S03]  /*116d40*/  PRMT R3, R24, 0x5410, R60 ;  /* 0x0000541018037816 */ /* 0x002fc6000000003c */
[----:B------:R-:W-:Y:S04]  /*116d50*/  STL [R1+0x3d0], R2 ;  /* 0x0003d00201007387 */ /* 0x000fe80000100800 */
[----:B------:R-:W3:Y:S04]  /*116d60*/  LDL.LU R60, [R1+0x180] ;  /* 0x00018000013c7983 */ /* 0x000ee80000300800 */
[----:B------:R0:W-:Y:S04]  /*116d70*/  STL [R1+0x6ec], R3 ;  /* 0x0006ec0301007387 */ /* 0x0001e80000100800 */
[----:B------:R-:W3:Y:S01]  /*116d80*/  LDL.LU R24, [R1+0x238] ;  /* 0x0002380001187983 */ /* 0x000ee20000300800 */
[----:B0-----:R-:W-:-:S03]  /*116d90*/  PRMT R3, R17, 0x5410, R35 ;  /* 0x0000541011037816 */ /* 0x001fc60000000023 */
[----:B------:R-:W4:Y:S01]  /*116da0*/  LDL.LU R17, [R1+0x218] ;  /* 0x0002180001117983 */ /* 0x000f220000300800 */
[----:B------:R-:W-:Y:S01]  /*116db0*/  VIADD R2, R2, UR4 ;  /* 0x0000000402027c36 */ /* 0x000fe20008000000 */
[----:B------:R-:W-:Y:S02]  /*116dc0*/  ULDC UR4, c[0x0][0x248] ;  /* 0x0000920000047ab9 */ /* 0x000fe40000000800 */
[----:B------:R0:W-:Y:S04]  /*116dd0*/  STL [R1+0x6dc], R3 ;  /* 0x0006dc0301007387 */ /* 0x0001e80000100800 */
[----:B------:R1:W-:Y:S01]  /*116de0*/  STL [R1+0x3e0], R2 ;  /* 0x0003e00201007387 */ /* 0x0003e20000100800 */
[----:B0-----:R-:W-:-:S05]  /*116df0*/  PRMT R3, R57, 0x5410, R14 ;  /* 0x0000541039037816 */ /* 0x001fca000000000e */
[----:B------:R0:W-:Y:S01]  /*116e00*/  STL [R1+0x6d8], R3 ;  /* 0x0006d80301007387 */ /* 0x0001e20000100800 */
[----:B-1----:R-:W-:Y:S01]  /*116e10*/  VIADD R2, R2, UR4 ;  /* 0x0000000402027c36 */ /* 0x002fe20008000000 */
[----:B------:R-:W-:Y:S01]  /*116e20*/  ULDC UR4, c[0x0][0x248] ;  /* 0x0000920000047ab9 */ /* 0x000fe20000000800 */
[----:B0-----:R-:W-:Y:S02]  /*116e30*/  PRMT R3, R26, 0x5410, R15 ;  /* 0x000054101a037816 */ /* 0x001fe4000000000f */
[----:B------:R-:W4:Y:S04]  /*116e40*/  LDL.LU R15, [R1+0x214] ;  /* 0x00021400010f7983 */ /* 0x000f280000300800 */
[----:B------:R0:W-:Y:S04]  /*116e50*/  STL [R1+0x6d0], R3 ;  /* 0x0006d00301007387 */ /* 0x0001e80000100800 */
[----:B------:R-:W4:Y:S04]  /*116e60*/  LDL.LU R14, [R1+0x20c] ;  /* 0x00020c00010e7983 */ /* 0x000f280000300800 */
[----:B------:R-:W4:Y:S04]  /*116e70*/  LDL.LU R13, [R1+0x17c] ;  /* 0x00017c00010d7983 */ /* 0x000f280000300800 */
[----:B------:R-:W4:Y:S04]  /*116e80*/  LDL.LU R12, [R1+0x210] ;  /* 0x00021000010c7983 */ /* 0x000f280000300800 */
[----:B------:R-:W-:Y:S04]  /*116e90*/  STL [R1+0x3cc], R2 ;  /* 0x0003cc0201007387 */ /* 0x000fe80000100800 */
        /* <DEDUP_REMOVED lines=13> */
[----:B------:R-:W4:Y:S01]  /*116f70*/  LDL.LU R26, [R1+0x1d4] ;  /* 0x0001d400011a7983 */ /* 0x000f220000300800 */
[----:B--2---:R-:W-:-:S03]  /*116f80*/  PRMT R25, R25, 0x5410, R32 ;  /* 0x0000541019197816 */ /* 0x004fc60000000020 */
[----:B------:R-:W2:Y:S04]  /*116f90*/  LDL.LU R32, [R1+0x1cc] ;  /* 0x0001cc0001207983 */ /* 0x000ea80000300800 */
[----:B------:R0:W-:Y:S01]  /*116fa0*/  STL [R1+0x6cc], R25 ;  /* 0x0006cc1901007387 */ /* 0x0001e20000100800 */
[----:B---3--:R-:W-:-:S03]  /*116fb0*/  PRMT R24, R24, 0x5410, R60 ;  /* 0x0000541018187816 */ /* 0x008fc6000000003c */
[----:B0-----:R-:W3:Y:S04]  /*116fc0*/  LDL.LU R25, [R1+0x1b8] ;  /* 0x0001b80001197983 */ /* 0x001ee80000300800 */
[----:B------:R-:W3:Y:S01]  /*116fd0*/  LDL.LU R60, [R1+0x1c4] ;  /* 0x0001c400013c7983 */ /* 0x000ee20000300800 */
[----:B----4-:R-:W-:-:S03]  /*116fe0*/  PRMT R16, R17, 0x5410, R16 ;  /* 0x0000541011107816 */ /* 0x010fc60000000010 */
[----:B------:R0:W-:Y:S04]  /*116ff0*/  STL [R1+0x6c0], R24 ;  /* 0x0006c01801007387 */ /* 0x0001e80000100800 */
[----:B0-----:R-:W4:Y:S04]  /*117000*/  LDL.LU R24, [R1+0x1ac] ;  /* 0x0001ac0001187983 */ /* 0x001f280000300800 */
[----:B------:R-:W2:Y:S04]  /*117010*/  LDL.LU R17, [R1+0x5800] ;  /* 0x0058000001117983 */ /* 0x000ea80000300800 */
[----:B------:R0:W-:Y:S04]  /*117020*/  STL [R1+0x6c4], R16 ;  /* 0x0006c41001007387 */ /* 0x0001e80000100800 */
[----:B0-----:R-:W2:Y:S01]  /*117030*/  LDL.LU R16, [R1+0x228] ;  /* 0x0002280001107983 */ /* 0x001ea20000300800 */
[----:B------:R-:W-:Y:S01]  /*117040*/  VIADD R2, R2, UR4 ;  /* 0x0000000402027c36 */ /* 0x000fe20008000000 */
[----:B------:R-:W-:Y:S01]  /*117050*/  ULDC UR4, c[0x0][0x248] ;  /* 0x0000920000047ab9 */ /* 0x000fe20000000800 */
[----:B------:R-:W-:-:S03]  /*117060*/  PRMT R15, R15, 0x5410, R18 ;  /* 0x000054100f0f7816 */ /* 0x000fc60000000012 */
[----:B------:R0:W-:Y:S01]  /*117070*/  STL [R1+0x3dc], R2 ;  /* 0x0003dc0201007387 */ /* 0x0001e20000100800 */
[----:B------:R-:W-:Y:S01]  /*117080*/  PRMT R14, R14, 0x5410, R19 ;  /* 0x000054100e0e7816 */ /* 0x000fe20000000013 */
[----:B0-----:R-:W-:Y:S01]  /*117090*/  VIADD R2, R2, UR4 ;  /* 0x0000000402027c36 */ /* 0x001fe20008000000 */
[----:B------:R-:W-:Y:S01]  /*1170a0*/  ULDC UR4, c[0x0][0x248] ;  /* 0x0000920000047ab9 */ /* 0x000fe20000000800 */
[----:B------:R-:W-:Y:S02]  /*1170b0*/  PRMT R12, R12, 0x5410, R13 ;  /* 0x000054100c0c7816 */ /* 0x000fe4000000000d */
[----:B------:R-:W-:Y:S02]  /*1170c0*/  PRMT R10, R10, 0x5410, R11 ;  /* 0x000054100a0a7816 */ /* 0x000fe4000000000b */
[----:B------:R-:W-:Y:S02]  /*1170d0*/  PRMT R8, R8, 0x5410, R9 ;  /* 0x0000541008087816 */ /* 0x000fe40000000009 */
[----:B------:R-:W-:-:S02]  /*1170e0*/  PRMT R6, R6, 0x5410, R7 ;  /* 0x0000541006067816 */ /* 0x000fc40000000007 */
[----:B------:R-:W-:Y:S02]  /*1170f0*/  PRMT R4, R4, 0x5410, R5 ;  /* 0x0000541004047816 */ /* 0x000fe40000000005 */
[----:B------:R-:W-:Y:S02]  /*117100*/  PRMT R3, R61, 0x5410, R3 ;  /* 0x000054103d037816 */ /* 0x000fe40000000003 */
[----:B------:R-:W-:-:S04]  /*117110*/  LOP3.LUT R22, R22, 0xffff, RZ, 0xc0, !PT ;  /* 0x0000ffff16167812 */ /* 0x000fc800078ec0ff */
[----:B------:R-:W-:Y:S02]  /*117120*/  PRMT R22, R22, 0x3340, R0 ;  /* 0x0000334016167816 */ /* 0x000fe40000000000 */
[----:B--2---:R-:W-:-:S05]  /*117130*/  PRMT R16, R16, 0x5410, R17 ;  /* 0x0000541010107816 */ /* 0x004fca0000000011 */
[----:B------:R-:W-:Y:S04]  /*117140*/  STL [R1+0x6bc], R16 ;  /* 0x0006bc1001007387 */ /* 0x000fe80000100800 */
[----:B------:R-:W-:Y:S04]  /*117150*/  STL [R1+0x6b4], R15 ;  /* 0x0006b40f01007387 */ /* 0x000fe80000100800 */
[----:B------:R0:W-:Y:S04]  /*117160*/  STL [R1+0x3c8], R2 ;  /* 0x0003c80201007387 */ /* 0x0001e80000100800 */
[----:B------:R-:W-:Y:S01]  /*117170*/  STL [R1+0x6b0], R14 ;  /* 0x0006b00e01007387 */ /* 0x000fe20000100800 */
[----:B0-----:R-:W-:Y:S01]  /*117180*/  VIADD R2, R2, UR4 ;  /* 0x0000000402027c36 */ /* 0x001fe20008000000 */
[----:B------:R-:W-:-:S02]  /*117190*/  ULDC UR4, c[0x0][0x248] ;  /* 0x0000920000047ab9 */ /* 0x000fc40000000800 */
        /* <DEDUP_REMOVED lines=23> */
[----:B------:R0:W-:Y:S01]  /*117310*/  STL [R1+0x674], R4 ;  /* 0x0006740401007387 */ /* 0x0001e20000100800 */
[----:B---3--:R-:W-:-:S03]  /*117320*/  PRMT R3, R25, 0x5410, R21 ;  /* 0x0000541019037816 */ /* 0x008fc60000000015 */
[----:B------:R1:W-:Y:S04]  /*117330*/  STL [R1+0x400], R2 ;  /* 0x0004000201007387 */ /* 0x0003e80000100800 */
[----:B------:R4:W-:Y:S01]  /*117340*/  STL [R1+0x670], R3 ;  /* 0x0006700301007387 */ /* 0x0009e20000100800 */
[----:B0-----:R-:W-:Y:S01]  /*117350*/  PRMT R4, R60, 0x5410, R22 ;  /* 0x000054103c047816 */ /* 0x001fe20000000016 */
[----:B-1----:R-:W-:-:S04]  /*117360*/  VIADD R2, R2, UR4 ;  /* 0x0000000402027c36 */ /* 0x002fc80008000000 */
[----:B------:R-:W-:Y:S01]  /*117370*/  STL [R1+0x66c], R4 ;  /* 0x00066c0401007387 */ /* 0x000fe20000100800 */
[----:B------:R-:W-:Y:S01]  /*117380*/  ULDC UR4, c[0x0][0x248] ;  /* 0x0000920000047ab9 */ /* 0x000fe20000000800 */
[----:B----4-:R-:W-:Y:S02]  /*117390*/  PRMT R3, R24, 0x5410, R23 ;  /* 0x0000541018037816 */ /* 0x010fe40000000017 */
[----:B------:R0:W-:Y:S04]  /*1173a0*/  STL [R1+0x3ec], R2 ;  /* 0x0003ec0201007387 */ /* 0x0001e80000100800 */
[----:B------:R-:W2:Y:S04]  /*1173b0*/  LDL.LU R23, [R1+0x128] ;  /* 0x0001280001177983 */ /* 0x000ea80000300800 */
[----:B------:R1:W-:Y:S04]  /*1173c0*/  STL [R1+0x1ac], R3 ;  /* 0x0001ac0301007387 */ /* 0x0003e80000100800 */
[----:B------:R-:W2:Y:S04]  /*1173d0*/  LDL.LU R22, [R1+0x1a8] ;  /* 0x0001a80001167983 */ /* 0x000ea80000300800 */
[----:B------:R-:W3:Y:S04]  /*1173e0*/  LDL.LU R60, [R1+0x124] ;  /* 0x00012400013c7983 */ /* 0x000ee80000300800 */
[----:B------:R-:W3:Y:S01]  /*1173f0*/  LDL.LU R24, [R1+0x1a0] ;  /* 0x0001a00001187983 */ /* 0x000ee20000300800 */
[----:B0-----:R-:W-:Y:S01]  /*117400*/  VIADD R2, R2, UR4 ;  /* 0x0000000402027c36 */ /* 0x001fe20008000000 */
[----:B------:R-:W-:-:S02]  /*117410*/  ULDC UR4, c[0x0][0x248] ;  /* 0x0000920000047ab9 */ /* 0x000fc40000000800 */
        /* <DEDUP_REMOVED lines=27> */
[----:B--2---:R-:W-:-:S05]  /*1175d0*/  PRMT R23, R22, 0x5410, R23 ;  /* 0x0000541016177816 */ /* 0x004fca0000000017 */
[----:B------:R-:W-:Y:S01]  /*1175e0*/  STL [R1+0x1a8], R23 ;  /* 0x0001a81701007387 */ /* 0x000fe20000100800 */
[----:B---3--:R-:W-:-:S03]  /*1175f0*/  PRMT R22, R24, 0x5410, R60 ;  /* 0x0000541018167816 */ /* 0x008fc6000000003c */
[----:B------:R-:W2:Y:S04]  /*117600*/  LDL.LU R60, [R1+0x98] ;  /* 0x00009800013c7983 */ /* 0x000ea80000300800 */
[----:B------:R-:W2:Y:S01]  /*117610*/  LDL.LU R24, [R1+0x138] ;  /* 0x0001380001187983 */ /* 0x000ea20000300800 */
[----:B0-----:R-:W-:Y:S01]  /*117620*/  VIADD R2, R2, UR4 ;  /* 0x0000000402027c36 */ /* 0x001fe20008000000 */
[----:B----4-:R-:W-:Y:S01]  /*117630*/  PRMT R20, R20, 0x5410, R21 ;  /* 0x0000541014147816 */ /* 0x010fe20000000015 */
[----:B------:R-:W-:Y:S01]  /*117640*/  ULDC UR4, c[0x0][0x248] ;  /* 0x0000920000047ab9 */ /* 0x000fe20000000800 */
[----:B------:R-:W-:Y:S04]  /*117650*/  STL [R1+0x1a0], R22 ;  /* 0x0001a01601007387 */ /* 0x000fe80000100800 */
[----:B------:R-:W-:Y:S04]  /*117660*/  STL [R1+0x19c], R20 ;  /* 0x00019c1401007387 */ /* 0x000fe80000100800 */
[----:B------:R0:W-:Y:S01]  /*117670*/  STL [R1+0x3e8], R2 ;  /* 0x0003e80201007387 */ /* 0x0001e20000100800 */
[----:B------:R-:W-:-:S02]  /*117680*/  PRMT R18, R18, 0x5410, R19 ;  /* 0x0000541012127816 */ /* 0x000fc40000000013 */
[----:B------:R-:W-:Y:S01]  /*117690*/  PRMT R16, R16, 0x5410, R17 ;  /* 0x0000541010107816 */ /* 0x000fe20000000011 */
[----:B0-----:R-:W-:Y:S02]  /*1176a0*/  VIADD R2, R2, UR4 ;  /* 0x0000000402027c36 */ /* 0x001fe40008000000 */
[----:B------:R-:W-:Y:S01]  /*1176b0*/  STL [R1+0x194], R18 ;  /* 0x0001941201007387 */ /* 0x000fe20000100800 */
[----:B------:R-:W-:-:S03]  /*1176c0*/  ULDC UR4, c[0x0][0x248] ;  /* 0x0000920000047ab9 */ /* 0x000fc60000000800 */
[----:B------:R-:W-:Y:S01]  /*1176d0*/  STL [R1+0x190], R16 ;  /* 0x0001901001007387 */ /* 0x000fe20000100800 */
[----:B------:R-:W-:-:S03]  /*1176e0*/  PRMT R14, R14, 0x5410, R15 ;  /* 0x000054100e0e7816 */ /* 0x000fc6000000000f */
[----:B------:R0:W-:Y:S01]  /*1176f0*/  STL [R1+0x3fc], R2 ;  /* 0x0003fc0201007387 */ /* 0x0001e20000100800 */
[----:B------:R-:W-:-:S03]  /*117700*/  PRMT R12, R12, 0x5410, R13 ;  /* 0x000054100c0c7816 */ /* 0x000fc6000000000d */
[----:B------:R-:W-:Y:S01]  /*117710*/  STL [R1+0x17c], R14 ;  /* 0x00017c0e01007387 */ /* 0x000fe20000100800 */
[----:B0-----:R-:W-:Y:S01]  /*117720*/  VIADD R2, R2, UR4 ;  /* 0x0000000402027c36 */ /* 0x001fe20008000000 */
[----:B------:R-:W-:Y:S02]  /*117730*/  ULDC UR4, c[0x0][0x248] ;  /* 0x0000920000047ab9 */ /* 0x000fe40000000800 */
        /* <DEDUP_REMOVED lines=12> */
[----:B0-----:R-:W-:-:S03]  /*117800*/  VIADD R2, R2, UR4 ;  /* 0x0000000402027c36 */ /* 0x001fc60008000000 */
[----:B------:R0:W-:Y:S01]  /*117810*/  STL [R1+0x158], R4 ;  /* 0x0001580401007387 */ /* 0x0001e20000100800 */
[----:B------:R-:W-:Y:S01]  /*117820*/  ULDC UR4, c[0x0][0x248] ;  /* 0x0000920000047ab9 */ /* 0x000fe20000000800 */
[----:B------:R-:W-:Y:S02]  /*117830*/  PRMT R3, R61, 0x5410, R3 ;  /* 0x000054103d037816 */ /* 0x000fe40000000003 */
        /* <DEDUP_REMOVED lines=9> */
[----:B0-----:R-:W-:-:S03]  /*1178d0*/  PRMT R4, R25, 0x5410, R32 ;  /* 0x0000541019047816 */ /* 0x001fc60000000020 */
[----:B------:R-:W4:Y:S01]  /*1178e0*/  LDL.LU R27, [R1+0xb4] ;  /* 0x0000b400011b7983 */ /* 0x000f220000300800 */
[----:B-1----:R-:W-:Y:S01]  /*1178f0*/  VIADD R2, R2, UR4 ;  /* 0x0000000402027c36 */ /* 0x002fe20008000000 */
[----:B------:R-:W-:Y:S02]  /*117900*/  ULDC UR4, c[0x0][0x248] ;  /* 0x0000920000047ab9 */ /* 0x000fe40000000800 */
[----:B---3--:R-:W4:Y:S04]  /*117910*/  LDL.LU R3, [R1+0x120] ;  /* 0x0001200001037983 */ /* 0x008f280000300800 */
[----:B------:R2:W-:Y:S04]  /*117920*/  STL [R1+0x110], R4 ;  /* 0x0001100401007387 */ /* 0x0005e80000100800 */
[----:B------:R0:W-:Y:S04]  /*117930*/  STL [R1+0x460], R2 ;  /* 0x0004600201007387 */ /* 0x0001e80000100800 */
[----:B------:R-:W3:Y:S04]  /*117940*/  LDL.LU R35, [R1+0xb0] ;  /* 0x0000b00001237983 */ /* 0x000ee80000300800 */
[----:B------:R-:W3:Y:S01]  /*117950*/  LDL.LU R57, [R1+0x134] ;  /* 0x0001340001397983 */ /* 0x000ee20000300800 */
[----:B--2---:R-:W-:-:S05]  /*117960*/  PRMT R4, R24, 0x5410, R60 ;  /* 0x0000541018047816 */ /* 0x004fca000000003c */
        /* <DEDUP_REMOVED lines=22> */
[----:B0-----:R-:W-:Y:S01]  /*117ad0*/  VIADD R2, R2, UR4 ;  /* 0x0000000402027c36 */ /* 0x001fe20008000000 */
[----:B------:R-:W-:-:S02]  /*117ae0*/  ULDC UR4, c[0x0][0x248] ;  /* 0x0000920000047ab9 */ /* 0x000fc40000000800 */
[----:B------:R-:W2:Y:S04]  /*117af0*/  LDL.LU R7, [R1+0xb8] ;  /* 0x0000b80001077983 */ /* 0x000ea80000300800 */
[----:B------:R-:W2:Y:S04]  /*117b00*/  LDL.LU R6, [R1+0x50] ;  /* 0x0000500001067983 */ /* 0x000ea80000300800 */
[----:B------:R-:W2:Y:S04]  /*117b10*/  LDL.LU R5, [R1+0xac] ;  /* 0x0000ac0001057983 */ /* 0x000ea80000300800 */
[----:B-1----:R-:W2:Y:S01]  /*117b20*/  LDL.LU R4, [R1+0x54] ;  /* 0x0000540001047983 */ /* 0x002ea20000300800 */
[----:B----4-:R-:W-:-:S03]  /*117b30*/  PRMT R3, R3, 0x5410, R27 ;  /* 0x0000541003037816 */ /* 0x010fc6000000001b */
[----:B------:R-:W4:Y:S04]  /*117b40*/  LDL.LU R61, [R1+0xa4] ;  /* 0x0000a400013d7983 */ /* 0x000f280000300800 */
[----:B------:R-:W4:Y:S04]  /*117b50*/  LDL.LU R27, [R1+0x57fc] ;  /* 0x0057fc00011b7983 */ /* 0x000f280000300800 */
[----:B------:R0:W-:Y:S01]  /*117b60*/  STL [R1+0x104], R3 ;  /* 0x0001040301007387 */ /* 0x0001e20000100800 */
[----:B---3--:R-:W-:-:S03]  /*117b70*/  PRMT R57, R57, 0x5410, R35 ;  /* 0x0000541039397816 */ /* 0x008fc60000000023 */
[----:B0-----:R-:W3:Y:S04]  /*117b80*/  LDL.LU R3, [R1+0x94] ;  /* 0x0000940001037983 */ /* 0x001ee80000300800 */
[----:B------:R0:W-:Y:S04]  /*117b90*/  STL [R1+0x48c], R2 ;  /* 0x00048c0201007387 */ /* 0x0001e80000100800 */
[----:B------:R-:W3:Y:S04]  /*117ba0*/  LDL.LU R35, [R1+0x57f8] ;  /* 0x0057f80001237983 */ /* 0x000ee80000300800 */
[----:B------:R1:W-:Y:S01]  /*117bb0*/  STL [R1+0xfc], R57 ;  /* 0x0000fc3901007387 */ /* 0x0003e20000100800 */
[----:B0-----:R-:W-:Y:S01]  /*117bc0*/  VIADD R2, R2, UR4 ;  /* 0x0000000402027c36 */ /* 0x001fe20008000000 */
[----:B------:R-:W-:-:S02]  /*117bd0*/  ULDC UR4, c[0x0][0x248] ;  /* 0x0000920000047ab9 */ /* 0x000fc40000000800 */
[----:B-1----:R-:W3:Y:S01]  /*117be0*/  LDL.LU R57, [R1+0x57f4] ;  /* 0x0057f40001397983 */ /* 0x002ee20000300800 */
[----:B--2---:R-:W-:-:S03]  /*117bf0*/  PRMT R32, R32, 0x5410, R26 ;  /* 0x0000541020207816 */ /* 0x004fc6000000001a */
[----:B------:R-:W2:Y:S04]  /*117c00*/  LDL.LU R26, [R1+0x57f0] ;  /* 0x0057f000011a7983 */ /* 0x000ea80000300800 */
[----:B------:R0:W-:Y:S01]  /*117c10*/  STL [R1+0xf0], R32 ;  /* 0x0000f02001007387 */ /* 0x0001e20000100800 */
[----:B------:R-:W-:-:S03]  /*117c20*/  PRMT R60, R60, 0x5410, R25 ;  /* 0x000054103c3c7816 */ /* 0x000fc60000000019 */
[----:B0-----:R-:W2:Y:S01]  /*117c30*/  LDL.LU R32, [R1+0x57ec] ;  /* 0x0057ec0001207983 */ /* 0x001ea20000300800 */
[----:B------:R-:W-:-:S03]  /*117c40*/  PRMT R23, R23, 0x5410, R24 ;  /* 0x0000541017177816 */ /* 0x000fc60000000018 */
[----:B------:R-:W2:Y:S04]  /*117c50*/  LDL.LU R25, [R1+0x57e8] ;  /* 0x0057e80001197983 */ /* 0x000ea80000300800 */
[----:B------:R0:W-:Y:S04]  /*117c60*/  STL [R1+0xcc], R60 ;  /* 0x0000cc3c01007387 */ /* 0x0001e80000100800 */
[----:B0-----:R-:W2:Y:S04]  /*117c70*/  LDL.LU R60, [R1+0x57e4] ;  /* 0x0057e400013c7983 */ /* 0x001ea80000300800 */
[----:B------:R0:W-:Y:S04]  /*117c80*/  STL [R1+0x4b0], R2 ;  /* 0x0004b00201007387 */ /* 0x0001e80000100800 */
[----:B------:R-:W2:Y:S01]  /*117c90*/  LDL.LU R24, [R1+0x57e0] ;  /* 0x0057e00001187983 */ /* 0x000ea20000300800 */
[----:B------:R-:W-:Y:S01]  /*117ca0*/  PRMT R21, R21, 0x5410, R22 ;  /* 0x0000541015157816 */ /* 0x000fe20000000016 */
[----:B0-----:R-:W-:Y:S01]  /*117cb0*/  VIADD R2, R2, UR4 ;  /* 0x0000000402027c36 */ /* 0x001fe20008000000 */
[----:B------:R-:W-:Y:S01]  /*117cc0*/  ULDC UR4, c[0x0][0x248] ;  /* 0x0000920000047ab9 */ /* 0x000fe20000000800 */
[----:B------:R-:W-:Y:S01]  /*117cd0*/  STL [R1+0xc8], R23 ;  /* 0x0000c81701007387 */ /* 0x000fe20000100800 */
[----:B------:R-:W-:-:S03]  /*117ce0*/  PRMT R19, R19, 0x5410, R20 ;  /* 0x0000541013137816 */ /* 0x000fc60000000014 */
[----:B------:R0:W-:Y:S01]  /*117cf0*/  STL [R1+0x4d0], R2 ;  /* 0x0004d00201007387 */ /* 0x0001e20000100800 */
[----:B------:R-:W-:-:S03]  /*117d00*/  PRMT R17, R17, 0x5410, R18 ;  /* 0x0000541011117816 */ /* 0x000fc60000000012 */
[----:B------:R-:W-:Y:S01]  /*117d10*/  STL [R1+0xc0], R21 ;  /* 0x0000c01501007387 */ /* 0x000fe20000100800 */
[----:B------:R-:W-:Y:S01]  /*117d20*/  PRMT R15, R15, 0x5410, R16 ;  /* 0x000054100f0f7816 */ /* 0x000fe20000000010 */
[----:B0-----:R-:W-:Y:S01]  /*117d30*/  VIADD R2, R2, UR4 ;  /* 0x0000000402027c36 */ /* 0x001fe20008000000 */
[----:B------:R-:W-:Y:S01]  /*117d40*/  ULDC UR4, c[0x0][0x248] ;  /* 0x0000920000047ab9 */ /* 0x000fe20000000800 */
[----:B------:R-:W-:Y:S04]  /*117d50*/  STL [R1+0xb4], R19 ;  /* 0x0000b41301007387 */ /* 0x000fe80000100800 */
        /* <DEDUP_REMOVED lines=17> */
[----:B----4-:R-:W-:Y:S01]  /*117e70*/  PRMT R61, R61, 0x5410, R4 ;  /* 0x000054103d3d7816 */ /* 0x010fe20000000004 */
[----:B0-----:R-:W-:Y:S01]  /*117e80*/  VIADD R2, R2, UR4 ;  /* 0x0000000402027c36 */ /* 0x001fe20008000000 */
[----:B------:R-:W-:Y:S01]  /*117e90*/  ULDC UR4, c[0x0][0x248] ;  /* 0x0000920000047ab9 */ /* 0x000fe20000000800 */
[----:B------:R-:W-:Y:S04]  /*117ea0*/  STL [R1+0x4], R7 ;  /* 0x0000040701007387 */ /* 0x000fe80000100800 */
[----:B------:R0:W-:Y:S04]  /*117eb0*/  STL [R1+0x530], R2 ;  /* 0x0005300201007387 */ /* 0x0001e80000100800 */
[----:B------:R-:W-:Y:S01]  /*117ec0*/  STL [R1], R5 ;  /* 0x0000000501007387 */ /* 0x000fe20000100800 */
[----:B0-----:R-:W-:-:S03]  /*117ed0*/  VIADD R2, R2, UR4 ;  /* 0x0000000402027c36 */ /* 0x001fc60008000000 */
[----:B------:R-:W-:Y:S01]  /*117ee0*/  STL [R1+0x5754], R61 ;  /* 0x0057543d01007387 */ /* 0x000fe20000100800 */
[----:B------:R-:W-:-:S03]  /*117ef0*/  ULDC UR4, c[0x0][0x248] ;  /* 0x0000920000047ab9 */ /* 0x000fc60000000800 */
[----:B------:R0:W-:Y:S01]  /*117f00*/  STL [R1+0x53c], R2 ;  /* 0x00053c0201007387 */ /* 0x0001e20000100800 */
[----:B---3--:R-:W-:Y:S01]  /*117f10*/  PRMT R27, R35, 0x5410, R27 ;  /* 0x00005410231b7816 */ /* 0x008fe2000000001b */
[----:B0-----:R-:W-:Y:S01]  /*117f20*/  VIADD R2, R2, UR4 ;  /* 0x0000000402027c36 */ /* 0x001fe20008000000 */
[----:B------:R-:W-:Y:S01]  /*117f30*/  ULDC UR4, c[0x0][0x248] ;  /* 0x0000920000047ab9 */ /* 0x000fe20000000800 */
[----:B------:R-:W-:Y:S02]  /*117f40*/  PRMT R28, R44, 0x5410, R28 ;  /* 0x000054102c1c7816 */ /* 0x000fe4000000001c */
[----:B------:R-:W-:-:S04]  /*117f50*/  PRMT R29, R29, 0x3340, R0 ;  /* 0x000033401d1d7816 */ /* 0x000fc80000000000 */
[----:B------:R-:W-:Y:S02]  /*117f60*/  PRMT R29, R52, 0x5410, R29 ;  /* 0x00005410341d7816 */ /* 0x000fe4000000001d */
[----:B--2---:R-:W-:Y:S02]  /*117f70*/  PRMT R26, R32, 0x5410, R26 ;  /* 0x00005410201a7816 */ /* 0x004fe4000000001a */
[----:B------:R-:W-:Y:S02]  /*117f80*/  PRMT R25, R60, 0x5410, R25 ;  /* 0x000054103c197816 */ /* 0x000fe40000000019 */
[----:B------:R-:W-:-:S05]  /*117f90*/  PRMT R24, R3, 0x5410, R24 ;  /* 0x0000541003187816 */ /* 0x000fca0000000018 */
[----:B------:R-:W-:Y:S04]  /*117fa0*/  STL [R1+0x5758], R24 ;  /* 0x0057581801007387 */ /* 0x000fe80000100800 */
[----:B------:R-:W2:Y:S04]  /*117fb0*/  LDL.LU R60, [R1+0x57dc] ;  /* 0x0057dc00013c7983 */ /* 0x000ea80000300800 */
[----:B------:R-:W-:Y:S04]  /*117fc0*/  STL [R1+0x575c], R25 ;  /* 0x00575c1901007387 */ /* 0x000fe80000100800 */
[----:B------:R0:W-:Y:S04]  /*117fd0*/  STL [R1+0x538], R2 ;  /* 0x0005380201007387 */ /* 0x0001e80000100800 */
[----:B------:R-:W3:Y:S04]  /*117fe0*/  LDL.LU R32, [R1+0x57d8] ;  /* 0x0057d80001207983 */ /* 0x000ee80000300800 */
[----:B------:R-:W-:Y:S04]  /*117ff0*/  STL [R1+0x5760], R26 ;  /* 0x0057601a01007387 */ /* 0x000fe80000100800 */
[----:B------:R-:W4:Y:S01]  /*118000*/  LDL.LU R35, [R1+0x57d4] ;  /* 0x0057d40001237983 */ /* 0x000f220000300800 */
[----:B0-----:R-:W-:Y:S01]  /*118010*/  VIADD R2, R2, UR4 ;  /* 0x0000000402027c36 */ /* 0x001fe20008000000 */
[----:B------:R-:W-:Y:S01]  /*118020*/  LOP3.LUT R30, R30, 0xffff, RZ, 0xc0, !PT ;  /* 0x0000ffff1e1e7812 */ /* 0x000fe200078ec0ff */
[----:B------:R-:W-:Y:S01]  /*118030*/  ULDC UR4, c[0x0][0x248] ;  /* 0x0000920000047ab9 */ /* 0x000fe20000000800 */
[----:B------:R-:W4:Y:S04]  /*118040*/  LDL.LU R44, [R1+0x57d0] ;  /* 0x0057d000012c7983 */ /* 0x000f280000300800 */
[----:B------:R0:W-:Y:S04]  /*118050*/  STL [R1+0x52c], R2 ;  /* 0x00052c0201007387 */ /* 0x0001e80000100800 */
[----:B------:R-:W4:Y:S01]  /*118060*/  LDL.LU R52, [R1+0x57cc] ;  /* 0x0057cc0001347983 */ /* 0x000f220000300800 */
[----:B------:R-:W-:-:S02]  /*118070*/  LOP3.LUT R31, R31, 0xffff, RZ, 0xc0, !PT ;  /* 0x0000ffff1f1f7812 */ /* 0x000fc400078ec0ff */
[--C-:B------:R-:W-:Y:S02]  /*118080*/  PRMT R30, R30, 0x3340, R0.reuse ;  /* 0x000033401e1e7816 */ /* 0x100fe40000000000 */
[----:B------:R-:W-:Y:S01]  /*118090*/  LOP3.LUT R33, R33, 0xffff, RZ, 0xc0, !PT ;  /* 0x0000ffff21217812 */ /* 0x000fe200078ec0ff */
[----:B0-----:R-:W-:Y:S01]  /*1180a0*/  VIADD R2, R2, UR4 ;  /* 0x0000000402027c36 */ /* 0x001fe20008000000 */
[----:B------:R-:W-:Y:S01]  /*1180b0*/  PRMT R31, R31, 0x3340, R0 ;  /* 0x000033401f1f7816 */ /* 0x000fe20000000000 */
[----:B------:R-:W-:Y:S01]  /*1180c0*/  ULDC UR4, c[0x0][0x248] ;  /* 0x0000920000047ab9 */ /* 0x000fe20000000800 */
[----:B------:R-:W-:Y:S02]  /*1180d0*/  PRMT R30, R59, 0x5410, R30 ;  /* 0x000054103b1e7816 */ /* 0x000fe4000000001e */
[----:B------:R-:W4:Y:S01]  /*1180e0*/  LDL.LU R59, [R1+0x57c8] ;  /* 0x0057c800013b7983 */ /* 0x000f220000300800 */
[----:B------:R-:W-:Y:S02]  /*1180f0*/  PRMT R33, R33, 0x3340, R0 ;  /* 0x0000334021217816 */ /* 0x000fe40000000000 */
[----:B------:R-:W-:Y:S01]  /*118100*/  PRMT R31, R57, 0x5410, R31 ;  /* 0x00005410391f7816 */ /* 0x000fe2000000001f */
[----:B------:R0:W-:Y:S01]  /*118110*/  STL [R1+0x51c], R2 ;  /* 0x00051c0201007387 */ /* 0x0001e20000100800 */
[----:B------:R-:W-:-:S03]  /*118120*/  LOP3.LUT R34, R34, 0xffff, RZ, 0xc0, !PT ;  /* 0x0000ffff22227812 */ /* 0x000fc600078ec0ff */
[----:B------:R-:W4:Y:S01]  /*118130*/  LDL.LU R57, [R1+0x57c4] ;  /* 0x0057c40001397983 */ /* 0x000f220000300800 */
[----:B------:R-:W-:Y:S02]  /*118140*/  LOP3.LUT R36, R36, 0xffff, RZ, 0xc0, !PT ;  /* 0x0000ffff24247812 */ /* 0x000fe400078ec0ff */
[--C-:B------:R-:W-:Y:S01]  /*118150*/  PRMT R34, R34, 0x3340, R0.reuse ;  /* 0x0000334022227816 */ /* 0x100fe20000000000 */
[----:B0-----:R-:W-:Y:S01]  /*118160*/  VIADD R2, R2, UR4 ;  /* 0x0000000402027c36 */ /* 0x001fe20008000000 */
[--C-:B------:R-:W-:Y:S01]  /*118170*/  PRMT R36, R36, 0x3340, R0.reuse ;  /* 0x0000334024247816 */ /* 0x100fe20000000000 */
[----:B------:R-:W-:Y:S01]  /*118180*/  ULDC UR4, c[0x0][0x248] ;  /* 0x0000920000047ab9 */ /* 0x000fe20000000800 */
[----:B------:R-:W-:Y:S02]  /*118190*/  LOP3.LUT R37, R37, 0xffff, RZ, 0xc0, !PT ;  /* 0x0000ffff25257812 */ /* 0x000fe400078ec0ff */
[----:B------:R-:W-:Y:S02]  /*1181a0*/  LOP3.LUT R38, R38, 0xffff, RZ, 0xc0, !PT ;  /* 0x0000ffff26267812 */ /* 0x000fe400078ec0ff */
[----:B------:R-:W-:-:S02]  /*1181b0*/  PRMT R37, R37, 0x3340, R0 ;  /* 0x0000334025257816 */ /* 0x000fc40000000000 */
[----:B------:R-:W-:Y:S02]  /*1181c0*/  PRMT R38, R38, 0x3340, R0 ;  /* 0x0000334026267816 */ /* 0x000fe40000000000 */
[----:B--2---:R-:W-:Y:S02]  /*1181d0*/  PRMT R33, R60, 0x5410, R33 ;  /* 0x000054103c217816 */ /* 0x004fe40000000021 */
[----:B------:R-:W2:Y:S04]  /*1181e0*/  LDL.LU R60, [R1+0x57c0] ;  /* 0x0057c000013c7983 */ /* 0x000ea80000300800 */
[----:B------:R0:W-:Y:S01]  /*1181f0*/  STL [R1+0x508], R2 ;  /* 0x0005080201007387 */ /* 0x0001e20000100800 */
[----:B---3--:R-:W-:-:S03]  /*118200*/  PRMT R34, R32, 0x5410, R34 ;  /* 0x0000541020227816 */ /* 0x008fc60000000022 */
[----:B------:R-:W3:Y:S01]  /*118210*/  LDL.LU R32, [R1+0x57bc] ;  /* 0x0057bc0001207983 */ /* 0x000ee20000300800 */
[----:B0-----:R-:W-:Y:S01]  /*118220*/  VIADD R2, R2, UR4 ;  /* 0x0000000402027c36 */ /* 0x001fe20008000000 */
[----:B------:R-:W-:Y:S01]  /*118230*/  LOP3.LUT R39, R39, 0xffff, RZ, 0xc0, !PT ;  /* 0x0000ffff27277812 */ /* 0x000fe200078ec0ff */
[----:B------:R-:W-:Y:S01]  /*118240*/  ULDC UR4, c[0x0][0x248] ;  /* 0x0000920000047ab9 */ /* 0x000fe20000000800 */
[----:B----4-:R-:W-:Y:S02]  /*118250*/  PRMT R36, R35, 0x5410, R36 ;  /* 0x0000541023247816 */ /* 0x010fe40000000024 */
[----:B------:R-:W4:Y:S01]  /*118260*/  LDL.LU R35, [R1+0x57b8] ;  /* 0x0057b80001237983 */ /* 0x000f220000300800 */
[----:B------:R-:W-:-:S03]  /*118270*/  PRMT R37, R44, 0x5410, R37 ;  /* 0x000054102c257816 */ /* 0x000fc60000000025 */
[----:B------:R0:W-:Y:S04]  /*118280*/  STL [R1+0x4ec], R2 ;  /* 0x0004ec0201007387 */ /* 0x0001e80000100800 */
[----:B------:R-:W4:Y:S01]  /*118290*/  LDL.LU R44, [R1+0x57b4] ;  /* 0x0057b400012c7983 */ /* 0x000f220000300800 */
[----:B------:R-:W-:-:S03]  /*1182a0*/  PRMT R38, R52, 0x5410, R38 ;  /* 0x0000541034267816 */ /* 0x000fc60000000026 */
[----:B------:R-:W4:Y:S01]  /*1182b0*/  LDL.LU R52, [R1+0x57b0] ;  /* 0x0057b00001347983 */ /* 0x000f220000300800 */
[----:B------:R-:W-:Y:S01]  /*1182c0*/  LOP3.LUT R40, R40, 0xffff, RZ, 0xc0, !PT ;  /* 0x0000ffff28287812 */ /* 0x000fe200078ec0ff */
[----:B0-----:R-:W-:Y:S01]  /*1182d0*/  VIADD R2, R2, UR4 ;  /* 0x0000000402027c36 */ /* 0x001fe20008000000 */
[--C-:B------:R-:W-:Y:S01]  /*1182e0*/  PRMT R39, R39, 0x3340, R0.reuse ;  /* 0x0000334027277816 */ /* 0x100fe20000000000 */
[----:B------:R-:W-:Y:S01]  /*1182f0*/  ULDC UR4, c[0x0][0x248] ;  /* 0x0000920000047ab9 */ /* 0x000fe20000000800 */
[----:B------:R-:W-:Y:S02]  /*118300*/  LOP3.LUT R41, R41, 0xffff, RZ, 0xc0, !PT ;  /* 0x0000ffff29297812 */ /* 0x000fe400078ec0ff */
[--C-:B------:R-:W-:Y:S01]  /*118310*/  PRMT R40, R40, 0x3340, R0.reuse ;  /* 0x0000334028287816 */ /* 0x100fe20000000000 */
[----:B------:R0:W-:Y:S01]  /*118320*/  STL [R1+0x4cc], R2 ;  /* 0x0004cc0201007387 */ /* 0x0001e20000100800 */
[----:B------:R-:W-:Y:S02]  /*118330*/  PRMT R39, R59, 0x5410, R39 ;  /* 0x000054103b277816 */ /* 0x000fe40000000027 */
[----:B------:R-:W-:Y:S01]  /*118340*/  PRMT R41, R41, 0x3340, R0 ;  /* 0x0000334029297816 */ /* 0x000fe20000000000 */
[----:B------:R-:W4:Y:S01]  /*118350*/  LDL.LU R59, [R1+0x57ac] ;  /* 0x0057ac00013b7983 */ /* 0x000f220000300800 */
[----:B------:R-:W-:-:S02]  /*118360*/  SHF.R.U32.HI R43, RZ, 0x8, R43 ;  /* 0x00000008ff2b7819 */ /* 0x000fc4000001162b */
[----:B------:R-:W-:Y:S02]  /*118370*/  LOP3.LUT R42, R42, 0xffff, RZ, 0xc0, !PT ;  /* 0x0000ffff2a2a7812 */ /* 0x000fe400078ec0ff */
[----:B------:R-:W-:Y:S01]  /*118380*/  PRMT R40, R57, 0x5410, R40 ;  /* 0x0000541039287816 */ /* 0x000fe20000000028 */
[----:B0-----:R-:W-:Y:S01]  /*118390*/  VIADD R2, R2, UR4 ;  /* 0x0000000402027c36 */ /* 0x001fe20008000000 */
[----:B------:R-:W4:Y:S01]  /*1183a0*/  LDL.LU R57, [R1+0x57a8] ;  /* 0x0057a80001397983 */ /* 0x000f220000300800 */
[----:B------:R-:W-:Y:S01]  /*1183b0*/  LOP3.LUT R43, R43, 0xffff, RZ, 0xc0, !PT ;  /* 0x0000ffff2b2b7812 */ /* 0x000fe200078ec0ff */
[----:B------:R-:W-:Y:S02]  /*1183c0*/  ULDC UR4, c[0x0][0x248] ;  /* 0x0000920000047ab9 */ /* 0x000fe40000000800 */
[----:B------:R0:W-:Y:S01]  /*1183d0*/  STL [R1+0x4ac], R2 ;  /* 0x0004ac0201007387 */ /* 0x0001e20000100800 */
[----:B------:R-:W-:Y:S02]  /*1183e0*/  PRMT R42, R42, 0x3340, R0 ;  /* 0x000033402a2a7816 */ /* 0x000fe40000000000 */
[----:B------:R-:W-:-:S02]  /*1183f0*/  SHF.R.U32.HI R46, RZ, 0x8, R46 ;  /* 0x00000008ff2e7819 */ /* 0x000fc4000001162e */
[--C-:B------:R-:W-:Y:S02]  /*118400*/  PRMT R43, R43, 0x3340, R0.reuse ;  /* 0x000033402b2b7816 */ /* 0x100fe40000000000 */
[----:B------:R-:W-:Y:S02]  /*118410*/  LOP3.LUT R46, R46, 0xffff, RZ, 0xc0, !PT ;  /* 0x0000ffff2e2e7812 */ /* 0x000fe400078ec0ff */
[----:B------:R-:W-:Y:S01]  /*118420*/  SHF.R.U32.HI R47, RZ, 0x8, R47 ;  /* 0x00000008ff2f7819 */ /* 0x000fe2000001162f */
[----:B0-----:R-:W-:Y:S01]  /*118430*/  VIADD R2, R2, UR4 ;  /* 0x0000000402027c36 */ /* 0x001fe20008000000 */
[----:B------:R-:W-:Y:S01]  /*118440*/  PRMT R46, R46, 0x3340, R0 ;  /* 0x000033402e2e7816 */ /* 0x000fe20000000000 */
[----:B------:R-:W-:Y:S01]  /*118450*/  ULDC UR4, c[0x0][0x248] ;  /* 0x0000920000047ab9 */ /* 0x000fe20000000800 */
[----:B------:R-:W-:-:S04]  /*118460*/  LOP3.LUT R47, R47, 0xffff, RZ, 0xc0, !PT ;  /* 0x0000ffff2f2f7812 */ /* 0x000fc800078ec0ff */
[----:B------:R-:W-:Y:S02]  /*118470*/  PRMT R47, R47, 0x3340, R0 ;  /* 0x000033402f2f7816 */ /* 0x000fe40000000000 */
[----:B--2---:R-:W-:Y:S02]  /*118480*/  PRMT R41, R60, 0x5410, R41 ;  /* 0x000054103c297816 */ /* 0x004fe40000000029 */
[----:B------:R-:W2:Y:S01]  /*118490*/  LDL.LU R60, [R1+0x57a4] ;  /* 0x0057a400013c7983 */ /* 0x000ea20000300800 */
[----:B---3--:R-:W-:-:S03]  /*1184a0*/  PRMT R3, R32, 0x5410, R42 ;  /* 0x0000541020037816 */ /* 0x008fc6000000002a */
[----:B------:R-:W3:Y:S04]  /*1184b0*/  LDL.LU R32, [R1+0x57a0] ;  /* 0x0057a00001207983 */ /* 0x000ee80000300800 */
[----:B------:R0:W-:Y:S01]  /*1184c0*/  STL [R1+0x488], R2 ;  /* 0x0004880201007387 */ /* 0x0001e20000100800 */
[----:B----4-:R-:W-:-:S03]  /*1184d0*/  PRMT R4, R35, 0x5410, R43 ;  /* 0x0000541023047816 */ /* 0x010fc6000000002b */
[----:B------:R1:W-:Y:S04]  /*1184e0*/  STL [R1+0x620], R3 ;  /* 0x0006200301007387 */ /* 0x0003e80000100800 */
[----:B------:R-:W4:Y:S01]  /*1184f0*/  LDL.LU R35, [R1+0x579c] ;  /* 0x00579c0001237983 */ /* 0x000f220000300800 */
[----:B0-----:R-:W-:Y:S01]  /*118500*/  VIADD R2, R2, UR4 ;  /* 0x0000000402027c36 */ /* 0x001fe20008000000 */
[----:B------:R-:W-:Y:S02]  /*118510*/  SHF.R.U32.HI R48, RZ, 0x8, R48 ;  /* 0x00000008ff307819 */ /* 0x000fe40000011630 */
[----:B------:R0:W-:Y:S01]  /*118520*/  STL [R1+0x658], R4 ;  /* 0x0006580401007387 */ /* 0x0001e20000100800 */
[----:B------:R-:W-:Y:S01]  /*118530*/  LOP3.LUT R49, R49, 0xffff, RZ, 0xc0, !PT ;  /* 0x0000ffff31317812 */ /* 0x000fe200078ec0ff */
[----:B------:R-:W-:Y:S01]  /*118540*/  ULDC UR4, c[0x0][0x248] ;  /* 0x0000920000047ab9 */ /* 0x000fe20000000800 */
[----:B-1----:R-:W-:-:S02]  /*118550*/  PRMT R3, R44, 0x5410, R46 ;  /* 0x000054102c037816 */ /* 0x002fc4000000002e */
[----:B------:R-:W4:Y:S04]  /*118560*/  LDL.LU R44, [R1+0x5798] ;  /* 0x00579800012c7983 */ /* 0x000f280000300800 */
[----:B------:R1:W-:Y:S01]  /*118570*/  STL [R1+0x45c], R2 ;  /* 0x00045c0201007387 */ /* 0x0003e20000100800 */
[----:B0-----:R-:W-:-:S03]  /*118580*/  PRMT R4, R52, 0x5410, R47 ;  /* 0x0000541034047816 */ /* 0x001fc6000000002f */
[----:B------:R0:W-:Y:S04]  /*118590*/  STL [R1+0x660], R3 ;  /* 0x0006600301007387 */ /* 0x0001e80000100800 */
[----:B------:R-:W4:Y:S01]  /*1185a0*/  LDL.LU R52, [R1+0x5794] ;  /* 0x0057940001347983 */ /* 0x000f220000300800 */
[----:B------:R-:W-:Y:S01]  /*1185b0*/  LOP3.LUT R48, R48, 0xffff, RZ, 0xc0, !PT ;  /* 0x0000ffff30307812 */ /* 0x000fe200078ec0ff */
[----:B-1----:R-:W-:Y:S01]  /*1185c0*/  VIADD R2, R2, UR4 ;  /* 0x0000000402027c36 */ /* 0x002fe20008000000 */
[----:B------:R-:W-:Y:S02]  /*1185d0*/  LOP3.LUT R50, R50, 0xffff, RZ, 0xc0, !PT ;  /* 0x0000ffff32327812 */ /* 0x000fe400078ec0ff */
[--C-:B------:R-:W-:Y:S01]  /*1185e0*/  PRMT R49, R49, 0x3340, R0.reuse ;  /* 0x0000334031317816 */ /* 0x100fe20000000000 */
[----:B------:R1:W-:Y:S01]  /*1185f0*/  STL [R1+0x668], R4 ;  /* 0x0006680401007387 */ /* 0x0003e20000100800 */
[----:B------:R-:W-:Y:S01]  /*118600*/  PRMT R48, R48, 0x3340, R0 ;  /* 0x0000334030307816 */ /* 0x000fe20000000000 */
[----:B------:R-:W-:Y:S01]  /*118610*/  ULDC UR4, c[0x0][0x248] ;  /* 0x0000920000047ab9 */ /* 0x000fe20000000800 */
[----:B------:R-:W-:-:S02]  /*118620*/  SHF.R.U32.HI R51, RZ, 0x8, R51 ;  /* 0x00000008ff337819 */ /* 0x000fc40000011633 */
[----:B0-----:R-:W-:Y:S02]  /*118630*/  PRMT R3, R59, 0x5410, R48 ;  /* 0x000054103b037816 */ /* 0x001fe40000000030 */
[----:B------:R-:W-:Y:S01]  /*118640*/  PRMT R50, R50, 0x3340, R0 ;  /* 0x0000334032327816 */ /* 0x000fe20000000000 */
[----:B------:R-:W4:Y:S01]  /*118650*/  LDL.LU R59, [R1+0x5790] ;  /* 0x00579000013b7983 */ /* 0x000f220000300800 */
[----:B-1----:R-:W-:-:S03]  /*118660*/  PRMT R4, R57, 0x5410, R49 ;  /* 0x0000541039047816 */ /* 0x002fc60000000031 */
[----:B------:R0:W-:Y:S01]  /*118670*/  STL [R1+0x440], R2 ;  /* 0x0004400201007387 */ /* 0x0001e20000100800 */
[----:B------:R-:W-:Y:S02]  /*118680*/  LOP3.LUT R51, R51, 0xffff, RZ, 0xc0, !PT ;  /* 0x0000ffff33337812 */ /* 0x000fe400078ec0ff */
[----:B------:R-:W-:Y:S01]  /*118690*/  SHF.R.U32.HI R53, RZ, 0x8, R53 ;  /* 0x00000008ff357819 */ /* 0x000fe20000011635 */
[----:B------:R2:W-:Y:S01]  /*1186a0*/  STL [R1+0x684], R3 ;  /* 0x0006840301007387 */ /* 0x0005e20000100800 */
[----:B------:R-:W-:-:S03]  /*1186b0*/  PRMT R51, R51, 0x3340, R0 ;  /* 0x0000334033337816 */ /* 0x000fc60000000000 */
[----:B------:R-:W4:Y:S01]  /*1186c0*/  LDL.LU R57, [R1+0x578c] ;  /* 0x00578c0001397983 */ /* 0x000f220000300800 */
[----:B0-----:R-:W-:Y:S01]  /*1186d0*/  VIADD R2, R2, UR4 ;  /* 0x0000000402027c36 */ /* 0x001fe20008000000 */
[----:B------:R-:W-:Y:S02]  /*1186e0*/  LOP3.LUT R53, R53, 0xffff, RZ, 0xc0, !PT ;  /* 0x0000ffff35357812 */ /* 0x000fe400078ec0ff */
[----:B------:R-:W-:Y:S01]  /*1186f0*/  STL [R1+0x694], R4 ;  /* 0x0006940401007387 */ /* 0x000fe20000100800 */
[----:B------:R-:W-:Y:S01]  /*118700*/  LOP3.LUT R54, R54, 0xffff, RZ, 0xc0, !PT ;  /* 0x0000ffff36367812 */ /* 0x000fe200078ec0ff */
[----:B------:R-:W-:Y:S01]  /*118710*/  ULDC UR4, c[0x0][0x248] ;  /* 0x0000920000047ab9 */ /* 0x000fe20000000800 */
[----:B------:R-:W-:Y:S02]  /*118720*/  SHF.R.U32.HI R55, RZ, 0x8, R55 ;  /* 0x00000008ff377819 */ /* 0x000fe40000011637 */
[--C-:B------:R-:W-:Y:S02]  /*118730*/  PRMT R53, R53, 0x3340, R0.reuse ;  /* 0x0000334035357816 */ /* 0x100fe40000000000 */
[----:B------:R-:W-:-:S02]  /*118740*/  PRMT R54, R54, 0x3340, R0 ;  /* 0x0000334036367816 */ /* 0x000fc40000000000 */
[----:B------:R-:W-:-:S04]  /*118750*/  LOP3.LUT R55, R55, 0xffff, RZ, 0xc0, !PT ;  /* 0x0000ffff37377812 */ /* 0x000fc800078ec0ff */
[----:B------:R-:W-:Y:S02]  /*118760*/  PRMT R55, R55, 0x3340, R0 ;  /* 0x0000334037377816 */ /* 0x000fe40000000000 */
[----:B--2---:R-:W-:Y:S02]  /*118770*/  PRMT R3, R60, 0x5410, R50 ;  /* 0x000054103c037816 */ /* 0x004fe40000000032 */
[----:B------:R-:W2:Y:S04]  /*118780*/  LDL.LU R60, [R1+0x5788] ;  /* 0x00578800013c7983 */ /* 0x000ea80000300800 */
[----:B------:R0:W-:Y:S04]  /*118790*/  STL [R1+0x42c], R2 ;  /* 0x00042c0201007387 */ /* 0x0001e80000100800 */
[----:B------:R-:W2:Y:S04]  /*1187a0*/  LDL R61, [R1+0x1c78] ;  /* 0x001c7800013d7983 */ /* 0x000ea80000100800 */
[----:B------:R3:W-:Y:S01]  /*1187b0*/  STL [R1+0x6a8], R3 ;  /* 0x0006a80301007387 */ /* 0x0007e20000100800 */
[----:B0-----:R-:W-:Y:S01]  /*1187c0*/  VIADD R2, R2, UR4 ;  /* 0x0000000402027c36 */ /* 0x001fe20008000000 */
[----:B------:R-:W-:Y:S01]  /*1187d0*/  ULDC UR4, c[0x0][0x248] ;  /* 0x0000920000047ab9 */ /* 0x000fe20000000800 */
[----:B---3--:R-:W-:-:S02]  /*1187e0*/  PRMT R3, R32, 0x5410, R51 ;  /* 0x0000541020037816 */ /* 0x008fc40000000033 */
[----:B------:R-:W3:Y:S04]  /*1187f0*/  LDL.LU R32, [R1+0x5784] ;  /* 0x0057840001207983 */ /* 0x000ee80000300800 */
[----:B------:R-:W3:Y:S04]  /*118800*/  LDL R24, [R1+0x1c74] ;  /* 0x001c740001187983 */ /* 0x000ee80000100800 */
[----:B------:R0:W-:Y:S01]  /*118810*/  STL [R1+0x6b8], R3 ;  /* 0x0006b80301007387 */ /* 0x0001e20000100800 */
[----:B----4-:R-:W-:-:S03]  /*118820*/  PRMT R4, R44, 0x5410, R54 ;  /* 0x000054102c047816 */ /* 0x010fc60000000036 */
[----:B------:R1:W-:Y:S01]  /*118830*/  STL [R1+0x41c], R2 ;  /* 0x00041c0201007387 */ /* 0x0003e20000100800 */
[----:B0-----:R-:W-:-:S03]  /*118840*/  PRMT R3, R35, 0x5410, R53 ;  /* 0x0000541023037816 */ /* 0x001fc60000000035 */
[----:B------:R-:W4:Y:S01]  /*118850*/  LDL.LU R35, [R1+0x5780] ;  /* 0x0057800001237983 */ /* 0x000f220000300800 */
[----:B-1----:R-:W-:Y:S01]  /*118860*/  VIADD R2, R2, UR4 ;  /* 0x0000000402027c36 */ /* 0x002fe20008000000 */
[----:B------:R-:W-:Y:S02]  /*118870*/  ULDC UR4, c[0x0][0x248] ;  /* 0x0000920000047ab9 */ /* 0x000fe40000000800 */
[----:B------:R0:W-:Y:S04]  /*118880*/  STL [R1+0x6c8], R3 ;  /* 0x0006c80301007387 */ /* 0x0001e80000100800 */
[----:B------:R-:W4:Y:S04]  /*118890*/  LDL.LU R44, [R1+0x577c] ;  /* 0x00577c00012c7983 */ /* 0x000f280000300800 */
[----:B------:R-:W-:Y:S01]  /*1188a0*/  STL [R1+0x6e4], R4 ;  /* 0x0006e40401007387 */ /* 0x000fe20000100800 */
[----:B0-----:R-:W-:-:S03]  /*1188b0*/  PRMT R3, R52, 0x5410, R55 ;  /* 0x0000541034037816 */ /* 0x001fc60000000037 */
[----:B------:R-:W4:Y:S04]  /*1188c0*/  LDL.LU R52, [R1+0x5778] ;  /* 0x0057780001347983 */ /* 0x000f280000300800 */
[----:B------:R0:W-:Y:S04]  /*1188d0*/  STL [R1+0x40c], R2 ;  /* 0x00040c0201007387 */ /* 0x0001e80000100800 */
[----:B------:R-:W-:Y:S01]  /*1188e0*/  STL [R1+0x6f8], R3 ;  /* 0x0006f80301007387 */ /* 0x000fe20000100800 */
[----:B0-----:R-:W-:Y:S01]  /*1188f0*/  VIADD R2, R2, UR4 ;  /* 0x0000000402027c36 */ /* 0x001fe20008000000 */
[----:B------:R-:W-:-:S04]  /*118900*/  ULDC UR4, c[0x0][0x244] ;  /* 0x0000910000047ab9 */ /* 0x000fc80000000800 */
[----:B------:R0:W-:Y:S02]  /*118910*/  STL [R1+0x3f8], R2 ;  /* 0x0003f80201007387 */ /* 0x0001e40000100800 */
[----:B0-----:R-:W-:Y:S01]  /*118920*/  VIADD R2, R2, UR5 ;  /* 0x0000000502027c36 */ /* 0x001fe20008000000 */
[----:B------:R-:W-:-:S04]  /*118930*/  ULDC UR5, c[0x0][0x248] ;  /* 0x0000920000057ab9 */ /* 0x000fc80000000800 */
[----:B------:R0:W-:Y:S04]  /*118940*/  STL [R1+0x408], R2 ;  /* 0x0004080201007387 */ /* 0x0001e80000100800 */
[----:B------:R-:W4:Y:S01]  /*118950*/  LDL R25, [R1+0x1c70] ;  /* 0x001c700001197983 */ /* 0x000f220000100800 */
[----:B0-----:R-:W-:-:S05]  /*118960*/  VIADD R2, R2, UR5 ;  /* 0x0000000502027c36 */ /* 0x001fca0008000000 */
[----:B------:R0:W-:Y:S04]  /*118970*/  STL [R1+0x418], R2 ;  /* 0x0004180201007387 */ /* 0x0001e80000100800 */
[----:B------:R-:W4:Y:S01]  /*118980*/  LDL R12, [R1+0x1c6c] ;  /* 0x001c6c00010c7983 */ /* 0x000f220000100800 */
[----:B0-----:R-:W-:Y:S01]  /*118990*/  VIADD R2, R2, UR9 ;  /* 0x0000000902027c36 */ /* 0x001fe20008000000 */
[----:B------:R-:W-:-:S04]  /*1189a0*/  ULDC UR9, c[0x0][0x248] ;  /* 0x0000920000097ab9 */ /* 0x000fc80000000800 */
[----:B------:R0:W-:Y:S01]  /*1189b0*/  STL [R1+0x428], R2 ;  /* 0x0004280201007387 */ /* 0x0001e20000100800 */
[----:B--2---:R-:W-:Y:S01]  /*1189c0*/  IMAD R8, R61, UR4, RZ ;  /* 0x000000043d087c24 */ /* 0x004fe2000f8e02ff */
[----:B------:R-:W-:-:S04]  /*1189d0*/  ULDC.64 UR4, c[0x0][0x220] ;  /* 0x0000880000047ab9 */ /* 0x000fc80000000a00 */
[----:B------:R-:W-:Y:S01]  /*1189e0*/  IADD3 R10, P1, R8, UR4, RZ ;  /* 0x00000004080a7c10 */ /* 0x000fe2000ff3e0ff */
[----:B------:R-:W-:Y:S02]  /*1189f0*/  ULDC UR4, c[0x0][0x248] ;  /* 0x0000920000047ab9 */ /* 0x000fe40000000800 */
[----:B0-----:R-:W-:Y:S01]  /*118a00*/  VIADD R2, R2, UR4 ;  /* 0x0000000402027c36 */ /* 0x001fe20008000000 */
[----:B------:R-:W-:-:S04]  /*118a10*/  ULDC UR4, c[0x0][0x248] ;  /* 0x0000920000047ab9 */ /* 0x000fc80000000800 */
[----:B------:R0:W-:Y:S01]  /*118a20*/  STL [R1+0x43c], R2 ;  /* 0x00043c0201007387 */ /* 0x0001e20000100800 */
[----:B---3--:R-:W-:Y:S01]  /*118a30*/  IMAD R7, R24, UR6, RZ ;  /* 0x0000000618077c24 */ /* 0x008fe2000f8e02ff */
[----:B------:R-:W-:Y:S01]  /*118a40*/  ULDC.64 UR6, c[0x0][0x220] ;  /* 0x0000880000067ab9 */ /* 0x000fe20000000a00 */
[----:B0-----:R-:W-:Y:S01]  /*118a50*/  VIADD R2, R2, UR4 ;  /* 0x0000000402027c36 */ /* 0x001fe20008000000 */
[----:B------:R-:W-:Y:S02]  /*118a60*/  ULDC UR4, c[0x0][0x244] ;  /* 0x0000910000047ab9 */ /* 0x000fe40000000800 */
[----:B------:R-:W-:Y:S01]  /*118a70*/  IADD3 R4, P3, R7, UR6, RZ ;  /* 0x0000000607047c10 */ /* 0x000fe2000ff7e0ff */
[----:B------:R-:W-:Y:S01]  /*118a80*/  ULDC UR6, c[0x0][0x248] ;  /* 0x0000920000067ab9 */ /* 0x000fe20000000800 */
[----:B------:R0:W-:Y:S02]  /*118a90*/  STL [R1+0x458], R2 ;  /* 0x0004580201007387 */ /* 0x0001e40000100800 */
[----:B0-----:R-:W-:Y:S01]  /*118aa0*/  VIADD R2, R2, UR6 ;  /* 0x0000000602027c36 */ /* 0x001fe20008000000 */
[----:B------:R-:W-:-:S04]  /*118ab0*/  ULDC UR6, c[0x0][0x248] ;  /* 0x0000920000067ab9 */ /* 0x000fc80000000800 */
[----:B------:R0:W-:Y:S01]  /*118ac0*/  STL [R1+0x464], R2 ;  /* 0x0004640201007387 */ /* 0x0001e20000100800 */
[----:B------:R-:W-:Y:S02]  /*118ad0*/  LEA.HI.X.SX32 R7, R7, UR7, 0x1, P3 ;  /* 0x0000000707077c11 */ /* 0x000fe400098f0eff */
[----:B------:R-:W-:Y:S01]  /*118ae0*/  LEA.HI.X.SX32 R8, R8, UR5, 0x1, P1 ;  /* 0x0000000508087c11 */ /* 0x000fe200088f0eff */
[----:B------:R-:W-:Y:S01]  /*118af0*/  ULDC UR5, c[0x0][0x244] ;  /* 0x0000910000057ab9 */ /* 0x000fe20000000800 */
[----:B0-----:R-:W-:Y:S01]  /*118b00*/  VIADD R2, R2, UR6 ;  /* 0x0000000602027c36 */ /* 0x001fe20008000000 */
[----:B------:R-:W-:-:S04]  /*118b10*/  ULDC.64 UR6, c[0x0][0x220] ;  /* 0x0000880000067ab9 */ /* 0x000fc80000000a00 */
[----:B------:R0:W-:Y:S02]  /*118b20*/  STL [R1+0x468], R2 ;  /* 0x0004680201007387 */ /* 0x0001e40000100800 */
[----:B0-----:R-:W-:Y:S01]  /*118b30*/  VIADD R2, R2, UR9 ;  /* 0x0000000902027c36 */ /* 0x001fe20008000000 */
[----:B------:R-:W-:-:S04]  /*118b40*/  ULDC UR9, c[0x0][0x248] ;  /* 0x0000920000097ab9 */ /* 0x000fc80000000800 */
[----:B------:R0:W-:Y:S01]  /*118b50*/  STL [R1+0x484], R2 ;  /* 0x0004840201007387 */ /* 0x0001e20000100800 */
[----:B----4-:R-:W-:-:S05]  /*118b60*/  IMAD R5, R25, UR4, RZ ;  /* 0x0000000419057c24 */ /* 0x010fca000f8e02ff */
[----:B------:R-:W-:Y:S01]  /*118b70*/  IADD3 R9, P1, R5, UR6, RZ ;  /* 0x0000000605097c10 */ /* 0x000fe2000ff3e0ff */
[----:B------:R-:W-:Y:S02]  /*118b80*/  ULDC UR6, c[0x0][0x248] ;  /* 0x0000920000067ab9 */ /* 0x000fe40000000800 */
[----:B0-----:R-:W-:Y:S01]  /*118b90*/  VIADD R2, R2, UR6 ;  /* 0x0000000602027c36 */ /* 0x001fe20008000000 */
[----:B------:R-:W-:Y:S01]  /*118ba0*/  ULDC UR6, c[0x0][0x248] ;  /* 0x0000920000067ab9 */ /* 0x000fe20000000800 */
[----:B------:R-:W-:Y:S01]  /*118bb0*/  IMAD R3, R12, UR5, RZ ;  /* 0x000000050c037c24 */ /* 0x000fe2000f8e02ff */
[----:B------:R-:W-:Y:S02]  /*118bc0*/  ULDC.64 UR4, c[0x0][0x220] ;  /* 0x0000880000047ab9 */ /* 0x000fe40000000a00 */
[----:B------:R0:W-:Y:S02]  /*118bd0*/  STL [R1+0x4a8], R2 ;  /* 0x0004a80201007387 */ /* 0x0001e40000100800 */
[----:B------:R-:W-:Y:S01]  /*118be0*/  IADD3 R6, P3, R3, UR4, RZ ;  /* 0x0000000403067c10 */ /* 0x000fe2000ff7e0ff */
[----:B------:R-:W-:-:S02]  /*118bf0*/  ULDC UR4, c[0x0][0x248] ;  /* 0x0000920000047ab9 */ /* 0x000fc40000000800 */
[----:B0-----:R-:W-:-:S05]  /*118c00*/  VIADD R2, R2, UR4 ;  /* 0x0000000402027c36 */ /* 0x001fca0008000000 */
[----:B------:R0:W-:Y:S01]  /*118c10*/  STL [R1+0x480], R2 ;  /* 0x0004800201007387 */ /* 0x0001e20000100800 */
[----:B------:R-:W-:Y:S01]  /*118c20*/  LEA.HI.X.SX32 R5, R5, UR7, 0x1, P1 ;  /* 0x0000000705057c11 */ /* 0x000fe200088f0eff */
[----:B------:R-:W-:Y:S01]  /*118c30*/  ULDC UR7, c[0x0][0x248] ;  /* 0x0000920000077ab9 */ /* 0x000fe20000000800 */
        /* <DEDUP_REMOVED lines=10> */
[----:B------:R-:W-:Y:S01]  /*118ce0*/  ISETP.LT.AND P4, PT, R12, UR37, !P2 ;  /* 0x000000250c007c0c */ /* 0x000fe2000d781270 */
[----:B------:R-:W-:-:S03]  /*118cf0*/  ULDC UR9, c[0x0][0x248] ;  /* 0x0000920000097ab9 */ /* 0x000fc60000000800 */
[----:B------:R0:W-:Y:S02]  /*118d00*/  STL [R1+0x504], R2 ;  /* 0x0005040201007387 */ /* 0x0001e40000100800 */
[----:B0-----:R-:W-:Y:S01]  /*118d10*/  VIADD R2, R2, UR6 ;  /* 0x0000000602027c36 */ /* 0x001fe20008000000 */
[----:B------:R-:W-:Y:S01]  /*118d20*/  LEA.HI.X.SX32 R3, R3, UR5, 0x1, P3 ;  /* 0x0000000503037c11 */ /* 0x000fe200098f0eff */
[----:B------:R-:W-:-:S03]  /*118d30*/  ULDC UR6, c[0x0][0x228] ;  /* 0x00008a0000067ab9 */ /* 0x000fc60000000800 */
[----:B------:R0:W-:Y:S02]  /*118d40*/  STL [R1+0x518], R2 ;  /* 0x0005180201007387 */ /* 0x0001e40000100800 */
[----:B0-----:R-:W-:Y:S01]  /*118d50*/  VIADD R2, R2, UR10 ;  /* 0x0000000a02027c36 */ /* 0x001fe20008000000 */
[----:B------:R-:W-:Y:S01]  /*118d60*/  ISETP.LT.AND P3, PT, R25, UR36, !P2 ;  /* 0x0000002419007c0c */ /* 0x000fe2000d761270 */
[----:B------:R-:W-:Y:S01]  /*118d70*/  ULDC UR10, c[0x0][0x228] ;  /* 0x00008a00000a7ab9 */ /* 0x000fe20000000800 */
[----:B------:R-:W-:Y:S01]  /*118d80*/  LOP3.LUT R0, R0, 0xfeffffff, RZ, 0xc0, !PT ;  /* 0xfeffffff00007812 */ /* 0x000fe200078ec0ff */
[----:B------:R-:W-:Y:S01]  /*118d90*/  ULDC.64 UR36, c[0x0][0x228] ;  /* 0x00008a0000247ab9 */ /* 0x000fe20000000a00 */
[----:B------:R0:W-:Y:S02]  /*118da0*/  STL [R1+0x528], R2 ;  /* 0x0005280201007387 */ /* 0x0001e40000100800 */
[----:B0-----:R-:W-:Y:S01]  /*118db0*/  VIADD R2, R2, UR11 ;  /* 0x0000000b02027c36 */ /* 0x001fe20008000000 */
[----:B------:R-:W-:Y:S01]  /*118dc0*/  PRMT R11, R59, 0x5410, R58 ;  /* 0x000054103b0b7816 */ /* 0x000fe2000000003a */
[----:B------:R-:W-:-:S03]  /*118dd0*/  ULDC UR11, c[0x0][0x228] ;  /* 0x00008a00000b7ab9 */ /* 0x000fc60000000800 */
[----:B------:R0:W-:Y:S02]  /*118de0*/  STL [R1+0x534], R2 ;  /* 0x0005340201007387 */ /* 0x0001e40000100800 */
[----:B0-----:R-:W-:Y:S01]  /*118df0*/  VIADD R2, R2, UR7 ;  /* 0x0000000702027c36 */ /* 0x001fe20008000000 */
[----:B------:R-:W-:Y:S01]  /*118e00*/  @P4 LOP3.LUT R0, R0, 0x1000000, RZ, 0xfc, !PT ;  /* 0x0100000000004812 */ /* 0x000fe200078efcff */
[----:B------:R-:W-:-:S03]  /*118e10*/  ULDC UR7, c[0x0][0x228] ;  /* 0x00008a0000077ab9 */ /* 0x000fc60000000800 */
[----:B------:R0:W-:Y:S02]  /*118e20*/  STL [R1+0x540], R2 ;  /* 0x0005400201007387 */ /* 0x0001e40000100800 */
[----:B0-----:R-:W-:Y:S01]  /*118e30*/  VIADD R2, R2, UR18 ;  /* 0x0000001202027c36 */ /* 0x001fe20008000000 */
[----:B------:R-:W-:Y:S01]  /*118e40*/  ISETP.LT.AND P1, PT, R24, UR27, !P2 ;  /* 0x0000001b18007c0c */ /* 0x000fe2000d721270 */
[----:B------:R-:W-:-:S03]  /*118e50*/  ULDC UR18, c[0x0][0x228] ;  /* 0x00008a0000127ab9 */ /* 0x000fc60000000800 */
[----:B------:R0:W-:Y:S02]  /*118e60*/  STL [R1+0x544], R2 ;  /* 0x0005440201007387 */ /* 0x0001e40000100800 */
[----:B0-----:R-:W-:Y:S01]  /*118e70*/  VIADD R2, R2, UR19 ;  /* 0x0000001302027c36 */ /* 0x001fe20008000000 */
[----:B------:R-:W-:Y:S01]  /*118e80*/  LOP3.LUT R0, R0, 0xff7fffff, RZ, 0xc0, !PT ;  /* 0xff7fffff00007812 */ /* 0x000fe200078ec0ff */
[----:B------:R-:W-:-:S03]  /*118e90*/  ULDC UR19, c[0x0][0x228] ;  /* 0x00008a0000137ab9 */ /* 0x000fc60000000800 */
[----:B------:R0:W-:Y:S02]  /*118ea0*/  STL [R1+0x548], R2 ;  /* 0x0005480201007387 */ /* 0x0001e40000100800 */
[----:B0-----:R-:W-:Y:S01]  /*118eb0*/  VIADD R2, R2, UR20 ;  /* 0x0000001402027c36 */ /* 0x001fe20008000000 */
[----:B------:R-:W-:Y:S01]  /*118ec0*/  @P3 LOP3.LUT R0, R0, 0x800000, RZ, 0xfc, !PT ;  /* 0x0080000000003812 */ /* 0x000fe200078efcff */
        /* <DEDUP_REMOVED lines=15> */
[----:B------:R-:W-:Y:S01]  /*118fc0*/  IADD3 R14, P1, R45, R10, RZ ;  /* 0x0000000a2d0e7210 */ /* 0x000fe20007f3e0ff */
[----:B------:R-:W-:-:S03]  /*118fd0*/  ULDC UR24, c[0x0][0x228] ;  /* 0x00008a0000187ab9 */ /* 0x000fc60000000800 */
[----:B------:R0:W-:Y:S02]  /*118fe0*/  STL [R1+0x568], R2 ;  /* 0x0005680201007387 */ /* 0x0001e40000100800 */
[----:B0-----:R-:W-:Y:S01]  /*118ff0*/  VIADD R2, R2, UR25 ;  /* 0x0000001902027c36 */ /* 0x001fe20008000000 */
[----:B------:R-:W-:Y:S01]  /*119000*/  LOP3.LUT R57, R57, 0x7fffffff, RZ, 0xc0, !PT ;  /* 0x7fffffff39397812 */ /* 0x000fe200078ec0ff */
[----:B------:R-:W-:-:S03]  /*119010*/  ULDC UR25, c[0x0][0x228] ;  /* 0x00008a0000197ab9 */ /* 0x000fc60000000800 */
        /* <DEDUP_REMOVED lines=29> */
[----:B------:R-:W2:Y:S04]  /*1191f0*/  LDL.LU R58, [R1+0x5774] ;  /* 0x00577400013a7983 */ /* 0x000ea80000300800 */
[----:B------:R-:W3:Y:S01]  /*119200*/  LDL.LU R59, [R1+0x5770] ;  /* 0x00577000013b7983 */ /* 0x000ee20000300800 */
[----:B0-----:R-:W-:Y:S01]  /*119210*/  VIADD R2, R2, UR38 ;  /* 0x0000002602027c36 */ /* 0x001fe20008000000 */
[----:B------:R-:W-:-:S02]  /*119220*/  ULDC.64 UR38, c[0x0][0x228] ;  /* 0x00008a0000267ab9 */ /* 0x000fc40000000a00 */
[----:B------:R-:W-:Y:S04]  /*119230*/  STL [R1+0x700], R11 ;  /* 0x0007000b01007387 */ /* 0x000fe80000100800 */
[----:B------:R0:W-:Y:S02]  /*119240*/  STL [R1+0x5b8], R2 ;  /* 0x0005b80201007387 */ /* 0x0001e40000100800 */
[----:B0-----:R-:W-:Y:S01]  /*119250*/  VIADD R2, R2, UR9 ;  /* 0x0000000902027c36 */ /* 0x001fe20008000000 */
[----:B------:R-:W0:Y:S01]  /*119260*/  S2UR UR4, SR_CgaCtaId ;  /* 0x00000000000479c3 */ /* 0x000e220000008800 */
[----:B------:R-:W-:Y:S01]  /*119270*/  VIADD R11, R56, 0xa8 ;  /* 0x000000a8380b7836 */ /* 0x000fe20000000000 */
[----:B------:R-:W-:Y:S01]  /*119280*/  UMOV UR5, 0x400 ;  /* 0x0000040000057882 */ /* 0x000fe20000000000 */
[----:B------:R-:W-:Y:S01]  /*119290*/  VIADD R13, R2, UR26 ;  /* 0x0000001a020d7c36 */ /* 0x000fe20008000000 */
[----:B------:R-:W-:Y:S01]  /*1192a0*/  ULDC.64 UR26, c[0x0][0x228] ;  /* 0x00008a00001a7ab9 */ /* 0x000fe20000000a00 */
[----:B------:R-:W-:Y:S01]  /*1192b0*/  ULDC UR9, c[0x0][0x228] ;  /* 0x00008a0000097ab9 */ /* 0x000fe20000000800 */
[----:B------:R-:W-:Y:S01]  /*1192c0*/  ISETP.LT.AND P3, PT, R61, UR26, !P2 ;  /* 0x0000001a3d007c0c */ /* 0x000fe2000d761270 */
[----:B------:R1:W-:Y:S01]  /*1192d0*/  STL [R1+0x5b4], R2 ;  /* 0x0005b40201007387 */ /* 0x0003e20000100800 */
[----:B------:R-:W-:-:S02]  /*1192e0*/  IADD3 R16, P2, R45, R4, RZ ;  /* 0x000000042d107210 */ /* 0x000fc40007f5e0ff */
[----:B-1----:R-:W-:-:S09]  /*1192f0*/  SHF.R.S32.HI R2, RZ, 0x1f, R45 ;  /* 0x0000001fff027819 */ /* 0x002fd2000001142d */
[----:B------:R-:W-:Y:S02]  /*119300*/  @P3 LOP3.LUT R0, R0, 0x200000, RZ, 0xfc, !PT ;  /* 0x0020000000003812 */ /* 0x000fe400078efcff */
[----:B------:R-:W-:Y:S01]  /*119310*/  ISETP.LT.AND P3, PT, R12, UR35, !P0 ;  /* 0x000000230c007c0c */ /* 0x000fe2000c761270 */
[C---:B------:R-:W-:Y:S01]  /*119320*/  IMAD.X R15, R2.reuse, 0x1, R8, P1 ;  /* 0x00000001020f7824 */ /* 0x040fe200008e0608 */
[----:B------:R-:W-:Y:S01]  /*119330*/  STL [R1+0x5bc], R13 ;  /* 0x0005bc0d01007387 */ /* 0x000fe20000100800 */
[----:B------:R-:W-:Y:S01]  /*119340*/  IMAD.X R17, R2, 0x1, R7, P2 ;  /* 0x0000000102117824 */ /* 0x000fe200010e0607 */
[----:B------:R-:W-:Y:S02]  /*119350*/  ISETP.LT.AND P2, PT, R25, UR7, !P0 ;  /* 0x0000000719007c0c */ /* 0x000fe4000c741270 */
[----:B------:R-:W-:Y:S01]  /*119360*/  STL [R1+0x664], R2 ;  /* 0x0006640201007387 */ /* 0x000fe20000100800 */
[----:B------:R-:W-:-:S03]  /*119370*/  LOP3.LUT R0, R0, 0xffefffff, RZ, 0xc0, !PT ;  /* 0xffefffff00007812 */ /* 0x000fc600078ec0ff */
[----:B------:R1:W-:Y:S03]  /*119380*/  STL.64 [R1+0x5e0], R14 ;  /* 0x0005e00e01007387 */ /* 0x0003e60000100a00 */
[----:B------:R-:W-:Y:S02]  /*119390*/  @P3 LOP3.LUT R0, R0, 0x100000, RZ, 0xfc, !PT ;  /* 0x0010000000003812 */ /* 0x000fe400078efcff */
[----:B-1----:R-:W-:Y:S02]  /*1193a0*/  IADD3 R14, P1, R45, R9, RZ ;  /* 0x000000092d0e7210 */ /* 0x002fe40007f3e0ff */
[----:B------:R-:W-:Y:S01]  /*1193b0*/  LOP3.LUT R0, R0, 0xfff7ffff, RZ, 0xc0, !PT ;  /* 0xfff7ffff00007812 */ /* 0x000fe200078ec0ff */
[----:B0-----:R-:W-:Y:S01]  /*1193c0*/  ULEA UR4, UR4, UR5, 0x18 ;  /* 0x0000000504047291 */ /* 0x001fe2000f8ec03f */
[----:B------:R-:W4:Y:S01]  /*1193d0*/  LDL.LU R45, [R1+0x576c] ;  /* 0x00576c00012d7983 */ /* 0x000f220000300800 */
[----:B------:R-:W-:Y:S01]  /*1193e0*/  IMAD.X R15, R2, 0x1, R5, P1 ;  /* 0x00000001020f7824 */ /* 0x000fe200008e0605 */
[----:B------:R-:W-:-:S02]  /*1193f0*/  ISETP.LT.AND P1, PT, R24, UR6, !P0 ;  /* 0x0000000618007c0c */ /* 0x000fc4000c721270 */
[----:B------:R-:W-:Y:S01]  /*119400*/  @P2 LOP3.LUT R0, R0, 0x80000, RZ, 0xfc, !PT ;  /* 0x0008000000002812 */ /* 0x000fe200078efcff */
[----:B------:R-:W-:Y:S01]  /*119410*/  VIADD R2, R56, 0xa9 ;  /* 0x000000a938027836 */ /* 0x000fe20000000000 */
[----:B------:R-:W-:Y:S01]  /*119420*/  ISETP.LT.AND P0, PT, R61, UR38, !P0 ;  /* 0x000000263d007c0c */ /* 0x000fe2000c701270 */
[----:B------:R-:W-:Y:S01]  /*119430*/  ULDC.64 UR6, c[0x0][0x228] ;  /* 0x00008a0000067ab9 */ /* 0x000fe20000000a00 */
[----:B------:R-:W-:Y:S01]  /*119440*/  LOP3.LUT R0, R0, 0xfffbffff, RZ, 0xc0, !PT ;  /* 0xfffbffff00007812 */ /* 0x000fe200078ec0ff */
[----:B------:R-:W-:-:S06]  /*119450*/  ULDC UR5, c[0x0][0x228] ;  /* 0x00008a0000057ab9 */ /* 0x000fcc0000000800 */
[----:B------:R-:W-:-:S04]  /*119460*/  @P1 LOP3.LUT R0, R0, 0x40000, RZ, 0xfc, !PT ;  /* 0x0004000000001812 */ /* 0x000fc800078efcff */
[----:B------:R-:W-:-:S04]  /*119470*/  LOP3.LUT R0, R0, 0xfffdffff, RZ, 0xc0, !PT ;  /* 0xfffdffff00007812 */ /* 0x000fc800078ec0ff */
[----:B------:R-:W-:Y:S02]  /*119480*/  @P0 LOP3.LUT R0, R0, 0x20000, RZ, 0xfc, !PT ;  /* 0x0002000000000812 */ /* 0x000fe400078efcff */
[----:B------:R-:W-:Y:S02]  /*119490*/  ISETP.GE.AND P0, PT, R2, UR7, PT ;  /* 0x0000000702007c0c */ /* 0x000fe4000bf06270 */
[----:B------:R-:W-:Y:S01]  /*1194a0*/  LOP3.LUT R0, R0, 0xfffeffff, RZ, 0xc0, !PT ;  /* 0xfffeffff00007812 */ /* 0x000fe200078ec0ff */
[----:B------:R-:W-:Y:S01]  /*1194b0*/  VIADD R2, R56, 0xa7 ;  /* 0x000000a738027836 */ /* 0x000fe20000000000 */
[----:B------:R-:W-:Y:S01]  /*1194c0*/  ISETP.LT.AND P3, PT, R12, UR11, !P0 ;  /* 0x0000000b0c007c0c */ /* 0x000fe2000c761270 */
[----:B------:R-:W-:Y:S01]  /*1194d0*/  ULDC UR7, c[0x0][0x228] ;  /* 0x00008a0000077ab9 */ /* 0x000fe20000000800 */
[----:B------:R-:W-:Y:S01]  /*1194e0*/  ISETP.LT.AND P2, PT, R25, UR10, !P0 ;  /* 0x0000000a19007c0c */ /* 0x000fe2000c741270 */
[----:B------:R-:W-:Y:S01]  /*1194f0*/  ULDC.64 UR10, c[0x0][0x228] ;  /* 0x00008a00000a7ab9 */ /* 0x000fe20000000a00 */
[----:B------:R-:W-:Y:S01]  /*119500*/  ISETP.LT.AND P1, PT, R24, UR34, !P0 ;  /* 0x0000002218007c0c */ /* 0x000fe2000c721270 */
[----:B------:R-:W-:-:S08]  /*119510*/  ULDC.64 UR34, c[0x0][0x228] ;  /* 0x00008a0000227ab9 */ /* 0x000fd00000000a00 */
[----:B------:R-:W-:-:S04]  /*119520*/  @P3 LOP3.LUT R0, R0, 0x10000, RZ, 0xfc, !PT ;  /* 0x0001000000003812 */ /* 0x000fc800078efcff */
[----:B------:R-:W-:-:S04]  /*119530*/  LOP3.LUT R0, R0, 0xffff7fff, RZ, 0xc0, !PT ;  /* 0xffff7fff00007812 */ /* 0x000fc800078ec0ff */
[----:B------:R-:W-:Y:S02]  /*119540*/  @P2 LOP3.LUT R0, R0, 0x8000, RZ, 0xfc, !PT ;  /* 0x0000800000002812 */ /* 0x000fe400078efcff */
[----:B------:R-:W-:Y:S02]  /*119550*/  ISETP.LT.AND P0, PT, R61, UR36, !P0 ;  /* 0x000000243d007c0c */ /* 0x000fe4000c701270 */
[----:B------:R-:W-:-:S04]  /*119560*/  LOP3.LUT R0, R0, 0xffffbfff, RZ, 0xc0, !PT ;  /* 0xffffbfff00007812 */ /* 0x000fc800078ec0ff */
[----:B------:R-:W-:-:S04]  /*119570*/  @P1 LOP3.LUT R0, R0, 0x4000, RZ, 0xfc, !PT ;  /* 0x0000400000001812 */ /* 0x000fc800078efcff */
[----:B------:R-:W-:-:S04]  /*119580*/  LOP3.LUT R0, R0, 0xffffdfff, RZ, 0xc0, !PT ;  /* 0xffffdfff00007812 */ /* 0x000fc800078ec0ff */
[----:B------:R-:W-:Y:S02]  /*119590*/  @P0 LOP3.LUT R0, R0, 0x2000, RZ, 0xfc, !PT ;  /* 0x0000200000000812 */ /* 0x000fe400078efcff */
[----:B------:R-:W-:Y:S01]  /*1195a0*/  ISETP.GE.AND P0, PT, R11, UR11, PT ;  /* 0x0000000b0b007c0c */ /* 0x000fe2000bf06270 */
[----:B------:R-:W-:-:S03]  /*1195b0*/  ULDC UR11, c[0x0][0x248] ;  /* 0x00009200000b7ab9 */ /* 0x000fc60000000800 */
[----:B------:R-:W-:Y:S02]  /*1195c0*/  ISETP.LT.AND P3, PT, R12, UR33, !P0 ;  /* 0x000000210c007c0c */ /* 0x000fe4000c761270 */
[----:B------:R-:W-:Y:S01]  /*1195d0*/  ISETP.LT.AND P2, PT, R25, UR32, !P0 ;  /* 0x0000002019007c0c */ /* 0x000fe2000c741270 */
[----:B------:R-:W-:Y:S01]  /*1195e0*/  ULDC.64 UR32, c[0x0][0x228] ;  /* 0x00008a0000207ab9 */ /* 0x000fe20000000a00 */
[----:B------:R-:W-:Y:S02]  /*1195f0*/  LOP3.LUT R0, R0, 0xffffefff, RZ, 0xc0, !PT ;  /* 0xffffefff00007812 */ /* 0x000fe400078ec0ff */
[----:B------:R-:W-:Y:S01]  /*119600*/  ISETP.LT.AND P1, PT, R24, UR61, !P0 ;  /* 0x0000003d18007c0c */ /* 0x000fe2000c721270 */
[----:B------:R-:W-:-:S06]  /*119610*/  ULDC UR61, c[0x0][0x228] ;  /* 0x00008a00003d7ab9 */ /* 0x000fcc0000000800 */
        /* <DEDUP_REMOVED lines=8> */
[----:B------:R-:W-:Y:S02]  /*1196a0*/  ISETP.GE.AND P0, PT, R2, UR27, PT ;  /* 0x0000001b02007c0c */ /* 0x000fe4000bf06270 */
[----:B------:R-:W-:Y:S01]  /*1196b0*/  LOP3.LUT R0, R0, 0xfffffeff, RZ, 0xc0, !PT ;  /* 0xfffffeff00007812 */ /* 0x000fe200078ec0ff */
[----:B------:R-:W-:Y:S01]  /*1196c0*/  VIADD R2, R56, 0xa6 ;  /* 0x000000a638027836 */ /* 0x000fe20000000000 */
[----:B------:R-:W-:Y:S01]  /*1196d0*/  ISETP.LT.AND P3, PT, R12, UR58, !P0 ;  /* 0x0000003a0c007c0c */ /* 0x000fe2000c761270 */
[----:B------:R-:W-:Y:S01]  /*1196e0*/  ULDC.64 UR26, c[0x0][0x228] ;  /* 0x00008a00001a7ab9 */ /* 0x000fe20000000a00 */
[----:B------:R-:W-:Y:S01]  /*1196f0*/  ISETP.LT.AND P2, PT, R25, UR59, !P0 ;  /* 0x0000003b19007c0c */ /* 0x000fe2000c741270 */
[----:B------:R-:W-:Y:S01]  /*119700*/  VIADD R13, R13, UR11 ;  /* 0x0000000b0d0d7c36 */ /* 0x000fe20008000000 */
[----:B------:R-:W-:Y:S01]  /*119710*/  ISETP.LT.AND P1, PT, R24, UR60, !P0 ;  /* 0x0000003c18007c0c */ /* 0x000fe2000c721270 */
[----:B------:R-:W-:Y:S01]  /*119720*/  ULDC UR60, c[0x0][0x228] ;  /* 0x00008a00003c7ab9 */ /* 0x000fe20000000800 */
[----:B------:R-:W-:Y:S01]  /*119730*/  STL.64 [R1+0x5f0], R16 ;  /* 0x0005f01001007387 */ /* 0x000fe20000100a00 */
[----:B------:R-:W-:Y:S01]  /*119740*/  LOP3.LUT R32, R32, 0x7fffffff, RZ, 0xc0, !PT ;  /* 0x7fffffff20207812 */ /* 0x000fe200078ec0ff */
[----:B------:R-:W-:Y:S01]  /*119750*/  ULDC UR11, c[0x0][0x248] ;  /* 0x00009200000b7ab9 */ /* 0x000fe20000000800 */
[----:B------:R-:W-:-:S04]  /*119760*/  ULDC UR58, c[0x0][0x228] ;  /* 0x00008a00003a7ab9 */ /* 0x000fc80000000800 */
[----:B------:R-:W-:Y:S01]  /*119770*/  @P3 LOP3.LUT R0, R0, 0x100, RZ, 0xfc, !PT ;  /* 0x0000010000003812 */ /* 0x000fe200078efcff */
[----:B------:R-:W-:-:S03]  /*119780*/  ULDC UR59, c[0x0][0x228] ;  /* 0x00008a00003b7ab9 */ /* 0x000fc60000000800 */
        /* <DEDUP_REMOVED lines=13> */
[----:B------:R-:W-:Y:S01]  /*119860*/  ULDC UR56, c[0x0][0x228] ;  /* 0x00008a0000387ab9 */ /* 0x000fe20000000800 */
[----:B------:R-:W-:Y:S01]  /*119870*/  ISETP.LT.AND P1, PT, R24, UR57, !P0 ;  /* 0x0000003918007c0c */ /* 0x000fe2000c721270 */
[----:B------:R-:W-:Y:S01]  /*119880*/  VIADD R11, R13, UR11 ;  /* 0x0000000b0d0b7c36 */ /* 0x000fe20008000000 */
[----:B------:R-:W-:Y:S01]  /*119890*/  STL.64 [R1+0x618], R14 ;  /* 0x0006180e01007387 */ /* 0x000fe20000100a00 */
[----:B------:R-:W-:-:S06]  /*1198a0*/  ULDC UR55, c[0x0][0x228] ;  /* 0x00008a0000377ab9 */ /* 0x000fcc0000000800 */
[----:B------:R-:W-:Y:S01]  /*1198b0*/  @P3 LOP3.LUT R0, R0, 0x10, RZ, 0xfc, !PT ;  /* 0x0000001000003812 */ /* 0x000fe200078efcff */
[----:B------:R-:W-:Y:S01]  /*1198c0*/  ULDC UR11, c[0x0][0x248] ;  /* 0x00009200000b7ab9 */ /* 0x000fe20000000800 */
[----:B------:R-:W-:Y:S02]  /*1198d0*/  ULDC UR57, c[0x0][0x228] ;  /* 0x00008a0000397ab9 */ /* 0x000fe40000000800 */
        /* <DEDUP_REMOVED lines=8> */
[----:B------:R-:W-:Y:S01]  /*119960*/  VIADD R2, R56, 0xa4 ;  /* 0x000000a438027836 */ /* 0x000fe20000000000 */
[----:B------:R-:W-:Y:S01]  /*119970*/  LOP3.LUT R0, R0, 0xfffffffe, RZ, 0xc0, !PT ;  /* 0xfffffffe00007812 */ /* 0x000fe200078ec0ff */
[----:B------:R-:W-:Y:S01]  /*119980*/  ULDC.64 UR36, c[0x0][0x228] ;  /* 0x00008a0000247ab9 */ /* 0x000fe20000000a00 */
[----:B------:R-:W-:Y:S01]  /*119990*/  ISETP.LT.AND P2, PT, R25, UR53, !P0 ;  /* 0x0000003519007c0c */ /* 0x000fe2000c741270 */
[----:B------:R-:W-:Y:S01]  /*1199a0*/  STL [R1+0x558], R13 ;  /* 0x0005580d01007387 */ /* 0x000fe20000100800 */
[----:B------:R-:W-:Y:S01]  /*1199b0*/  ISETP.LT.AND P1, PT, R24, UR54, !P0 ;  /* 0x0000003618007c0c */ /* 0x000fe2000c721270 */
[----:B------:R-:W-:Y:S01]  /*1199c0*/  ULDC UR54, c[0x0][0x228] ;  /* 0x00008a0000367ab9 */ /* 0x000fe20000000800 */
[----:B------:R-:W-:Y:S01]  /*1199d0*/  ISETP.LT.AND P3, PT, R12, UR52, !P0 ;  /* 0x000000340c007c0c */ /* 0x000fe2000c761270 */
[----:B------:R-:W-:Y:S01]  /*1199e0*/  ULDC UR52, c[0x0][0x228] ;  /* 0x00008a0000347ab9 */ /* 0x000fe20000000800 */
[----:B------:R-:W-:Y:S01]  /*1199f0*/  ISETP.LT.AND P0, PT, R61, UR38, !P0 ;  /* 0x000000263d007c0c */ /* 0x000fe2000c701270 */
[----:B------:R-:W-:-:S06]  /*119a00*/  ULDC UR53, c[0x0][0x228] ;  /* 0x00008a0000357ab9 */ /* 0x000fcc0000000800 */
[----:B------:R-:W-:Y:S01]  /*119a10*/  @P2 LOP3.LUT R57, R57, 0x80000000, RZ, 0xfc, !PT ;  /* 0x8000000039392812 */ /* 0x000fe200078efcff */
[----:B------:R0:W-:Y:S01]  /*119a20*/  STL [R1+0x564], R11 ;  /* 0x0005640b01007387 */ /* 0x0001e20000100800 */
[----:B------:R-:W-:Y:S02]  /*119a30*/  ULDC UR38, c[0x0][0x228] ;  /* 0x00008a0000267ab9 */ /* 0x000fe40000000800 */
[----:B------:R-:W-:-:S04]  /*119a40*/  LOP3.LUT R57, R57, 0xbfffffff, RZ, 0xc0, !PT ;  /* 0xbfffffff39397812 */ /* 0x000fc800078ec0ff */
[----:B------:R-:W-:-:S04]  /*119a50*/  @P1 LOP3.LUT R57, R57, 0x40000000, RZ, 0xfc, !PT ;  /* 0x4000000039391812 */ /* 0x000fc800078efcff */
[----:B------:R-:W-:-:S04]  /*119a60*/  LOP3.LUT R57, R57, 0xdfffffff, RZ, 0xc0, !PT ;  /* 0xdfffffff39397812 */ /* 0x000fc800078ec0ff */
[----:B------:R-:W-:Y:S02]  /*119a70*/  @P0 LOP3.LUT R57, R57, 0x20000000, RZ, 0xfc, !PT ;  /* 0x2000000039390812 */ /* 0x000fe400078efcff */
[----:B------:R-:W-:Y:S02]  /*119a80*/  ISETP.GE.AND P0, PT, R2, UR35, PT ;  /* 0x0000002302007c0c */ /* 0x000fe4000bf06270 */
[----:B------:R-:W-:Y:S02]  /*119a90*/  @P3 LOP3.LUT R0, R0, 0x1, RZ, 0xfc, !PT ;  /* 0x0000000100003812 */ /* 0x000fe400078efcff */
[----:B------:R-:W-:Y:S01]  /*119aa0*/  LOP3.LUT R57, R57, 0xefffffff, RZ, 0xc0, !PT ;  /* 0xefffffff39397812 */ /* 0x000fe200078ec0ff */
[----:B------:R-:W-:Y:S01]  /*119ab0*/  VIADD R2, R56, 0xa3 ;  /* 0x000000a338027836 */ /* 0x000fe20000000000 */
[----:B------:R-:W-:Y:S01]  /*119ac0*/  ISETP.LT.AND P3, PT, R12, UR49, !P0 ;  /* 0x000000310c007c0c */ /* 0x000fe2000c761270 */
[----:B------:R-:W-:Y:S01]  /*119ad0*/  ULDC.64 UR34, c[0x0][0x228] ;  /* 0x00008a0000227ab9 */ /* 0x000fe20000000a00 */
[----:B------:R-:W-:Y:S01]  /*119ae0*/  ISETP.LT.AND P2, PT, R25, UR50, !P0 ;  /* 0x0000003219007c0c */ /* 0x000fe2000c741270 */
[----:B------:R-:W-:Y:S01]  /*119af0*/  ULDC UR50, c[0x0][0x228] ;  /* 0x00008a0000327ab9 */ /* 0x000fe20000000800 */
[----:B------:R-:W-:Y:S01]  /*119b00*/  ISETP.LT.AND P1, PT, R24, UR51, !P0 ;  /* 0x0000003318007c0c */ /* 0x000fe2000c721270 */
[----:B------:R-:W-:Y:S01]  /*119b10*/  ULDC UR51, c[0x0][0x228] ;  /* 0x00008a0000337ab9 */ /* 0x000fe20000000800 */
[----:B0-----:R-:W-:Y:S01]  /*119b20*/  VIADD R11, R11, UR11 ;  /* 0x0000000b0b0b7c36 */ /* 0x001fe20008000000 */
[----:B------:R-:W-:-:S06]  /*119b30*/  ULDC UR49, c[0x0][0x228] ;  /* 0x00008a0000317ab9 */ /* 0x000fcc0000000800 */
        /* <DEDUP_REMOVED lines=15> */
[----:B------:R0:W-:Y:S01]  /*119c30*/  STL [R1+0x560], R11 ;  /* 0x0005600b01007387 */ /* 0x0001e20000100800 */
[----:B------:R-:W-:Y:S01]  /*119c40*/  ISETP.LT.AND P1, PT, R24, UR48, !P0 ;  /* 0x0000003018007c0c */ /* 0x000fe2000c721270 */
[----:B------:R-:W-:-:S08]  /*119c50*/  ULDC UR46, c[0x0][0x228] ;  /* 0x00008a00002e7ab9 */ /* 0x000fd00000000800 */
[----:B------:R-:W-:Y:S01]  /*119c60*/  @P3 LOP3.LUT R57, R57, 0x1000000, RZ, 0xfc, !PT ;  /* 0x0100000039393812 */ /* 0x000fe200078efcff */
[----:B------:R-:W-:Y:S01]  /*119c70*/  ULDC UR47, c[0x0][0x228] ;  /* 0x00008a00002f7ab9 */ /* 0x000fe20000000800 */
[----:B------:R-:W-:Y:S01]  /*119c80*/  LOP3.LUT R35, R35, 0x7fffffff, RZ, 0xc0, !PT ;  /* 0x7fffffff23237812 */ /* 0x000fe200078ec0ff */
[----:B------:R-:W-:Y:S01]  /*119c90*/  ULDC UR48, c[0x0][0x228] ;  /* 0x00008a0000307ab9 */ /* 0x000fe20000000800 */
        /* <DEDUP_REMOVED lines=16> */
[----:B------:R-:W-:-:S07]  /*119da0*/  ULDC UR41, c[0x0][0x228] ;  /* 0x00008a0000297ab9 */ /* 0x000fce0000000800 */
        /* <DEDUP_REMOVED lines=16> */
[----:B------:R-:W-:-:S08]  /*119eb0*/  ULDC UR40, c[0x0][0x228] ;  /* 0x00008a0000287ab9 */ /* 0x000fd00000000800 */
[----:B------:R-:W-:-:S04]  /*119ec0*/  @P3 LOP3.LUT R57, R57, 0x10000, RZ, 0xfc, !PT ;  /* 0x0001000039393812 */ /* 0x000fc800078efcff */
[----:B------:R-:W-:-:S04]  /*119ed0*/  LOP3.LUT R57, R57, 0xffff7fff, RZ, 0xc0, !PT ;  /* 0xffff7fff39397812 */ /* 0x000fc800078ec0ff */
[----:B------:R-:W-:Y:S02]  /*119ee0*/  @P2 LOP3.LUT R57, R57, 0x8000, RZ, 0xfc, !PT ;  /* 0x0000800039392812 */ /* 0x000fe400078efcff */
[----:B------:R-:W-:Y:S01]  /*119ef0*/  ISETP.LT.AND P0, PT, R61, UR26, !P0 ;  /* 0x0000001a3d007c0c */ /* 0x000fe2000c701270 */
[----:B------:R-:W-:Y:S01]  /*119f00*/  ULDC UR26, c[0x0][0x228] ;  /* 0x00008a00001a7ab9 */ /* 0x000fe20000000800 */
        /* <DEDUP_REMOVED lines=10> */
[----:B------:R-:W-:Y:S01]  /*119fb0*/  ULDC.64 UR18, c[0x0][0x228] ;  /* 0x00008a0000127ab9 */ /* 0x000fe20000000a00 */
[----:B------:R-:W-:-:S09]  /*119fc0*/  ISETP.LT.AND P1, PT, R24, UR31, !P0 ;  /* 0x0000001f18007c0c */ /* 0x000fd2000c721270 */
        /* <DEDUP_REMOVED lines=34> */
[----:B------:R-:W-:-:S08]  /*11a1f0*/  ULDC UR25, c[0x0][0x228] ;  /* 0x00008a0000197ab9 */ /* 0x000fd00000000800 */
        /* <DEDUP_REMOVED lines=12> */
[----:B------:R-:W-:Y:S01]  /*11a2c0*/  ULDC UR27, c[0x0][0x228] ;  /* 0x00008a00001b7ab9 */ /* 0x000fe20000000800 */
[----:B------:R-:W-:Y:S02]  /*11a2d0*/  ISETP.LT.AND P2, PT, R25, UR14, !P0 ;  /* 0x0000000e19007c0c */ /* 0x000fe4000c741270 */
[----:B------:R-:W-:Y:S01]  /*11a2e0*/  ISETP.LT.AND P1, PT, R24, UR15, !P0 ;  /* 0x0000000f18007c0c */ /* 0x000fe2000c721270 */
[----:B------:R-:W-:Y:S01]  /*11a2f0*/  ULDC.64 UR14, c[0x0][0x228] ;  /* 0x00008a00000e7ab9 */ /* 0x000fe20000000a00 */
[----:B------:R-:W-:Y:S01]  /*11a300*/  ISETP.LT.AND P3, PT, R12, UR20, !P0 ;  /* 0x000000140c007c0c */ /* 0x000fe2000c761270 */
[----:B------:R-:W-:Y:S01]  /*11a310*/  ULDC UR20, c[0x0][0x228] ;  /* 0x00008a0000147ab9 */ /* 0x000fe20000000800 */
[----:B------:R-:W-:-:S07]  /*11a320*/  ISETP.LT.AND P0, PT, R61, UR28, !P0 ;  /* 0x0000001c3d007c0c */ /* 0x000fce000c701270 */
[----:B------:R-:W-:-:S04]  /*11a330*/  @P2 LOP3.LUT R60, R60, 0x80000000, RZ, 0xfc, !PT ;  /* 0x800000003c3c2812 */ /* 0x000fc800078efcff */
        /* <DEDUP_REMOVED lines=9> */
[----:B------:R-:W-:Y:S01]  /*11a3d0*/  ULDC UR23, c[0x0][0x228] ;  /* 0x00008a0000177ab9 */ /* 0x000fe20000000800 */
        /* <DEDUP_REMOVED lines=41> */
[----:B------:R-:W-:-:S07]  /*11a670*/  ULDC.64 UR30, c[0x0][0x228] ;  /* 0x00008a00001e7ab9 */ /* 0x000fce0000000a00 */
[----:B------:R-:W-:-:S04]  /*11a680*/  @P3 LOP3.LUT R60, R60, 0x100000, RZ, 0xfc, !PT ;  /* 0x001000003c3c3812 */ /* 0x000fc800078efcff */
[----:B------:R-:W-:-:S04]  /*11a690*/  LOP3.LUT R60, R60, 0xfff7ffff, RZ, 0xc0, !PT ;  /* 0xfff7ffff3c3c7812 */ /* 0x000fc800078ec0ff */
[----:B------:R-:W-:Y:S02]  /*11a6a0*/  @P2 LOP3.LUT R60, R60, 0x80000, RZ, 0xfc, !PT ;  /* 0x000800003c3c2812 */ /* 0x000fe400078efcff */
[----:B------:R-:W-:Y:S01]  /*11a6b0*/  ISETP.LT.AND P0, PT, R61, UR18, !P0 ;  /* 0x000000123d007c0c */ /* 0x000fe2000c701270 */
[----:B0-----:R-:W-:Y:S01]  /*11a6c0*/  VIADD R11, R11, UR5 ;  /* 0x000000050b0b7c36 */ /* 0x001fe20008000000 */
[----:B------:R-:W-:Y:S01]  /*11a6d0*/  LOP3.LUT R60, R60, 0xfffbffff, RZ, 0xc0, !PT ;  /* 0xfffbffff3c3c7812 */ /* 0x000fe200078ec0ff */
[----:B------:R-:W-:Y:S01]  /*11a6e0*/  ULDC UR5, c[0x0][0x248] ;  /* 0x0000920000057ab9 */ /* 0x000fe20000000800 */
[----:B------:R-:W-:Y:S02]  /*11a6f0*/  ULDC UR18, c[0x0][0x248] ;  /* 0x0000920000127ab9 */ /* 0x000fe40000000800 */
        /* <DEDUP_REMOVED lines=29> */
[----:B------:R0:W-:Y:S01]  /*11a8d0*/  STL [R1+0x570], R11 ;  /* 0x0005700b01007387 */ /* 0x0001e20000100800 */
[----:B------:R-:W-:-:S07]  /*11a8e0*/  ULDC UR15, c[0x0][0x248] ;  /* 0x00009200000f7ab9 */ /* 0x000fce0000000800 */
[----:B------:R-:W-:Y:S01]  /*11a8f0*/  @P3 LOP3.LUT R60, R60, 0x1000, RZ, 0xfc, !PT ;  /* 0x000010003c3c3812 */ /* 0x000fe200078efcff */
[----:B------:R-:W-:-:S03]  /*11a900*/  ULDC UR7, c[0x0][0x228] ;  /* 0x00008a0000077ab9 */ /* 0x000fc60000000800 */
        /* <DEDUP_REMOVED lines=19> */
[----:B------:R0:W-:Y:S01]  /*11aa40*/  STL [R1+0x56c], R11 ;  /* 0x00056c0b01007387 */ /* 0x0001e20000100800 */
[----:B------:R-:W-:-:S06]  /*11aa50*/  ULDC UR51, c[0x0][0x228] ;  /* 0x00008a0000337ab9 */ /* 0x000fcc0000000800 */
        /* <DEDUP_REMOVED lines=15> */
[----:B------:R0:W-:Y:S01]  /*11ab50*/  STL [R1+0x57c], R11 ;  /* 0x00057c0b01007387 */ /* 0x0001e20000100800 */
[----:B------:R-:W-:Y:S01]  /*11ab60*/  ISETP.LT.AND P2, PT, R25, UR61, !P0 ;  /* 0x0000003d19007c0c */ /* 0x000fe2000c741270 */
[----:B------:R-:W-:Y:S01]  /*11ab70*/  ULDC UR61, c[0x0][0x228] ;  /* 0x00008a00003d7ab9 */ /* 0x000fe20000000800 */
[----:B------:R-:W-:Y:S01]  /*11ab80*/  ISETP.LT.AND P1, PT, R24, UR60, !P0 ;  /* 0x0000003c18007c0c */ /* 0x000fe2000c721270 */
[----:B------:R-:W-:Y:S01]  /*11ab90*/  ULDC UR60, c[0x0][0x228] ;  /* 0x00008a00003c7ab9 */ /* 0x000fe20000000800 */
[----:B------:R-:W-:Y:S01]  /*11aba0*/  ULDC UR19, c[0x0][0x228] ;  /* 0x00008a0000137ab9 */ /* 0x000fe20000000800 */
        /* <DEDUP_REMOVED lines=12> */
[----:B0-----:R-:W-:Y:S01]  /*11ac70*/  VIADD R11, R11, UR5 ;  /* 0x000000050b0b7c36 */ /* 0x001fe20008000000 */
[----:B------:R-:W-:Y:S01]  /*11ac80*/  ISETP.LT.AND P2, PT, R25, UR56, !P0 ;  /* 0x0000003819007c0c */ /* 0x000fe2000c741270 */
[----:B------:R-:W-:Y:S01]  /*11ac90*/  ULDC UR5, c[0x0][0x248] ;  /* 0x0000920000057ab9 */ /* 0x000fe20000000800 */
[----:B------:R-:W-:Y:S01]  /*11aca0*/  ISETP.LT.AND P1, PT, R24, UR55, !P0 ;  /* 0x0000003718007c0c */ /* 0x000fe2000c721270 */
[----:B------:R-:W-:Y:S01]  /*11acb0*/  ULDC.64 UR32, c[0x0][0x228] ;  /* 0x00008a0000207ab9 */ /* 0x000fe20000000a00 */
[----:B------:R-:W-:Y:S01]  /*11acc0*/  ISETP.LT.AND P3, PT, R12, UR50, !P0 ;  /* 0x000000320c007c0c */ /* 0x000fe2000c761270 */
[----:B------:R0:W-:Y:S01]  /*11acd0*/  STL [R1+0x578], R11 ;  /* 0x0005780b01007387 */ /* 0x0001e20000100800 */
[----:B------:R-:W-:Y:S01]  /*11ace0*/  ISETP.LT.AND P0, PT, R61, UR34, !P0 ;  /* 0x000000223d007c0c */ /* 0x000fe2000c701270 */
[----:B------:R-:W-:Y:S01]  /*11acf0*/  ULDC UR50, c[0x0][0x228] ;  /* 0x00008a0000327ab9 */ /* 0x000fe20000000800 */
[----:B------:R-:W-:Y:S01]  /*11ad00*/  ULDC UR55, c[0x0][0x228] ;  /* 0x00008a0000377ab9 */ /* 0x000fe20000000800 */
[----:B------:R-:W-:Y:S01]  /*11ad10*/  LOP3.LUT R44, R44, 0x7fffffff, RZ, 0xc0, !PT ;  /* 0x7fffffff2c2c7812 */ /* 0x000fe200078ec0ff */
[----:B------:R-:W-:-:S03]  /*11ad20*/  ULDC UR56, c[0x0][0x228] ;  /* 0x00008a0000387ab9 */ /* 0x000fc60000000800 */
[----:B------:R-:W-:-:S04]  /*11ad30*/  @P2 LOP3.LUT R32, R32, 0x80000000, RZ, 0xfc, !PT ;  /* 0x8000000020202812 */ /* 0x000fc800078efcff */
[----:B------:R-:W-:-:S04]  /*11ad40*/  LOP3.LUT R32, R32, 0xbfffffff, RZ, 0xc0, !PT ;  /* 0xbfffffff20207812 */ /* 0x000fc800078ec0ff */
[----:B------:R-:W-:-:S04]  /*11ad50*/  @P1 LOP3.LUT R32, R32, 0x40000000, RZ, 0xfc, !PT ;  /* 0x4000000020201812 */ /* 0x000fc800078efcff */
[----:B------:R-:W-:-:S04]  /*11ad60*/  LOP3.LUT R32, R32, 0xdfffffff, RZ, 0xc0, !PT ;  /* 0xdfffffff20207812 */ /* 0x000fc800078ec0ff */
[----:B------:R-:W-:Y:S02]  /*11ad70*/  @P0 LOP3.LUT R32, R32, 0x20000000, RZ, 0xfc, !PT ;  /* 0x2000000020200812 */ /* 0x000fe400078efcff */
[----:B------:R-:W-:Y:S02]  /*11ad80*/  ISETP.GE.AND P0, PT, R2, UR29, PT ;  /* 0x0000001d02007c0c */ /* 0x000fe4000bf06270 */
[----:B------:R-:W-:Y:S02]  /*11ad90*/  @P3 LOP3.LUT R60, R60, 0x1, RZ, 0xfc, !PT ;  /* 0x000000013c3c3812 */ /* 0x000fe400078efcff */
[----:B------:R-:W-:Y:S01]  /*11ada0*/  ISETP.LT.AND P3, PT, R12, UR30, !P0 ;  /* 0x0000001e0c007c0c */ /* 0x000fe2000c761270 */
[----:B0-----:R-:W-:Y:S01]  /*11adb0*/  VIADD R11, R11, UR5 ;  /* 0x000000050b0b7c36 */ /* 0x001fe20008000000 */
[----:B------:R-:W-:Y:S02]  /*11adc0*/  ISETP.LT.AND P2, PT, R25, UR59, !P0 ;  /* 0x0000003b19007c0c */ /* 0x000fe4000c741270 */
[----:B------:R-:W-:Y:S01]  /*11add0*/  LOP3.LUT R32, R32, 0xefffffff, RZ, 0xc0, !PT ;  /* 0xefffffff20207812 */ /* 0x000fe200078ec0ff */
[----:B------:R-:W-:Y:S01]  /*11ade0*/  VIADD R2, R56, 0x93 ;  /* 0x0000009338027836 */ /* 0x000fe20000000000 */
[----:B------:R0:W-:Y:S01]  /*11adf0*/  STL [R1+0x588], R11 ;  /* 0x0005880b01007387 */ /* 0x0001e20000100800 */
[----:B------:R-:W-:Y:S01]  /*11ae00*/  ISETP.LT.AND P1, PT, R24, UR54, !P0 ;  /* 0x0000003618007c0c */ /* 0x000fe2000c721270 */
[----:B------:R-:W-:Y:S01]  /*11ae10*/  ULDC UR30, c[0x0][0x248] ;  /* 0x00009200001e7ab9 */ /* 0x000fe20000000800 */
[----:B------:R-:W-:Y:S01]  /*11ae20*/  ULDC UR5, c[0x0][0x228] ;  /* 0x00008a0000057ab9 */ /* 0x000fe20000000800 */
[----:B------:R-:W-:Y:S01]  /*11ae30*/  ULDC UR59, c[0x0][0x228] ;  /* 0x00008a00003b7ab9 */ /* 0x000fe20000000800 */
[----:B0-----:R-:W-:-:S02]  /*11ae40*/  VIADD R11, R11, UR14 ;  /* 0x0000000e0b0b7c36 */ /* 0x001fc40008000000 */
[----:B------:R-:W-:Y:S01]  /*11ae50*/  @P3 LOP3.LUT R32, R32, 0x10000000, RZ, 0xfc, !PT ;  /* 0x1000000020203812 */ /* 0x000fe200078efcff */
[----:B------:R-:W-:Y:S01]  /*11ae60*/  ULDC UR14, c[0x0][0x228] ;  /* 0x00008a00000e7ab9 */ /* 0x000fe20000000800 */
[----:B------:R-:W-:Y:S01]  /*11ae70*/  ULDC UR54, c[0x0][0x228] ;  /* 0x00008a0000367ab9 */ /* 0x000fe20000000800 */
[----:B------:R0:W-:Y:S01]  /*11ae80*/  STL [R1+0x584], R11 ;  /* 0x0005840b01007387 */ /* 0x0001e20000100800 */
[----:B------:R-:W-:Y:S01]  /*11ae90*/  LOP3.LUT R32, R32, 0xf7ffffff, RZ, 0xc0, !PT ;  /* 0xf7ffffff20207812 */ /* 0x000fe200078ec0ff */
[----:B0-----:R-:W-:-:S03]  /*11aea0*/  VIADD R11, R11, UR15 ;  /* 0x0000000f0b0b7c36 */ /* 0x001fc60008000000 */
[----:B------:R-:W-:Y:S01]  /*11aeb0*/  @P2 LOP3.LUT R32, R32, 0x8000000, RZ, 0xfc, !PT ;  /* 0x0800000020202812 */ /* 0x000fe200078efcff */
[----:B------:R-:W-:Y:S01]  /*11aec0*/  ULDC UR15, c[0x0][0x228] ;  /* 0x00008a00000f7ab9 */ /* 0x000fe20000000800 */
[----:B------:R0:W-:Y:S01]  /*11aed0*/  STL [R1+0x594], R11 ;  /* 0x0005940b01007387 */ /* 0x0001e20000100800 */
[----:B------:R-:W-:Y:S02]  /*11aee0*/  ISETP.LT.AND P0, PT, R61, UR32, !P0 ;  /* 0x000000203d007c0c */ /* 0x000fe4000c701270 */
[----:B------:R-:W-:Y:S01]  /*11aef0*/  LOP3.LUT R32, R32, 0xfbffffff, RZ, 0xc0, !PT ;  /* 0xfbffffff20207812 */ /* 0x000fe200078ec0ff */
[----:B0-----:R-:W-:Y:S01]  /*11af00*/  VIADD R11, R11, UR18 ;  /* 0x000000120b0b7c36 */ /* 0x001fe20008000000 */
[----:B------:R-:W-:Y:S02]  /*11af10*/  ULDC UR18, c[0x0][0x248] ;  /* 0x0000920000127ab9 */ /* 0x000fe40000000800 */
[----:B------:R-:W-:Y:S02]  /*11af20*/  @P1 LOP3.LUT R32, R32, 0x4000000, RZ, 0xfc, !PT ;  /* 0x0400000020201812 */ /* 0x000fe400078efcff */
[----:B------:R0:W-:Y:S02]  /*11af30*/  STL [R1+0x590], R11 ;  /* 0x0005900b01007387 */ /* 0x0001e40000100800 */
[----:B------:R-:W-:Y:S01]  /*11af40*/  LOP3.LUT R32, R32, 0xfdffffff, RZ, 0xc0, !PT ;  /* 0xfdffffff20207812 */ /* 0x000fe200078ec0ff */
[----:B0-----:R-:W-:-:S03]  /*11af50*/  VIADD R11, R11, UR18 ;  /* 0x000000120b0b7c36 */ /* 0x001fc60008000000 */
[----:B------:R-:W-:Y:S01]  /*11af60*/  @P0 LOP3.LUT R32, R32, 0x2000000, RZ, 0xfc, !PT ;  /* 0x0200000020200812 */ /* 0x000fe200078efcff */
[----:B------:R-:W-:Y:S01]  /*11af70*/  ULDC UR18, c[0x0][0x228] ;  /* 0x00008a0000127ab9 */ /* 0x000fe20000000800 */
[----:B------:R0:W-:Y:S01]  /*11af80*/  STL [R1+0x5c0], R11 ;  /* 0x0005c00b01007387 */ /* 0x0001e20000100800 */
[----:B------:R-:W-:Y:S01]  /*11af90*/  ISETP.GE.AND P0, PT, R2, UR31, PT ;  /* 0x0000001f02007c0c */ /* 0x000fe2000bf06270 */
[----:B0-----:R-:W-:Y:S01]  /*11afa0*/  VIADD R11, R11, UR28 ;  /* 0x0000001c0b0b7c36 */ /* 0x001fe20008000000 */
[----:B------:R-:W-:-:S04]  /*11afb0*/  ULDC UR28, c[0x0][0x248] ;  /* 0x00009200001c7ab9 */ /* 0x000fc80000000800 */
[----:B------:R0:W-:Y:S01]  /*11afc0*/  STL [R1+0x5c4], R11 ;  /* 0x0005c40b01007387 */ /* 0x0001e20000100800 */
[----:B------:R-:W-:Y:S02]  /*11afd0*/  ISETP.LT.AND P3, PT, R12, UR61, !P0 ;  /* 0x0000003d0c007c0c */ /* 0x000fe4000c761270 */
[----:B------:R-:W-:Y:S01]  /*11afe0*/  LOP3.LUT R32, R32, 0xfeffffff, RZ, 0xc0, !PT ;  /* 0xfeffffff20207812 */ /* 0x000fe200078ec0ff */
[----:B------:R-:W-:Y:S01]  /*11aff0*/  VIADD R2, R56, 0x92 ;  /* 0x0000009238027836 */ /* 0x000fe20000000000 */
[----:B------:R-:W-:Y:S01]  /*11b000*/  ISETP.LT.AND P2, PT, R25, UR58, !P0 ;  /* 0x0000003a19007c0c */ /* 0x000fe2000c741270 */
[----:B------:R-:W-:Y:S01]  /*11b010*/  ULDC UR61, c[0x0][0x228] ;  /* 0x00008a00003d7ab9 */ /* 0x000fe20000000800 */
[----:B------:R-:W-:Y:S01]  /*11b020*/  ISETP.LT.AND P1, PT, R24, UR57, !P0 ;  /* 0x0000003918007c0c */ /* 0x000fe2000c721270 */
[----:B------:R-:W-:Y:S01]  /*11b030*/  ULDC UR57, c[0x0][0x228] ;  /* 0x00008a0000397ab9 */ /* 0x000fe20000000800 */
[----:B------:R-:W-:Y:S01]  /*11b040*/  ULDC UR58, c[0x0][0x228] ;  /* 0x00008a00003a7ab9 */ /* 0x000fe20000000800 */
[----:B0-----:R-:W-:Y:S01]  /*11b050*/  VIADD R11, R11, UR28 ;  /* 0x0000001c0b0b7c36 */ /* 0x001fe20008000000 */
[----:B------:R-:W-:-:S04]  /*11b060*/  ULDC UR28, c[0x0][0x248] ;  /* 0x00009200001c7ab9 */ /* 0x000fc80000000800 */
[----:B------:R0:W-:Y:S02]  /*11b070*/  STL [R1+0x5e8], R11 ;  /* 0x0005e80b01007387 */ /* 0x0001e40000100800 */
[----:B0-----:R-:W-:Y:S01]  /*11b080*/  VIADD R11, R11, UR28 ;  /* 0x0000001c0b0b7c36 */ /* 0x001fe20008000000 */
[----:B------:R-:W-:-:S04]  /*11b090*/  ULDC UR28, c[0x0][0x248] ;  /* 0x00009200001c7ab9 */ /* 0x000fc80000000800 */
[----:B------:R0:W-:Y:S01]  /*11b0a0*/  STL [R1+0x5ec], R11 ;  /* 0x0005ec0b01007387 */ /* 0x0001e20000100800 */
[----:B------:R-:W-:Y:S01]  /*11b0b0*/  @P3 LOP3.LUT R32, R32, 0x1000000, RZ, 0xfc, !PT ;  /* 0x0100000020203812 */ /* 0x000fe200078efcff */
[----:B0-----:R-:W-:Y:S01]  /*11b0c0*/  VIADD R11, R11, UR28 ;  /* 0x0000001c0b0b7c36 */ /* 0x001fe20008000000 */
[----:B------:R-:W-:Y:S02]  /*11b0d0*/  ULDC UR28, c[0x0][0x248] ;  /* 0x00009200001c7ab9 */ /* 0x000fe40000000800 */
[----:B------:R-:W-:Y:S02]  /*11b0e0*/  LOP3.LUT R32, R32, 0xff7fffff, RZ, 0xc0, !PT ;  /* 0xff7fffff20207812 */ /* 0x000fe400078ec0ff */
[----:B------:R0:W-:Y:S02]  /*11b0f0*/  STL [R1+0x5f8], R11 ;  /* 0x0005f80b01007387 */ /* 0x0001e40000100800 */
[----:B------:R-:W-:Y:S01]  /*11b100*/  @P2 LOP3.LUT R32, R32, 0x800000, RZ, 0xfc, !PT ;  /* 0x0080000020202812 */ /* 0x000fe200078efcff */
[----:B0-----:R-:W-:Y:S01]  /*11b110*/  VIADD R11, R11, UR28 ;  /* 0x0000001c0b0b7c36 */ /* 0x001fe20008000000 */
[----:B------:R-:W-:-:S04]  /*11b120*/  ULDC UR28, c[0x0][0x248] ;  /* 0x00009200001c7ab9 */ /* 0x000fc80000000800 */
[----:B------:R0:W-:Y:S01]  /*11b130*/  STL [R1+0x5fc], R11 ;  /* 0x0005fc0b01007387 */ /* 0x0001e20000100800 */
[----:B------:R-:W-:Y:S01]  /*11b140*/  LOP3.LUT R32, R32, 0xffbfffff, RZ, 0xc0, !PT ;  /* 0xffbfffff20207812 */ /* 0x000fe200078ec0ff */
[----:B0-----:R-:W-:Y:S01]  /*11b150*/  VIADD R11, R11, UR28 ;  /* 0x0000001c0b0b7c36 */ /* 0x001fe20008000000 */
[----:B------:R-:W-:Y:S02]  /*11b160*/  ULDC.64 UR28, c[0x0][0x228] ;  /* 0x00008a00001c7ab9 */ /* 0x000fe40000000a00 */
[----:B------:R-:W-:Y:S01]  /*11b170*/  ISETP.LT.AND P0, PT, R61, UR28, !P0 ;  /* 0x0000001c3d007c0c */ /* 0x000fe2000c701270 */
[----:B------:R-:W-:Y:S01]  /*11b180*/  ULDC UR28, c[0x0][0x248] ;  /* 0x00009200001c7ab9 */ /* 0x000fe20000000800 */
[----:B------:R-:W-:-:S04]  /*11b190*/  @P1 LOP3.LUT R32, R32, 0x400000, RZ, 0xfc, !PT ;  /* 0x0040000020201812 */ /* 0x000fc800078efcff */
[----:B------:R-:W-:-:S07]  /*11b1a0*/  LOP3.LUT R32, R32, 0xffdfffff, RZ, 0xc0, !PT ;  /* 0xffdfffff20207812 */ /* 0x000fce00078ec0ff */
[----:B------:R-:W-:Y:S02]  /*11b1b0*/  @P0 LOP3.LUT R32, R32, 0x200000, RZ, 0xfc, !PT ;  /* 0x0020000020200812 */ /* 0x000fe400078efcff */
[----:B------:R-:W-:Y:S02]  /*11b1c0*/  ISETP.GE.AND P0, PT, R2, UR37, PT ;  /* 0x0000002502007c0c */ /* 0x000fe4000bf06270 */
[----:B------:R-:W-:Y:S01]  /*11b1d0*/  LOP3.LUT R32, R32, 0xffefffff, RZ, 0xc0, !PT ;  /* 0xffefffff20207812 */ /* 0x000fe200078ec0ff */
[----:B------:R0:W-:Y:S01]  /*11b1e0*/  STL [R1+0x600], R11 ;  /* 0x0006000b01007387 */ /* 0x0001e20000100800 */
[----:B------:R-:W-:Y:S01]  /*11b1f0*/  ISETP.LT.AND P3, PT, R12, UR61, !P0 ;  /* 0x0000003d0c007c0c */ /* 0x000fe2000c761270 */
[----:B------:R-:W-:Y:S01]  /*11b200*/  VIADD R2, R56, 0x91 ;  /* 0x0000009138027836 */ /* 0x000fe20000000000 */
[----:B------:R-:W-:Y:S01]  /*11b210*/  ISETP.LT.AND P2, PT, R25, UR53, !P0 ;  /* 0x0000003519007c0c */ /* 0x000fe2000c741270 */
[----:B------:R-:W-:Y:S01]  /*11b220*/  ULDC UR61, c[0x0][0x228] ;  /* 0x00008a00003d7ab9 */ /* 0x000fe20000000800 */
[----:B------:R-:W-:Y:S01]  /*11b230*/  ISETP.LT.AND P1, PT, R24, UR49, !P0 ;  /* 0x0000003118007c0c */ /* 0x000fe2000c721270 */
[----:B------:R-:W-:Y:S01]  /*11b240*/  ULDC.64 UR36, c[0x0][0x228] ;  /* 0x00008a0000247ab9 */ /* 0x000fe20000000a00 */
[----:B------:R-:W-:Y:S01]  /*11b250*/  ULDC UR53, c[0x0][0x228] ;  /* 0x00008a0000357ab9 */ /* 0x000fe20000000800 */
[----:B------:R-:W-:-:S06]  /*11b260*/  ULDC UR49, c[0x0][0x228] ;  /* 0x00008a0000317ab9 */ /* 0x000fcc0000000800 */
[----:B------:R-:W-:-:S04]  /*11b270*/  @P3 LOP3.LUT R32, R32, 0x100000, RZ, 0xfc, !PT ;  /* 0x0010000020203812 */ /* 0x000fc800078efcff */
[----:B------:R-:W-:Y:S01]  /*11b280*/  LOP3.LUT R32, R32, 0xfff7ffff, RZ, 0xc0, !PT ;  /* 0xfff7ffff20207812 */ /* 0x000fe200078ec0ff */
[----:B0-----:R-:W-:Y:S01]  /*11b290*/  VIADD R11, R11, UR30 ;  /* 0x0000001e0b0b7c36 */ /* 0x001fe20008000000 */
[----:B------:R-:W-:Y:S02]  /*11b2a0*/  ULDC.64 UR30, c[0x0][0x228] ;  /* 0x00008a00001e7ab9 */ /* 0x000fe40000000a00 */
[----:B------:R-:W-:Y:S02]  /*11b2b0*/  @P2 LOP3.LUT R32, R32, 0x80000, RZ, 0xfc, !PT ;  /* 0x0008000020202812 */ /* 0x000fe400078efcff */
[----:B------:R-:W-:Y:S01]  /*11b2c0*/  ISETP.LT.AND P0, PT, R61, UR30, !P0 ;  /* 0x0000001e3d007c0c */ /* 0x000fe2000c701270 */
[----:B------:R0:W-:Y:S01]  /*11b2d0*/  STL [R1+0x604], R11 ;  /* 0x0006040b01007387 */ /* 0x0001e20000100800 */
[----:B------:R-:W-:Y:S01]  /*11b2e0*/  LOP3.LUT R32, R32, 0xfffbffff, RZ, 0xc0, !PT ;  /* 0xfffbffff20207812 */ /* 0x000fe200078ec0ff */
[----:B------:R-:W-:-:S03]  /*11b2f0*/  ULDC UR30, c[0x0][0x248] ;  /* 0x00009200001e7ab9 */ /* 0x000fc60000000800 */
        /* <DEDUP_REMOVED lines=11> */
[----:B0-----:R-:W-:-:S08]  /*11b3b0*/  VIADD R11, R11, UR28 ;  /* 0x0000001c0b0b7c36 */ /* 0x001fd00008000000 */
[----:B------:R-:W-:Y:S01]  /*11b3c0*/  @P3 LOP3.LUT R32, R32, 0x10000, RZ, 0xfc, !PT ;  /* 0x0001000020203812 */ /* 0x000fe200078efcff */
[----:B------:R-:W-:Y:S01]  /*11b3d0*/  ULDC UR28, c[0x0][0x248] ;  /* 0x00009200001c7ab9 */ /* 0x000fe20000000800 */
[----:B------:R-:W-:Y:S01]  /*11b3e0*/  ULDC UR47, c[0x0][0x228] ;  /* 0x00008a00002f7ab9 */ /* 0x000fe20000000800 */
        /* <DEDUP_REMOVED lines=14> */
[----:B------:R-:W-:Y:S01]  /*11b4d0*/  ULDC.64 UR32, c[0x0][0x228] ;  /* 0x00008a0000207ab9 */ /* 0x000fe20000000a00 */
[----:B------:R-:W-:Y:S01]  /*11b4e0*/  ISETP.LT.AND P1, PT, R24, UR43, !P0 ;  /* 0x0000002b18007c0c */ /* 0x000fe2000c721270 */
[----:B------:R-:W-:Y:S01]  /*11b4f0*/  ULDC UR42, c[0x0][0x228] ;  /* 0x00008a00002a7ab9 */ /* 0x000fe20000000800 */
[----:B------:R-:W-:-:S07]  /*11b500*/  ULDC UR61, c[0x0][0x228] ;  /* 0x00008a00003d7ab9 */ /* 0x000fce0000000800 */
[----:B------:R-:W-:Y:S01]  /*11b510*/  @P3 LOP3.LUT R32, R32, 0x1000, RZ, 0xfc, !PT ;  /* 0x0000100020203812 */ /* 0x000fe200078efcff */
[----:B0-----:R-:W-:Y:S01]  /*11b520*/  VIADD R11, R11, UR28 ;  /* 0x0000001c0b0b7c36 */ /* 0x001fe20008000000 */
[----:B------:R-:W-:Y:S01]  /*11b530*/  ISETP.LT.AND P0, PT, R61, UR34, !P0 ;  /* 0x000000223d007c0c */ /* 0x000fe2000c701270 */
        /* <DEDUP_REMOVED lines=8> */
[----:B------:R-:W-:-:S04]  /*11b5c0*/  ISETP.GE.AND P0, PT, R2, UR29, PT ;  /* 0x0000001d02007c0c */ /* 0x000fc8000bf06270 */
[----:B------:R-:W-:Y:S02]  /*11b5d0*/  ISETP.LT.AND P3, PT, R12, UR60, !P0 ;  /* 0x0000003c0c007c0c */ /* 0x000fe4000c761270 */
[----:B------:R-:W-:Y:S01]  /*11b5e0*/  LOP3.LUT R32, R32, 0xfffffeff, RZ, 0xc0, !PT ;  /* 0xfffffeff20207812 */ /* 0x000fe200078ec0ff */
[----:B------:R0:W-:Y:S01]  /*11b5f0*/  STL [R1+0x60c], R11 ;  /* 0x00060c0b01007387 */ /* 0x0001e20000100800 */
[----:B------:R-:W-:Y:S01]  /*11b600*/  ISETP.LT.AND P2, PT, R25, UR40, !P0 ;  /* 0x0000002819007c0c */ /* 0x000fe2000c741270 */
[----:B------:R-:W-:Y:S01]  /*11b610*/  VIADD R2, R56, 0x8e ;  /* 0x0000008e38027836 */ /* 0x000fe20000000000 */
[----:B------:R-:W-:Y:S01]  /*11b620*/  ISETP.LT.AND P1, PT, R24, UR41, !P0 ;  /* 0x0000002918007c0c */ /* 0x000fe2000c721270 */
[----:B------:R-:W-:-:S06]  /*11b630*/  ULDC UR60, c[0x0][0x228] ;  /* 0x00008a00003c7ab9 */ /* 0x000fcc0000000800 */
[----:B------:R-:W-:Y:S01]  /*11b640*/  @P3 LOP3.LUT R32, R32, 0x100, RZ, 0xfc, !PT ;  /* 0x0000010020203812 */ /* 0x000fe200078efcff */
[----:B0-----:R-:W-:Y:S01]  /*11b650*/  VIADD R11, R11, UR28 ;  /* 0x0000001c0b0b7c36 */ /* 0x001fe20008000000 */
[----:B------:R-:W-:Y:S01]  /*11b660*/  ISETP.LT.AND P0, PT, R61, UR32, !P0 ;  /* 0x000000203d007c0c */ /* 0x000fe2000c701270 */
[----:B------:R-:W-:Y:S01]  /*11b670*/  ULDC UR28, c[0x0][0x248] ;  /* 0x00009200001c7ab9 */ /* 0x000fe20000000800 */
[----:B------:R-:W-:Y:S01]  /*11b680*/  LOP3.LUT R32, R32, 0xffffff7f, RZ, 0xc0, !PT ;  /* 0xffffff7f20207812 */ /* 0x000fe200078ec0ff */
[----:B------:R-:W-:Y:S01]  /*11b690*/  ULDC UR41, c[0x0][0x228] ;  /* 0x00008a0000297ab9 */ /* 0x000fe20000000800 */
[----:B------:R-:W-:Y:S01]  /*11b6a0*/  LOP3.LUT R52, R52, 0x7fffffff, RZ, 0xc0, !PT ;  /* 0x7fffffff34347812 */ /* 0x000fe200078ec0ff */
[----:B------:R-:W-:Y:S01]  /*11b6b0*/  ULDC UR40, c[0x0][0x228] ;  /* 0x00008a0000287ab9 */ /* 0x000fe20000000800 */
[----:B------:R-:W-:-:S04]  /*11b6c0*/  @P2 LOP3.LUT R32, R32, 0x80, RZ, 0xfc, !PT ;  /* 0x0000008020202812 */ /* 0x000fc800078efcff */
[----:B------:R-:W-:Y:S01]  /*11b6d0*/  LOP3.LUT R32, R32, 0xffffffbf, RZ, 0xc0, !PT ;  /* 0xffffffbf20207812 */ /* 0x000fe200078ec0ff */
[----:B------:R0:W-:Y:S03]  /*11b6e0*/  STL [R1+0x628], R11 ;  /* 0x0006280b01007387 */ /* 0x0001e60000100800 */
[----:B------:R-:W-:-:S04]  /*11b6f0*/  @P1 LOP3.LUT R32, R32, 0x40, RZ, 0xfc, !PT ;  /* 0x0000004020201812 */ /* 0x000fc800078efcff */
[----:B------:R-:W-:Y:S01]  /*11b700*/  LOP3.LUT R32, R32, 0xffffffdf, RZ, 0xc0, !PT ;  /* 0xffffffdf20207812 */ /* 0x000fe200078ec0ff */
[----:B0-----:R-:W-:Y:S01]  /*11b710*/  VIADD R11, R11, UR28 ;  /* 0x0000001c0b0b7c36 */ /* 0x001fe20008000000 */
[----:B------:R-:W-:Y:S02]  /*11b720*/  ULDC UR28, c[0x0][0x248] ;  /* 0x00009200001c7ab9 */ /* 0x000fe40000000800 */
[----:B------:R-:W-:Y:S02]  /*11b730*/  @P0 LOP3.LUT R32, R32, 0x20, RZ, 0xfc, !PT ;  /* 0x0000002020200812 */ /* 0x000fe400078efcff */
[----:B------:R-:W-:Y:S01]  /*11b740*/  ISETP.GE.AND P0, PT, R2, UR31, PT ;  /* 0x0000001f02007c0c */ /* 0x000fe2000bf06270 */
[----:B------:R0:W-:Y:S03]  /*11b750*/  STL [R1+0x62c], R11 ;  /* 0x00062c0b01007387 */ /* 0x0001e60000100800 */
[----:B------:R-:W-:-:S02]  /*11b760*/  ISETP.LT.AND P3, PT, R12, UR57, !P0 ;  /* 0x000000390c007c0c */ /* 0x000fc4000c761270 */
[----:B------:R-:W-:Y:S01]  /*11b770*/  LOP3.LUT R32, R32, 0xffffffef, RZ, 0xc0, !PT ;  /* 0xffffffef20207812 */ /* 0x000fe200078ec0ff */
[----:B------:R-:W-:Y:S01]  /*11b780*/  VIADD R2, R56, 0x8d ;  /* 0x0000008d38027836 */ /* 0x000fe20000000000 */
[----:B------:R-:W-:Y:S01]  /*11b790*/  ISETP.LT.AND P2, PT, R25, UR38, !P0 ;  /* 0x0000002619007c0c */ /* 0x000fe2000c741270 */
[----:B------:R-:W-:Y:S01]  /*11b7a0*/  ULDC UR57, c[0x0][0x228] ;  /* 0x00008a0000397ab9 */ /* 0x000fe20000000800 */
[----:B------:R-:W-:Y:S01]  /*11b7b0*/  ISETP.LT.AND P1, PT, R24, UR39, !P0 ;  /* 0x0000002718007c0c */ /* 0x000fe2000c721270 */
[----:B0-----:R-:W-:Y:S01]  /*11b7c0*/  VIADD R11, R11, UR28 ;  /* 0x0000001c0b0b7c36 */ /* 0x001fe20008000000 */
[----:B------:R-:W-:Y:S01]  /*11b7d0*/  ULDC UR28, c[0x0][0x248] ;  /* 0x00009200001c7ab9 */ /* 0x000fe20000000800 */
[----:B------:R-:W-:Y:S01]  /*11b7e0*/  ULDC UR38, c[0x0][0x228] ;  /* 0x00008a0000267ab9 */ /* 0x000fe20000000800 */
[----:B--2---:R-:W-:Y:S01]  /*11b7f0*/  LOP3.LUT R58, R58, 0x7fffffff, RZ, 0xc0, !PT ;  /* 0x7fffffff3a3a7812 */ /* 0x004fe200078ec0ff */
[----:B------:R-:W-:Y:S01]  /*11b800*/  ULDC UR39, c[0x0][0x228] ;  /* 0x00008a0000277ab9 */ /* 0x000fe20000000800 */
        /* <DEDUP_REMOVED lines=21> */
[----:B------:R-:W-:Y:S01]  /*11b960*/  ISETP.GE.AND P0, PT, R2, UR37, PT ;  /* 0x0000002502007c0c */ /* 0x000fe2000bf06270 */
[----:B------:R0:W-:Y:S01]  /*11b970*/  STL [R1+0x648], R11 ;  /* 0x0006480b01007387 */ /* 0x0001e20000100800 */
[----:B------:R-:W-:Y:S01]  /*11b980*/  VIADD R2, R56, 0x8c ;  /* 0x0000008c38027836 */ /* 0x000fe20000000000 */
[----:B------:R-:W-:Y:S01]  /*11b990*/  LOP3.LUT R32, R32, 0xfffffffe, RZ, 0xc0, !PT ;  /* 0xfffffffe20207812 */ /* 0x000fe200078ec0ff */
[----:B------:R-:W-:Y:S01]  /*11b9a0*/  ULDC.64 UR36, c[0x0][0x228] ;  /* 0x00008a0000247ab9 */ /* 0x000fe20000000a00 */
[----:B------:R-:W-:Y:S01]  /*11b9b0*/  ISETP.LT.AND P2, PT, R25, UR26, !P0 ;  /* 0x0000001a19007c0c */ /* 0x000fe2000c741270 */
[----:B------:R-:W-:Y:S01]  /*11b9c0*/  ULDC UR26, c[0x0][0x248] ;  /* 0x00009200001a7ab9 */ /* 0x000fe20000000800 */
[----:B------:R-:W-:Y:S02]  /*11b9d0*/  ISETP.LT.AND P1, PT, R24, UR27, !P0 ;  /* 0x0000001b18007c0c */ /* 0x000fe4000c721270 */
[----:B------:R-:W-:Y:S01]  /*11b9e0*/  ISETP.LT.AND P3, PT, R12, UR53, !P0 ;  /* 0x000000350c007c0c */ /* 0x000fe2000c761270 */
[----:B------:R-:W-:Y:S01]  /*11b9f0*/  ULDC UR53, c[0x0][0x228] ;  /* 0x00008a0000357ab9 */ /* 0x000fe20000000800 */
[----:B0-----:R-:W-:Y:S01]  /*11ba00*/  VIADD R11, R11, UR30 ;  /* 0x0000001e0b0b7c36 */ /* 0x001fe20008000000 */
[----:B------:R-:W-:-:S02]  /*11ba10*/  ULDC.64 UR30, c[0x0][0x228] ;  /* 0x00008a00001e7ab9 */ /* 0x000fc40000000a00 */
[----:B------:R-:W-:-:S04]  /*11ba20*/  ISETP.LT.AND P0, PT, R61, UR30, !P0 ;  /* 0x0000001e3d007c0c */ /* 0x000fc8000c701270 */
[----:B------:R-:W-:-:S04]  /*11ba30*/  @P2 LOP3.LUT R35, R35, 0x80000000, RZ, 0xfc, !PT ;  /* 0x8000000023232812 */ /* 0x000fc800078efcff */
[----:B------:R-:W-:-:S04]  /*11ba40*/  LOP3.LUT R35, R35, 0xbfffffff, RZ, 0xc0, !PT ;  /* 0xbfffffff23237812 */ /* 0x000fc800078ec0ff */
[----:B------:R-:W-:-:S04]  /*11ba50*/  @P1 LOP3.LUT R35, R35, 0x40000000, RZ, 0xfc, !PT ;  /* 0x4000000023231812 */ /* 0x000fc800078efcff */
[----:B------:R-:W-:-:S04]  /*11ba60*/  LOP3.LUT R35, R35, 0xdfffffff, RZ, 0xc0, !PT ;  /* 0xdfffffff23237812 */ /* 0x000fc800078ec0ff */
[----:B------:R-:W-:Y:S02]  /*11ba70*/  @P0 LOP3.LUT R35, R35, 0x20000000, RZ, 0xfc, !PT ;  /* 0x2000000023230812 */ /* 0x000fe400078efcff */
[----:B------:R-:W-:Y:S02]  /*11ba80*/  ISETP.GE.AND P0, PT, R2, UR35, PT ;  /* 0x0000002302007c0c */ /* 0x000fe4000bf06270 */
[----:B------:R-:W-:Y:S01]  /*11ba90*/  @P3 LOP3.LUT R32, R32, 0x1, RZ, 0xfc, !PT ;  /* 0x0000000120203812 */ /* 0x000fe200078efcff */
[----:B------:R0:W-:Y:S01]  /*11baa0*/  STL [R1+0x64c], R11 ;  /* 0x00064c0b01007387 */ /* 0x0001e20000100800 */
[----:B------:R-:W-:Y:S02]  /*11bab0*/  ISETP.LT.AND P3, PT, R12, UR23, !P0 ;  /* 0x000000170c007c0c */ /* 0x000fe4000c761270 */
[----:B------:R-:W-:Y:S01]  /*11bac0*/  LOP3.LUT R35, R35, 0xefffffff, RZ, 0xc0, !PT ;  /* 0xefffffff23237812 */ /* 0x000fe200078ec0ff */
[----:B------:R-:W-:Y:S01]  /*11bad0*/  VIADD R2, R56, 0x8b ;  /* 0x0000008b38027836 */ /* 0x000fe20000000000 */
[----:B------:R-:W-:Y:S01]  /*11bae0*/  ISETP.LT.AND P2, PT, R25, UR24, !P0 ;  /* 0x0000001819007c0c */ /* 0x000fe2000c741270 */
[----:B------:R-:W-:Y:S01]  /*11baf0*/  ULDC UR23, c[0x0][0x248] ;  /* 0x0000920000177ab9 */ /* 0x000fe20000000800 */
[----:B------:R-:W-:Y:S01]  /*11bb00*/  ULDC.64 UR34, c[0x0][0x228] ;  /* 0x00008a0000227ab9 */ /* 0x000fe20000000a00 */
[----:B0-----:R-:W-:Y:S01]  /*11bb10*/  VIADD R11, R11, UR28 ;  /* 0x0000001c0b0b7c36 */ /* 0x001fe20008000000 */
[----:B------:R-:W-:-:S05]  /*11bb20*/  ULDC UR28, c[0x0][0x248] ;  /* 0x00009200001c7ab9 */ /* 0x000fca0000000800 */
[----:B------:R-:W-:Y:S01]  /*11bb30*/  @P3 LOP3.LUT R35, R35, 0x10000000, RZ, 0xfc, !PT ;  /* 0x1000000023233812 */ /* 0x000fe200078efcff */
[----:B------:R0:W-:Y:S01]  /*11bb40*/  STL [R1+0x650], R11 ;  /* 0x0006500b01007387 */ /* 0x0001e20000100800 */
[----:B------:R-:W-:Y:S01]  /*11bb50*/  ISETP.LT.AND P1, PT, R24, UR25, !P0 ;  /* 0x0000001918007c0c */ /* 0x000fe2000c721270 */
[----:B------:R-:W-:Y:S01]  /*11bb60*/  ULDC.64 UR24, c[0x0][0x228] ;  /* 0x00008a0000187ab9 */ /* 0x000fe20000000a00 */
[----:B------:R-:W-:Y:S01]  /*11bb70*/  LOP3.LUT R35, R35, 0xf7ffffff, RZ, 0xc0, !PT ;  /* 0xf7ffffff23237812 */ /* 0x000fe200078ec0ff */
[----:B0-----:R-:W-:-:S03]  /*11bb80*/  VIADD R11, R11, UR28 ;  /* 0x0000001c0b0b7c36 */ /* 0x001fc60008000000 */
[----:B------:R-:W-:Y:S01]  /*11bb90*/  @P2 LOP3.LUT R35, R35, 0x8000000, RZ, 0xfc, !PT ;  /* 0x0800000023232812 */ /* 0x000fe200078efcff */
[----:B------:R-:W-:Y:S01]  /*11bba0*/  ULDC UR28, c[0x0][0x248] ;  /* 0x00009200001c7ab9 */ /* 0x000fe20000000800 */
[----:B------:R0:W-:Y:S02]  /*11bbb0*/  STL [R1+0x654], R11 ;  /* 0x0006540b01007387 */ /* 0x0001e40000100800 */
        /* <DEDUP_REMOVED lines=18> */
[----:B------:R-:W-:-:S04]  /*11bce0*/  @P3 LOP3.LUT R35, R35, 0x1000000, RZ, 0xfc, !PT ;  /* 0x0100000023233812 */ /* 0x000fc800078efcff */
[----:B------:R-:W-:-:S04]  /*11bcf0*/  LOP3.LUT R35, R35, 0xff7fffff, RZ, 0xc0, !PT ;  /* 0xff7fffff23237812 */ /* 0x000fc800078ec0ff */
[----:B------:R-:W-:Y:S02]  /*11bd00*/  @P2 LOP3.LUT R35, R35, 0x800000, RZ, 0xfc, !PT ;  /* 0x0080000023232812 */ /* 0x000fe400078efcff */
[----:B------:R-:W-:Y:S01]  /*11bd10*/  ISETP.LT.AND P0, PT, R61, UR24, !P0 ;  /* 0x000000183d007c0c */ /* 0x000fe2000c701270 */
[----:B0-----:R-:W-:Y:S01]  /*11bd20*/  VIADD R11, R11, UR28 ;  /* 0x0000001c0b0b7c36 */ /* 0x001fe20008000000 */
[----:B------:R-:W-:Y:S01]  /*11bd30*/  LOP3.LUT R35, R35, 0xffbfffff, RZ, 0xc0, !PT ;  /* 0xffbfffff23237812 */ /* 0x000fe200078ec0ff */
[----:B------:R-:W-:-:S03]  /*11bd40*/  ULDC UR24, c[0x0][0x248] ;  /* 0x0000920000187ab9 */ /* 0x000fc60000000800 */
[----:B------:R-:W-:-:S04]  /*11bd50*/  @P1 LOP3.LUT R35, R35, 0x400000, RZ, 0xfc, !PT ;  /* 0x0040000023231812 */ /* 0x000fc800078efcff */
[----:B------:R-:W-:-:S04]  /*11bd60*/  LOP3.LUT R35, R35, 0xffdfffff, RZ, 0xc0, !PT ;  /* 0xffdfffff23237812 */ /* 0x000fc800078ec0ff */
[----:B------:R-:W-:Y:S02]  /*11bd70*/  @P0 LOP3.LUT R35, R35, 0x200000, RZ, 0xfc, !PT ;  /* 0x0020000023230812 */ /* 0x000fe400078efcff */
[----:B------:R-:W-:Y:S02]  /*11bd80*/  ISETP.GE.AND P0, PT, R2, UR29, PT ;  /* 0x0000001d02007c0c */ /* 0x000fe4000bf06270 */
[----:B------:R-:W-:Y:S01]  /*11bd90*/  LOP3.LUT R35, R35, 0xffefffff, RZ, 0xc0, !PT ;  /* 0xffefffff23237812 */ /* 0x000fe200078ec0ff */
[----:B------:R0:W-:Y:S01]  /*11bda0*/  STL [R1+0x6a0], R11 ;  /* 0x0006a00b01007387 */ /* 0x0001e20000100800 */
[----:B------:R-:W-:Y:S01]  /*11bdb0*/  ISETP.LT.AND P3, PT, R12, UR13, !P0 ;  /* 0x0000000d0c007c0c */ /* 0x000fe2000c761270 */
[----:B------:R-:W-:Y:S01]  /*11bdc0*/  VIADD R2, R56, 0x89 ;  /* 0x0000008938027836 */ /* 0x000fe20000000000 */
[----:B------:R-:W-:Y:S01]  /*11bdd0*/  ISETP.LT.AND P2, PT, R25, UR11, !P0 ;  /* 0x0000000b19007c0c */ /* 0x000fe2000c741270 */
[----:B------:R-:W-:Y:S01]  /*11bde0*/  ULDC.64 UR28, c[0x0][0x228] ;  /* 0x00008a00001c7ab9 */ /* 0x000fe20000000a00 */
[----:B------:R-:W-:Y:S01]  /*11bdf0*/  ISETP.LT.AND P1, PT, R24, UR20, !P0 ;  /* 0x0000001418007c0c */ /* 0x000fe2000c721270 */
[----:B------:R-:W-:Y:S01]  /*11be00*/  ULDC UR11, c[0x0][0x248] ;  /* 0x00009200000b7ab9 */ /* 0x000fe20000000800 */
[----:B------:R-:W-:Y:S01]  /*11be10*/  ULDC UR20, c[0x0][0x228] ;  /* 0x00008a0000147ab9 */ /* 0x000fe20000000800 */
[----:B------:R-:W-:Y:S01]  /*11be20*/  ULDC UR13, c[0x0][0x228] ;  /* 0x00008a00000d7ab9 */ /* 0x000fe20000000800 */
[----:B0-----:R-:W-:Y:S01]  /*11be30*/  VIADD R11, R11, UR23 ;  /* 0x000000170b0b7c36 */ /* 0x001fe20008000000 */
[----:B------:R-:W-:-:S04]  /*11be40*/  ULDC UR23, c[0x0][0x248] ;  /* 0x0000920000177ab9 */ /* 0x000fc80000000800 */
[----:B------:R-:W-:Y:S01]  /*11be50*/  @P3 LOP3.LUT R35, R35, 0x100000, RZ, 0xfc, !PT ;  /* 0x0010000023233812 */ /* 0x000fe200078efcff */
[----:B------:R0:W-:Y:S03]  /*11be60*/  STL [R1+0x6e0], R11 ;  /* 0x0006e00b01007387 */ /* 0x0001e60000100800 */
[----:B------:R-:W-:-:S04]  /*11be70*/  LOP3.LUT R35, R35, 0xfff7ffff, RZ, 0xc0, !PT ;  /* 0xfff7ffff23237812 */ /* 0x000fc800078ec0ff */
[----:B------:R-:W-:Y:S01]  /*11be80*/  @P2 LOP3.LUT R35, R35, 0x80000, RZ, 0xfc, !PT ;  /* 0x0008000023232812 */ /* 0x000fe200078efcff */
[----:B0-----:R-:W-:Y:S01]  /*11be90*/  VIADD R11, R11, UR23 ;  /* 0x000000170b0b7c36 */ /* 0x001fe20008000000 */
[----:B------:R-:W-:Y:S02]  /*11bea0*/  ULDC.64 UR22, c[0x0][0x228] ;  /* 0x00008a0000167ab9 */ /* 0x000fe40000000a00 */
[----:B------:R-:W-:Y:S02]  /*11beb0*/  LOP3.LUT R35, R35, 0xfffbffff, RZ, 0xc0, !PT ;  /* 0xfffbffff23237812 */ /* 0x000fe400078ec0ff */
[----:B------:R-:W-:Y:S01]  /*11bec0*/  ISETP.LT.AND P0, PT, R61, UR22, !P0 ;  /* 0x000000163d007c0c */ /* 0x000fe2000c701270 */
[----:B------:R0:W-:Y:S01]  /*11bed0*/  STL [R1+0x738], R11 ;  /* 0x0007380b01007387 */ /* 0x0001e20000100800 */
[----:B------:R-:W-:Y:S01]  /*11bee0*/  @P1 LOP3.LUT R35, R35, 0x40000, RZ, 0xfc, !PT ;  /* 0x0004000023231812 */ /* 0x000fe200078efcff */
[----:B------:R-:W-:-:S03]  /*11bef0*/  ULDC UR22, c[0x0][0x248] ;  /* 0x0000920000167ab9 */ /* 0x000fc60000000800 */
[----:B------:R-:W-:-:S07]  /*11bf00*/  LOP3.LUT R35, R35, 0xfffdffff, RZ, 0xc0, !PT ;  /* 0xfffdffff23237812 */ /* 0x000fce00078ec0ff */
[----:B------:R-:W-:Y:S02]  /*11bf10*/  @P0 LOP3.LUT R35, R35, 0x20000, RZ, 0xfc, !PT ;  /* 0x0002000023230812 */ /* 0x000fe400078efcff */
[----:B------:R-:W-:Y:S02]  /*11bf20*/  ISETP.GE.AND P0, PT, R2, UR31, PT ;  /* 0x0000001f02007c0c */ /* 0x000fe4000bf06270 */
[----:B------:R-:W-:Y:S01]  /*11bf30*/  LOP3.LUT R35, R35, 0xfffeffff, RZ, 0xc0, !PT ;  /* 0xfffeffff23237812 */ /* 0x000fe200078ec0ff */
[----:B------:R-:W-:Y:S01]  /*11bf40*/  VIADD R2, R56, 0x88 ;  /* 0x0000008838027836 */ /* 0x000fe20000000000 */
[----:B------:R-:W-:Y:S01]  /*11bf50*/  ISETP.LT.AND P3, PT, R12, UR9, !P0 ;  /* 0x000000090c007c0c */ /* 0x000fe2000c761270 */
[----:B------:R-:W-:Y:S01]  /*11bf60*/  ULDC.64 UR30, c[0x0][0x228] ;  /* 0x00008a00001e7ab9 */ /* 0x000fe20000000a00 */
[----:B------:R-:W-:Y:S01]  /*11bf70*/  ISETP.LT.AND P2, PT, R25, UR5, !P0 ;  /* 0x0000000519007c0c */ /* 0x000fe2000c741270 */
[----:B0-----:R-:W-:Y:S01]  /*11bf80*/  VIADD R11, R11, UR21 ;  /* 0x000000150b0b7c36 */ /* 0x001fe20008000000 */
[----:B------:R-:W-:Y:S01]  /*11bf90*/  ISETP.LT.AND P1, PT, R24, UR7, !P0 ;  /* 0x0000000718007c0c */ /* 0x000fe2000c721270 */
[----:B------:R-:W-:Y:S01]  /*11bfa0*/  ULDC UR7, c[0x0][0x248] ;  /* 0x0000920000077ab9 */ /* 0x000fe20000000800 */
[----:B------:R-:W-:-:S07]  /*11bfb0*/  ULDC UR9, c[0x0][0x228] ;  /* 0x00008a0000097ab9 */ /* 0x000fce0000000800 */
        /* <DEDUP_REMOVED lines=18> */
[----:B------:R-:W-:-:S08]  /*11c0e0*/  ULDC UR27, c[0x0][0x248] ;  /* 0x00009200001b7ab9 */ /* 0x000fd00000000800 */
[----:B------:R-:W-:Y:S01]  /*11c0f0*/  @P3 LOP3.LUT R35, R35, 0x1000, RZ, 0xfc, !PT ;  /* 0x0000100023233812 */ /* 0x000fe200078efcff */
[----:B0-----:R-:W-:Y:S01]  /*11c100*/  VIADD R11, R11, UR24 ;  /* 0x000000180b0b7c36 */ /* 0x001fe20008000000 */
[----:B------:R-:W-:Y:S01]  /*11c110*/  ISETP.LT.AND P0, PT, R61, UR30, !P0 ;  /* 0x0000001e3d007c0c */ /* 0x000fe2000c701270 */
[----:B------:R-:W-:Y:S01]  /*11c120*/  ULDC UR30, c[0x0][0x248] ;  /* 0x00009200001e7ab9 */ /* 0x000fe20000000800 */
[----:B------:R-:W-:Y:S01]  /*11c130*/  LOP3.LUT R35, R35, 0xfffff7ff, RZ, 0xc0, !PT ;  /* 0xfffff7ff23237812 */ /* 0x000fe200078ec0ff */
[----:B------:R-:W-:Y:S01]  /*11c140*/  ULDC UR16, c[0x0][0x228] ;  /* 0x00008a0000107ab9 */ /* 0x000fe20000000800 */
[----:B------:R-:W-:Y:S01]  /*11c150*/  ULDC UR15, c[0x0][0x228] ;  /* 0x00008a00000f7ab9 */ /* 0x000fe20000000800 */
[----:B------:R-:W-:Y:S01]  /*11c160*/  ULDC UR24, c[0x0][0x228] ;  /* 0x00008a0000187ab9 */ /* 0x000fe20000000800 */
[----:B------:R-:W-:-:S04]  /*11c170*/  @P2 LOP3.LUT R35, R35, 0x800, RZ, 0xfc, !PT ;  /* 0x0000080023232812 */ /* 0x000fc800078efcff */
        /* <DEDUP_REMOVED lines=46> */
[----:B------:R-:W-:Y:S01]  /*11c460*/  ISETP.GE.AND P0, PT, R2, UR29, PT ;  /* 0x0000001d02007c0c */ /* 0x000fe2000bf06270 */
[----:B------:R-:W-:Y:S01]  /*11c470*/  VIADD R2, R56, 0x84 ;  /* 0x0000008438027836 */ /* 0x000fe20000000000 */
[----:B------:R-:W-:Y:S01]  /*11c480*/  LOP3.LUT R35, R35, 0xfffffffe, RZ, 0xc0, !PT ;  /* 0xfffffffe23237812 */ /* 0x000fe200078ec0ff */
[----:B------:R0:W-:Y:S01]  /*11c490*/  STL [R1+0x820], R11 ;  /* 0x0008200b01007387 */ /* 0x0001e20000100800 */
[----:B------:R-:W-:Y:S01]  /*11c4a0*/  ISETP.LT.AND P2, PT, R25, UR55, !P0 ;  /* 0x0000003719007c0c */ /* 0x000fe2000c741270 */
[----:B------:R-:W-:Y:S01]  /*11c4b0*/  ULDC.64 UR28, c[0x0][0x228] ;  /* 0x00008a00001c7ab9 */ /* 0x000fe20000000a00 */
[----:B------:R-:W-:Y:S01]  /*11c4c0*/  ISETP.LT.AND P1, PT, R24, UR54, !P0 ;  /* 0x0000003618007c0c */ /* 0x000fe2000c721270 */
[----:B------:R-:W-:Y:S01]  /*11c4d0*/  ULDC UR55, c[0x0][0x228] ;  /* 0x00008a0000377ab9 */ /* 0x000fe20000000800 */
[----:B------:R-:W-:Y:S01]  /*11c4e0*/  ISETP.LT.AND P3, PT, R12, UR56, !P0 ;  /* 0x000000380c007c0c */ /* 0x000fe2000c761270 */
[----:B------:R-:W-:Y:S01]  /*11c4f0*/  ULDC UR56, c[0x0][0x228] ;  /* 0x00008a0000387ab9 */ /* 0x000fe20000000800 */
[----:B------:R-:W-:Y:S01]  /*11c500*/  ISETP.LT.AND P0, PT, R61, UR36, !P0 ;  /* 0x000000243d007c0c */ /* 0x000fe2000c701270 */
[----:B------:R-:W-:-:S06]  /*11c510*/  ULDC UR54, c[0x0][0x228] ;  /* 0x00008a0000367ab9 */ /* 0x000fcc0000000800 */
        /* <DEDUP_REMOVED lines=16> */
[----:B------:R-:W-:-:S03]  /*11c620*/  ULDC UR42, c[0x0][0x228] ;  /* 0x00008a00002a7ab9 */ /* 0x000fc60000000800 */
[----:B------:R-:W-:Y:S01]  /*11c630*/  @P3 LOP3.LUT R44, R44, 0x10000000, RZ, 0xfc, !PT ;  /* 0x100000002c2c3812 */ /* 0x000fe200078efcff */
[----:B------:R-:W-:Y:S01]  /*11c640*/  ULDC UR58, c[0x0][0x228] ;  /* 0x00008a00003a7ab9 */ /* 0x000fe20000000800 */
[----:B0-----:R-:W-:Y:S02]  /*11c650*/  VIADD R11, R11, UR22 ;  /* 0x000000160b0b7c36 */ /* 0x001fe40008000000 */
[----:B------:R-:W-:Y:S01]  /*11c660*/  LOP3.LUT R44, R44, 0xf7ffffff, RZ, 0xc0, !PT ;  /* 0xf7ffffff2c2c7812 */ /* 0x000fe200078ec0ff */
[----:B------:R-:W-:Y:S02]  /*11c670*/  ULDC UR22, c[0x0][0x248] ;  /* 0x0000920000167ab9 */ /* 0x000fe40000000800 */
[----:B------:R0:W-:Y:S01]  /*11c680*/  STL [R1+0x8b8], R11 ;  /* 0x0008b80b01007387 */ /* 0x0001e20000100800 */
[----:B------:R-:W-:Y:S02]  /*11c690*/  @P2 LOP3.LUT R44, R44, 0x8000000, RZ, 0xfc, !PT ;  /* 0x080000002c2c2812 */ /* 0x000fe400078efcff */
[----:B------:R-:W-:Y:S01]  /*11c6a0*/  ISETP.LT.AND P0, PT, R61, UR28, !P0 ;  /* 0x0000001c3d007c0c */ /* 0x000fe2000c701270 */
[----:B------:R-:W-:Y:S01]  /*11c6b0*/  ULDC UR28, c[0x0][0x248] ;  /* 0x00009200001c7ab9 */ /* 0x000fe20000000800 */
[----:B------:R-:W-:Y:S01]  /*11c6c0*/  LOP3.LUT R44, R44, 0xfbffffff, RZ, 0xc0, !PT ;  /* 0xfbffffff2c2c7812 */ /* 0x000fe200078ec0ff */
[----:B0-----:R-:W-:-:S03]  /*11c6d0*/  VIADD R11, R11, UR14 ;  /* 0x0000000e0b0b7c36 */ /* 0x001fc60008000000 */
[----:B------:R-:W-:Y:S01]  /*11c6e0*/  @P1 LOP3.LUT R44, R44, 0x4000000, RZ, 0xfc, !PT ;  /* 0x040000002c2c1812 */ /* 0x000fe200078efcff */
[----:B------:R-:W-:Y:S01]  /*11c6f0*/  ULDC UR14, c[0x0][0x228] ;  /* 0x00008a00000e7ab9 */ /* 0x000fe20000000800 */
[----:B------:R0:W-:Y:S02]  /*11c700*/  STL [R1+0x8f8], R11 ;  /* 0x0008f80b01007387 */ /* 0x0001e40000100800 */
[----:B------:R-:W-:Y:S01]  /*11c710*/  LOP3.LUT R44, R44, 0xfdffffff, RZ, 0xc0, !PT ;  /* 0xfdffffff2c2c7812 */ /* 0x000fe200078ec0ff */
[----:B0-----:R-:W-:-:S03]  /*11c720*/  VIADD R11, R11, UR22 ;  /* 0x000000160b0b7c36 */ /* 0x001fc60008000000 */
[----:B------:R-:W-:Y:S01]  /*11c730*/  @P0 LOP3.LUT R44, R44, 0x2000000, RZ, 0xfc, !PT ;  /* 0x020000002c2c0812 */ /* 0x000fe200078efcff */
[----:B------:R-:W-:Y:S01]  /*11c740*/  ULDC UR22, c[0x0][0x228] ;  /* 0x00008a0000167ab9 */ /* 0x000fe20000000800 */
[----:B------:R0:W-:Y:S01]  /*11c750*/  STL [R1+0x938], R11 ;  /* 0x0009380b01007387 */ /* 0x0001e20000100800 */
[----:B------:R-:W-:Y:S01]  /*11c760*/  ISETP.GE.AND P0, PT, R2, UR33, PT ;  /* 0x0000002102007c0c */ /* 0x000fe2000bf06270 */
[----:B0-----:R-:W-:-:S03]  /*11c770*/  VIADD R11, R11, UR18 ;  /* 0x000000120b0b7c36 */ /* 0x001fc60008000000 */
[----:B------:R-:W-:Y:S02]  /*11c780*/  ISETP.LT.AND P3, PT, R12, UR43, !P0 ;  /* 0x0000002b0c007c0c */ /* 0x000fe4000c761270 */
[----:B------:R-:W-:Y:S01]  /*11c790*/  LOP3.LUT R44, R44, 0xfeffffff, RZ, 0xc0, !PT ;  /* 0xfeffffff2c2c7812 */ /* 0x000fe200078ec0ff */
[----:B------:R-:W-:Y:S01]  /*11c7a0*/  VIADD R2, R56, 0x82 ;  /* 0x0000008238027836 */ /* 0x000fe20000000000 */
[----:B------:R0:W-:Y:S01]  /*11c7b0*/  STL [R1+0x978], R11 ;  /* 0x0009780b01007387 */ /* 0x0001e20000100800 */
[----:B------:R-:W-:Y:S01]  /*11c7c0*/  ISETP.LT.AND P2, PT, R25, UR47, !P0 ;  /* 0x0000002f19007c0c */ /* 0x000fe2000c741270 */
[----:B------:R-:W-:Y:S01]  /*11c7d0*/  ULDC.64 UR32, c[0x0][0x228] ;  /* 0x00008a0000207ab9 */ /* 0x000fe20000000a00 */
[----:B------:R-:W-:Y:S01]  /*11c7e0*/  ISETP.LT.AND P1, PT, R24, UR59, !P0 ;  /* 0x0000003b18007c0c */ /* 0x000fe2000c721270 */
[----:B------:R-:W-:Y:S01]  /*11c7f0*/  ULDC UR18, c[0x0][0x228] ;  /* 0x00008a0000127ab9 */ /* 0x000fe20000000800 */
[----:B------:R-:W-:Y:S01]  /*11c800*/  ULDC UR43, c[0x0][0x228] ;  /* 0x00008a00002b7ab9 */ /* 0x000fe20000000800 */
[----:B------:R-:W-:Y:S01]  /*11c810*/  ULDC UR47, c[0x0][0x228] ;  /* 0x00008a00002f7ab9 */ /* 0x000fe20000000800 */
[----:B---3--:R-:W-:Y:S01]  /*11c820*/  LOP3.LUT R59, R59, 0x7fffffff, RZ, 0xc0, !PT ;  /* 0x7fffffff3b3b7812 */ /* 0x008fe200078ec0ff */
[----:B------:R-:W-:Y:S01]  /*11c830*/  ULDC UR59, c[0x0][0x228] ;  /* 0x00008a00003b7ab9 */ /* 0x000fe20000000800 */
        /* <DEDUP_REMOVED lines=10> */
[----:B------:R0:W-:Y:S01]  /*11c8e0*/  STL [R1+0xa38], R11 ;  /* 0x000a380b01007387 */ /* 0x0001e20000100800 */
[----:B------:R-:W-:Y:S01]  /*11c8f0*/  @P2 LOP3.LUT R44, R44, 0x800000, RZ, 0xfc, !PT ;  /* 0x008000002c2c2812 */ /* 0x000fe200078efcff */
[----:B0-----:R-:W-:-:S03]  /*11c900*/  VIADD R11, R11, UR27 ;  /* 0x0000001b0b0b7c36 */ /* 0x001fc60008000000 */
[----:B------:R-:W-:Y:S01]  /*11c910*/  LOP3.LUT R44, R44, 0xffbfffff, RZ, 0xc0, !PT ;  /* 0xffbfffff2c2c7812 */ /* 0x000fe200078ec0ff */
[----:B------:R-:W-:Y:S01]  /*11c920*/  ULDC UR27, c[0x0][0x228] ;  /* 0x00008a00001b7ab9 */ /* 0x000fe20000000800 */
[----:B------:R0:W-:Y:S02]  /*11c930*/  STL [R1+0xa80], R11 ;  /* 0x000a800b01007387 */ /* 0x0001e40000100800 */
[----:B------:R-:W-:Y:S01]  /*11c940*/  @P1 LOP3.LUT R44, R44, 0x400000, RZ, 0xfc, !PT ;  /* 0x004000002c2c1812 */ /* 0x000fe200078efcff */
[----:B0-----:R-:W-:Y:S01]  /*11c950*/  VIADD R11, R11, UR30 ;  /* 0x0000001e0b0b7c36 */ /* 0x001fe20008000000 */
[----:B------:R-:W-:Y:S02]  /*11c960*/  ULDC.64 UR30, c[0x0][0x228] ;  /* 0x00008a00001e7ab9 */ /* 0x000fe40000000a00 */
[----:B------:R-:W-:Y:S01]  /*11c970*/  ISETP.LT.AND P0, PT, R61, UR30, !P0 ;  /* 0x0000001e3d007c0c */ /* 0x000fe2000c701270 */
[----:B------:R-:W-:Y:S01]  /*11c980*/  ULDC UR30, c[0x0][0x248] ;  /* 0x00009200001e7ab9 */ /* 0x000fe20000000800 */
[----:B------:R-:W-:-:S11]  /*11c990*/  LOP3.LUT R44, R44, 0xffdfffff, RZ, 0xc0, !PT ;  /* 0xffdfffff2c2c7812 */ /* 0x000fd600078ec0ff */
        /* <DEDUP_REMOVED lines=9> */
[----:B------:R-:W-:-:S08]  /*11ca30*/  ULDC.64 UR34, c[0x0][0x228] ;  /* 0x00008a0000227ab9 */ /* 0x000fd00000000a00 */
[----:B------:R-:W-:Y:S01]  /*11ca40*/  @P3 LOP3.LUT R44, R44, 0x100000, RZ, 0xfc, !PT ;  /* 0x001000002c2c3812 */ /* 0x000fe200078efcff */
[----:B------:R0:W-:Y:S01]  /*11ca50*/  STL [R1+0xac0], R11 ;  /* 0x000ac00b01007387 */ /* 0x0001e20000100800 */
        /* <DEDUP_REMOVED lines=16> */
[----:B0-----:R-:W-:Y:S01]  /*11cb60*/  VIADD R11, R11, UR28 ;  /* 0x0000001c0b0b7c36 */ /* 0x001fe20008000000 */
[----:B------:R-:W-:-:S07]  /*11cb70*/  ULDC.64 UR36, c[0x0][0x228] ;  /* 0x00008a0000247ab9 */ /* 0x000fce0000000a00 */
        /* <DEDUP_REMOVED lines=24> */
[----:B------:R-:W-:Y:S02]  /*11cd00*/  ULDC UR60, c[0x0][0x228] ;  /* 0x00008a00003c7ab9 */ /* 0x000fe40000000800 */
[----:B------:R-:W-:Y:S01]  /*11cd10*/  @P2 LOP3.LUT R44, R44, 0x800, RZ, 0xfc, !PT ;  /* 0x000008002c2c2812 */ /* 0x000fe200078efcff */
[----:B------:R0:W-:Y:S03]  /*11cd20*/  STL [R1+0xb40], R11 ;  /* 0x000b400b01007387 */ /* 0x0001e60000100800 */
[----:B------:R-:W-:-:S04]  /*11cd30*/  LOP3.LUT R44, R44, 0xfffffbff, RZ, 0xc0, !PT ;  /* 0xfffffbff2c2c7812 */ /* 0x000fc800078ec0ff */
[----:B------:R-:W-:Y:S01]  /*11cd40*/  @P1 LOP3.LUT R44, R44, 0x400, RZ, 0xfc, !PT ;  /* 0x000004002c2c1812 */ /* 0x000fe200078efcff */
[----:B0-----:R-:W-:Y:S01]  /*11cd50*/  VIADD R11, R11, UR28 ;  /* 0x0000001c0b0b7c36 */ /* 0x001fe20008000000 */
[----:B------:R-:W-:Y:S02]  /*11cd60*/  ULDC UR28, c[0x0][0x248] ;  /* 0x00009200001c7ab9 */ /* 0x000fe40000000800 */
[----:B------:R-:W-:Y:S02]  /*11cd70*/  LOP3.LUT R44, R44, 0xfffffdff, RZ, 0xc0, !PT ;  /* 0xfffffdff2c2c7812 */ /* 0x000fe400078ec0ff */
[----:B------:R0:W-:Y:S02]  /*11cd80*/  STL [R1+0xb80], R11 ;  /* 0x000b800b01007387 */ /* 0x0001e40000100800 */
[----:B------:R-:W-:Y:S02]  /*11cd90*/  @P0 LOP3.LUT R44, R44, 0x200, RZ, 0xfc, !PT ;  /* 0x000002002c2c0812 */ /* 0x000fe400078efcff */
        /* <DEDUP_REMOVED lines=43> */
[----:B------:R-:W-:Y:S01]  /*11d050*/  ULDC UR51, c[0x0][0x228] ;  /* 0x00008a0000337ab9 */ /* 0x000fe20000000800 */
[----:B------:R-:W-:Y:S01]  /*11d060*/  ULDC.64 UR32, c[0x0][0x228] ;  /* 0x00008a0000207ab9 */ /* 0x000fe20000000a00 */
        /* <DEDUP_REMOVED lines=18> */
[----:B------:R-:W-:Y:S01]  /*11d190*/  ULDC UR52, c[0x0][0x228] ;  /* 0x00008a0000347ab9 */ /* 0x000fe20000000800 */
[----:B------:R-:W-:Y:S01]  /*11d1a0*/  ISETP.LT.AND P1, PT, R24, UR49, !P0 ;  /* 0x0000003118007c0c */ /* 0x000fe2000c721270 */
[----:B0-----:R-:W-:Y:S01]  /*11d1b0*/  VIADD R11, R11, UR28 ;  /* 0x0000001c0b0b7c36 */ /* 0x001fe20008000000 */
[----:B------:R-:W-:Y:S01]  /*11d1c0*/  ISETP.LT.AND P3, PT, R12, UR51, !P0 ;  /* 0x000000330c007c0c */ /* 0x000fe2000c761270 */
[----:B------:R-:W-:Y:S01]  /*11d1d0*/  ULDC UR51, c[0x0][0x228] ;  /* 0x00008a0000337ab9 */ /* 0x000fe20000000800 */
[----:B------:R-:W-:Y:S01]  /*11d1e0*/  ISETP.LT.AND P0, PT, R61, UR32, !P0 ;  /* 0x000000203d007c0c */ /* 0x000fe2000c701270 */
[----:B------:R-:W-:-:S06]  /*11d1f0*/  ULDC UR28, c[0x0][0x248] ;  /* 0x00009200001c7ab9 */ /* 0x000fcc0000000800 */
[----:B------:R-:W-:Y:S01]  /*11d200*/  @P2 LOP3.LUT R52, R52, 0x80000000, RZ, 0xfc, !PT ;  /* 0x8000000034342812 */ /* 0x000fe200078efcff */
[----:B------:R0:W-:Y:S01]  /*11d210*/  STL [R1+0xd98], R11 ;  /* 0x000d980b01007387 */ /* 0x0001e20000100800 */
[----:B------:R-:W-:Y:S01]  /*11d220*/  ULDC UR32, c[0x0][0x228] ;  /* 0x00008a0000207ab9 */ /* 0x000fe20000000800 */
[----:B----4-:R-:W-:Y:S01]  /*11d230*/  LOP3.LUT R45, R45, 0x7fffffff, RZ, 0xc0, !PT ;  /* 0x7fffffff2d2d7812 */ /* 0x010fe200078ec0ff */
[----:B------:R-:W-:Y:S01]  /*11d240*/  ULDC UR49, c[0x0][0x228] ;  /* 0x00008a0000317ab9 */ /* 0x000fe20000000800 */
        /* <DEDUP_REMOVED lines=16> */
[----:B------:R0:W-:Y:S01]  /*11d350*/  STL [R1+0xdc0], R11 ;  /* 0x000dc00b01007387 */ /* 0x0001e20000100800 */
[----:B------:R-:W-:Y:S01]  /*11d360*/  ULDC UR26, c[0x0][0x248] ;  /* 0x00009200001a7ab9 */ /* 0x000fe20000000800 */
[----:B------:R-:W-:Y:S01]  /*11d370*/  ULDC UR52, c[0x0][0x228] ;  /* 0x00008a0000347ab9 */ /* 0x000fe20000000800 */
        /* <DEDUP_REMOVED lines=10> */
[----:B------:R-:W-:-:S04]  /*11d420*/  ISETP.GE.AND P0, PT, R2, UR29, PT ;  /* 0x0000001d02007c0c */ /* 0x000fc8000bf06270 */
[----:B------:R-:W-:Y:S02]  /*11d430*/  ISETP.LT.AND P3, PT, R12, UR17, !P0 ;  /* 0x000000110c007c0c */ /* 0x000fe4000c761270 */
[----:B------:R-:W-:Y:S01]  /*11d440*/  LOP3.LUT R52, R52, 0xfeffffff, RZ, 0xc0, !PT ;  /* 0xfeffffff34347812 */ /* 0x000fe200078ec0ff */
[----:B------:R-:W-:Y:S01]  /*11d450*/  VIADD R2, R56, 0x7a ;  /* 0x0000007a38027836 */ /* 0x000fe20000000000 */
[----:B------:R-:W-:Y:S01]  /*11d460*/  ISETP.LT.AND P2, PT, R25, UR21, !P0 ;  /* 0x0000001519007c0c */ /* 0x000fe2000c741270 */
[----:B------:R0:W-:Y:S01]  /*11d470*/  STL [R1+0xdf8], R11 ;  /* 0x000df80b01007387 */ /* 0x0001e20000100800 */
[----:B------:R-:W-:Y:S01]  /*11d480*/  ISETP.LT.AND P1, PT, R24, UR20, !P0 ;  /* 0x0000001418007c0c */ /* 0x000fe2000c721270 */
[----:B------:R-:W-:Y:S01]  /*11d490*/  ULDC.64 UR20, c[0x0][0x228] ;  /* 0x00008a0000147ab9 */ /* 0x000fe20000000a00 */
[----:B------:R-:W-:-:S05]  /*11d4a0*/  ULDC UR17, c[0x0][0x248] ;  /* 0x0000920000117ab9 */ /* 0x000fca0000000800 */
        /* <DEDUP_REMOVED lines=18> */
[----:B------:R-:W-:Y:S01]  /*11d5d0*/  ULDC UR9, c[0x0][0x248] ;  /* 0x0000920000097ab9 */ /* 0x000fe20000000800 */
[----:B------:R-:W-:-:S05]  /*11d5e0*/  ULDC UR13, c[0x0][0x248] ;  /* 0x00009200000d7ab9 */ /* 0x000fca0000000800 */
        /* <DEDUP_REMOVED lines=11> */
[----:B0-----:R-:W-:Y:S01]  /*11d6a0*/  VIADD R11, R11, UR28 ;  /* 0x0000001c0b0b7c36 */ /* 0x001fe20008000000 */
[----:B------:R-:W-:Y:S01]  /*11d6b0*/  ISETP.LT.AND P3, PT, R12, UR5, !P0 ;  /* 0x000000050c007c0c */ /* 0x000fe2000c761270 */
[----:B------:R-:W-:Y:S01]  /*11d6c0*/  ULDC UR28, c[0x0][0x248] ;  /* 0x00009200001c7ab9 */ /* 0x000fe20000000800 */
[----:B------:R-:W-:Y:S01]  /*11d6d0*/  ISETP.LT.AND P2, PT, R25, UR7, !P0 ;  /* 0x0000000719007c0c */ /* 0x000fe2000c741270 */
[----:B------:R-:W-:Y:S01]  /*11d6e0*/  VIADD R2, R56, 0x78 ;  /* 0x0000007838027836 */ /* 0x000fe20000000000 */
[----:B------:R-:W-:Y:S01]  /*11d6f0*/  ISETP.LT.AND P1, PT, R24, UR16, !P0 ;  /* 0x0000001018007c0c */ /* 0x000fe2000c721270 */
[----:B------:R0:W-:Y:S01]  /*11d700*/  STL [R1+0xe58], R11 ;  /* 0x000e580b01007387 */ /* 0x0001e20000100800 */
[----:B------:R-:W-:Y:S01]  /*11d710*/  ULDC UR7, c[0x0][0x248] ;  /* 0x0000920000077ab9 */ /* 0x000fe20000000800 */
[----:B------:R-:W-:Y:S01]  /*11d720*/  ULDC UR33, c[0x0][0x228] ;  /* 0x00008a0000217ab9 */ /* 0x000fe20000000800 */
[----:B------:R-:W-:-:S05]  /*11d730*/  ULDC UR5, c[0x0][0x228] ;  /* 0x00008a0000057ab9 */ /* 0x000fca0000000800 */
[----:B------:R-:W-:-:S04]  /*11d740*/  @P3 LOP3.LUT R52, R52, 0x10000, RZ, 0xfc, !PT ;  /* 0x0001000034343812 */ /* 0x000fc800078efcff */
[----:B------:R-:W-:Y:S01]  /*11d750*/  LOP3.LUT R52, R52, 0xffff7fff, RZ, 0xc0, !PT ;  /* 0xffff7fff34347812 */ /* 0x000fe200078ec0ff */
[----:B0-----:R-:W-:Y:S01]  /*11d760*/  VIADD R11, R11, UR28 ;  /* 0x0000001c0b0b7c36 */ /* 0x001fe20008000000 */
[----:B------:R-:W-:Y:S02]  /*11d770*/  ULDC.64 UR28, c[0x0][0x228] ;  /* 0x00008a00001c7ab9 */ /* 0x000fe40000000a00 */
[----:B------:R-:W-:Y:S02]  /*11d780*/  @P2 LOP3.LUT R52, R52, 0x8000, RZ, 0xfc, !PT ;  /* 0x0000800034342812 */ /* 0x000fe400078efcff */
[----:B------:R-:W-:Y:S02]  /*11d790*/  ISETP.LT.AND P0, PT, R61, UR28, !P0 ;  /* 0x0000001c3d007c0c */ /* 0x000fe4000c701270 */
[----:B------:R-:W-:-:S04]  /*11d7a0*/  LOP3.LUT R52, R52, 0xffffbfff, RZ, 0xc0, !PT ;  /* 0xffffbfff34347812 */ /* 0x000fc800078ec0ff */
[----:B------:R-:W-:-:S04]  /*11d7b0*/  @P1 LOP3.LUT R52, R52, 0x4000, RZ, 0xfc, !PT ;  /* 0x0000400034341812 */ /* 0x000fc800078efcff */
[----:B------:R-:W-:-:S04]  /*11d7c0*/  LOP3.LUT R52, R52, 0xffffdfff, RZ, 0xc0, !PT ;  /* 0xffffdfff34347812 */ /* 0x000fc800078ec0ff */
[----:B------:R-:W-:Y:S02]  /*11d7d0*/  @P0 LOP3.LUT R52, R52, 0x2000, RZ, 0xfc, !PT ;  /* 0x0000200034340812 */ /* 0x000fe400078efcff */
[----:B------:R-:W-:Y:S01]  /*11d7e0*/  ISETP.GE.AND P0, PT, R2, UR35, PT ;  /* 0x0000002302007c0c */ /* 0x000fe2000bf06270 */
[----:B------:R0:W-:Y:S01]  /*11d7f0*/  STL [R1+0xe98], R11 ;  /* 0x000e980b01007387 */ /* 0x0001e20000100800 */
[----:B------:R-:W-:Y:S01]  /*11d800*/  LOP3.LUT R52, R52, 0xffffefff, RZ, 0xc0, !PT ;  /* 0xffffefff34347812 */ /* 0x000fe200078ec0ff */
[----:B------:R-:W-:Y:S01]  /*11d810*/  VIADD R2, R56, 0x77 ;  /* 0x0000007738027836 */ /* 0x000fe20000000000 */
[----:B------:R-:W-:Y:S01]  /*11d820*/  ISETP.LT.AND P3, PT, R12, UR15, !P0 ;  /* 0x0000000f0c007c0c */ /* 0x000fe2000c761270 */
[----:B------:R-:W-:Y:S01]  /*11d830*/  ULDC UR35, c[0x0][0x228] ;  /* 0x00008a0000237ab9 */ /* 0x000fe20000000800 */
[----:B------:R-:W-:Y:S01]  /*11d840*/  ISETP.LT.AND P2, PT, R25, UR14, !P0 ;  /* 0x0000000e19007c0c */ /* 0x000fe2000c741270 */
[----:B------:R-:W-:Y:S01]  /*11d850*/  ULDC.64 UR14, c[0x0][0x228] ;  /* 0x00008a00000e7ab9 */ /* 0x000fe20000000a00 */
[----:B0-----:R-:W-:Y:S01]  /*11d860*/  VIADD R11, R11, UR26 ;  /* 0x0000001a0b0b7c36 */ /* 0x001fe20008000000 */
[----:B------:R-:W-:-:S04]  /*11d870*/  ULDC UR26, c[0x0][0x248] ;  /* 0x00009200001a7ab9 */ /* 0x000fc80000000800 */
[----:B------:R0:W-:Y:S04]  /*11d880*/  STL [R1+0xec0], R11 ;  /* 0x000ec00b01007387 */ /* 0x0001e80000100800 */
[----:B------:R-:W-:Y:S02]  /*11d890*/  @P3 LOP3.LUT R52, R52, 0x1000, RZ, 0xfc, !PT ;  /* 0x0000100034343812 */ /* 0x000fe400078efcff */
[----:B------:R-:W-:Y:S01]  /*11d8a0*/  ISETP.LT.AND P1, PT, R24, UR19, !P0 ;  /* 0x0000001318007c0c */ /* 0x000fe2000c721270 */
[----:B0-----:R-:W-:Y:S01]  /*11d8b0*/  VIADD R11, R11, UR26 ;  /* 0x0000001a0b0b7c36 */ /* 0x001fe20008000000 */
[----:B------:R-:W-:-:S04]  /*11d8c0*/  LOP3.LUT R52, R52, 0xfffff7ff, RZ, 0xc0, !PT ;  /* 0xfffff7ff34347812 */ /* 0x000fc800078ec0ff */
[----:B------:R0:W-:Y:S01]  /*11d8d0*/  STL [R1+0xef8], R11 ;  /* 0x000ef80b01007387 */ /* 0x0001e20000100800 */
        /* <DEDUP_REMOVED lines=41> */
[----:B------:R-:W-:Y:S01]  /*11db70*/  @P3 LOP3.LUT R52, R52, 0x10, RZ, 0xfc, !PT ;  /* 0x0000001034343812 */ /* 0x000fe200078efcff */
[----:B------:R0:W-:Y:S01]  /*11db80*/  STL [R1+0xf78], R11 ;  /* 0x000f780b01007387 */ /* 0x0001e20000100800 */
[----:B------:R-:W-:Y:S02]  /*11db90*/  ULDC UR38, c[0x0][0x228] ;  /* 0x00008a0000267ab9 */ /* 0x000fe40000000800 */
        /* <DEDUP_REMOVED lines=17> */
[----:B------:R-:W-:Y:S01]  /*11dcb0*/  ULDC.64 UR28, c[0x0][0x228] ;  /* 0x00008a00001c7ab9 */ /* 0x000fe20000000a00 */
[----:B------:R-:W-:Y:S01]  /*11dcc0*/  ISETP.LT.AND P3, PT, R12, UR39, !P0 ;  /* 0x000000270c007c0c */ /* 0x000fe2000c761270 */
[----:B------:R-:W-:Y:S01]  /*11dcd0*/  ULDC UR39, c[0x0][0x228] ;  /* 0x00008a0000277ab9 */ /* 0x000fe20000000800 */
[----:B------:R-:W-:Y:S01]  /*11dce0*/  ISETP.LT.AND P0, PT, R61, UR20, !P0 ;  /* 0x000000143d007c0c */ /* 0x000fe2000c701270 */
[----:B------:R-:W-:Y:S01]  /*11dcf0*/  ULDC UR41, c[0x0][0x228] ;  /* 0x00008a0000297ab9 */ /* 0x000fe20000000800 */
[----:B------:R-:W-:-:S05]  /*11dd00*/  ULDC UR20, c[0x0][0x228] ;  /* 0x00008a0000147ab9 */ /* 0x000fca0000000800 */
        /* <DEDUP_REMOVED lines=10> */
[----:B0-----:R-:W-:Y:S01]  /*11ddb0*/  VIADD R11, R11, UR7 ;  /* 0x000000070b0b7c36 */ /* 0x001fe20008000000 */
[----:B------:R-:W-:Y:S01]  /*11ddc0*/  ISETP.LT.AND P2, PT, R25, UR42, !P0 ;  /* 0x0000002a19007c0c */ /* 0x000fe2000c741270 */
[----:B------:R-:W-:Y:S01]  /*11ddd0*/  ULDC UR40, c[0x0][0x228] ;  /* 0x00008a0000287ab9 */ /* 0x000fe20000000800 */
[----:B------:R-:W-:Y:S01]  /*11dde0*/  ISETP.LT.AND P1, PT, R24, UR43, !P0 ;  /* 0x0000002b18007c0c */ /* 0x000fe2000c721270 */
[----:B------:R-:W-:Y:S01]  /*11ddf0*/  ULDC UR42, c[0x0][0x228] ;  /* 0x00008a00002a7ab9 */ /* 0x000fe20000000800 */
[----:B------:R-:W-:-:S07]  /*11de00*/  ULDC UR17, c[0x0][0x228] ;  /* 0x00008a0000117ab9 */ /* 0x000fce0000000800 */
[----:B------:R-:W-:Y:S01]  /*11de10*/  @P3 LOP3.LUT R58, R58, 0x10000000, RZ, 0xfc, !PT ;  /* 0x100000003a3a3812 */ /* 0x000fe200078efcff */
[----:B------:R0:W-:Y:S01]  /*11de20*/  STL [R1+0xfd8], R11 ;  /* 0x000fd80b01007387 */ /* 0x0001e20000100800 */
[----:B------:R-:W-:Y:S01]  /*11de30*/  ULDC UR7, c[0x0][0x228] ;  /* 0x00008a0000077ab9 */ /* 0x000fe20000000800 */
[----:B------:R-:W-:Y:S01]  /*11de40*/  VIADD R20, R56, 0x5f ;  /* 0x0000005f38147836 */ /* 0x000fe20000000000 */
[----:B------:R-:W-:Y:S01]  /*11de50*/  LOP3.LUT R58, R58, 0xf7ffffff, RZ, 0xc0, !PT ;  /* 0xf7ffffff3a3a7812 */ /* 0x000fe200078ec0ff */
[----:B------:R-:W-:Y:S01]  /*11de60*/  VIADD R21, R56, 0x5e ;  /* 0x0000005e38157836 */ /* 0x000fe20000000000 */
[----:B------:R-:W-:Y:S02]  /*11de70*/  ULDC UR43, c[0x0][0x228] ;  /* 0x00008a00002b7ab9 */ /* 0x000fe40000000800 */
[----:B------:R-:W-:Y:S02]  /*11de80*/  @P2 LOP3.LUT R58, R58, 0x8000000, RZ, 0xfc, !PT ;  /* 0x080000003a3a2812 */ /* 0x000fe400078efcff */
[----:B------:R-:W-:Y:S01]  /*11de90*/  ISETP.LT.AND P0, PT, R61, UR22, !P0 ;  /* 0x000000163d007c0c */ /* 0x000fe2000c701270 */
[----:B0-----:R-:W-:Y:S01]  /*11dea0*/  VIADD R11, R11, UR9 ;  /* 0x000000090b0b7c36 */ /* 0x001fe20008000000 */
[----:B------:R-:W-:Y:S01]  /*11deb0*/  LOP3.LUT R58, R58, 0xfbffffff, RZ, 0xc0, !PT ;  /* 0xfbffffff3a3a7812 */ /* 0x000fe200078ec0ff */
[----:B------:R-:W-:Y:S01]  /*11dec0*/  ULDC UR9, c[0x0][0x248] ;  /* 0x0000920000097ab9 */ /* 0x000fe20000000800 */
[----:B------:R-:W-:-:S02]  /*11ded0*/  ULDC UR22, c[0x0][0x248] ;  /* 0x0000920000167ab9 */ /* 0x000fc40000000800 */
        /* <DEDUP_REMOVED lines=12> */
[----:B------:R-:W-:Y:S01]  /*11dfa0*/  VIADD R13, R56, 0x5c ;  /* 0x0000005c380d7836 */ /* 0x000fe20000000000 */
        /* <DEDUP_REMOVED lines=8> */
[----:B------:R-:W-:-:S04]  /*11e030*/  @P2 LOP3.LUT R58, R58, 0x800000, RZ, 0xfc, !PT ;  /* 0x008000003a3a2812 */ /* 0x000fc800078efcff */
[----:B------:R-:W-:-:S04]  /*11e040*/  LOP3.LUT R58, R58, 0xffbfffff, RZ, 0xc0, !PT ;  /* 0xffbfffff3a3a7812 */ /* 0x000fc800078ec0ff */
        /* <DEDUP_REMOVED lines=18> */
[----:B------:R-:W-:Y:S01]  /*11e170*/  ULDC UR26, c[0x0][0x228] ;  /* 0x00008a00001a7ab9 */ /* 0x000fe20000000800 */
[----:B------:R-:W-:Y:S01]  /*11e180*/  VIADD R14, R56, 0x5b ;  /* 0x0000005b380e7836 */ /* 0x000fe20000000000 */
[----:B------:R-:W-:Y:S01]  /*11e190*/  ULDC UR61, c[0x0][0x228] ;  /* 0x00008a00003d7ab9 */ /* 0x000fe20000000800 */
[----:B------:R-:W-:-:S04]  /*11e1a0*/  @P2 LOP3.LUT R58, R58, 0x80000, RZ, 0xfc, !PT ;  /* 0x000800003a3a2812 */ /* 0x000fc800078efcff */
[----:B------:R-:W-:-:S04]  /*11e1b0*/  LOP3.LUT R58, R58, 0xfffbffff, RZ, 0xc0, !PT ;  /* 0xfffbffff3a3a7812 */ /* 0x000fc800078ec0ff */
[----:B------:R-:W-:-:S04]  /*11e1c0*/  @P1 LOP3.LUT R58, R58, 0x40000, RZ, 0xfc, !PT ;  /* 0x000400003a3a1812 */ /* 0x000fc800078efcff */
[----:B------:R-:W-:Y:S01]  /*11e1d0*/  LOP3.LUT R58, R58, 0xfffdffff, RZ, 0xc0, !PT ;  /* 0xfffdffff3a3a7812 */ /* 0x000fe200078ec0ff */
[----:B------:R0:W-:Y:S03]  /*11e1e0*/  STL [R1+0x1048], R11 ;  /* 0x0010480b01007387 */ /* 0x0001e60000100800 */
[----:B------:R-:W-:Y:S02]  /*11e1f0*/  @P0 LOP3.LUT R58, R58, 0x20000, RZ, 0xfc, !PT ;  /* 0x000200003a3a0812 */ /* 0x000fe400078efcff */
[----:B------:R-:W-:Y:S01]  /*11e200*/  ISETP.GE.AND P0, PT, R2, UR21, PT ;  /* 0x0000001502007c0c */ /* 0x000fe2000bf06270 */
[----:B0-----:R-:W-:-:S03]  /*11e210*/  VIADD R11, R11, UR11 ;  /* 0x0000000b0b0b7c36 */ /* 0x001fc60008000000 */
[----:B------:R-:W-:Y:S02]  /*11e220*/  ISETP.LT.AND P3, PT, R12, UR36, !P0 ;  /* 0x000000240c007c0c */ /* 0x000fe4000c761270 */
[----:B------:R-:W-:Y:S01]  /*11e230*/  LOP3.LUT R58, R58, 0xfffeffff, RZ, 0xc0, !PT ;  /* 0xfffeffff3a3a7812 */ /* 0x000fe200078ec0ff */
[----:B------:R-:W-:Y:S01]  /*11e240*/  VIADD R2, R56, 0x70 ;  /* 0x0000007038027836 */ /* 0x000fe20000000000 */
[----:B------:R0:W-:Y:S01]  /*11e250*/  STL [R1+0x1068], R11 ;  /* 0x0010680b01007387 */ /* 0x0001e20000100800 */
[----:B------:R-:W-:Y:S01]  /*11e260*/  ISETP.LT.AND P2, PT, R25, UR34, !P0 ;  /* 0x0000002219007c0c */ /* 0x000fe2000c741270 */
[----:B------:R-:W-:Y:S01]  /*11e270*/  ULDC UR36, c[0x0][0x228] ;  /* 0x00008a0000247ab9 */ /* 0x000fe20000000800 */
[----:B------:R-:W-:Y:S01]  /*11e280*/  ISETP.LT.AND P1, PT, R24, UR32, !P0 ;  /* 0x0000002018007c0c */ /* 0x000fe2000c721270 */
[----:B------:R-:W-:Y:S01]  /*11e290*/  ULDC UR34, c[0x0][0x228] ;  /* 0x00008a0000227ab9 */ /* 0x000fe20000000800 */
[----:B------:R-:W-:Y:S01]  /*11e2a0*/  ULDC UR11, c[0x0][0x228] ;  /* 0x00008a00000b7ab9 */ /* 0x000fe20000000800 */
[----:B------:R-:W-:Y:S01]  /*11e2b0*/  ULDC UR21, c[0x0][0x228] ;  /* 0x00008a0000157ab9 */ /* 0x000fe20000000800 */
[----:B0-----:R-:W-:Y:S01]  /*11e2c0*/  VIADD R11, R11, UR13 ;  /* 0x0000000d0b0b7c36 */ /* 0x001fe20008000000 */
[----:B------:R-:W-:Y:S01]  /*11e2d0*/  ULDC UR13, c[0x0][0x248] ;  /* 0x00009200000d7ab9 */ /* 0x000fe20000000800 */
[----:B------:R-:W-:Y:S01]  /*11e2e0*/  @P3 LOP3.LUT R58, R58, 0x10000, RZ, 0xfc, !PT ;  /* 0x000100003a3a3812 */ /* 0x000fe200078efcff */
[----:B------:R-:W-:-:S02]  /*11e2f0*/  ULDC UR32, c[0x0][0x248] ;  /* 0x0000920000207ab9 */ /* 0x000fc40000000800 */
[----:B------:R0:W-:Y:S01]  /*11e300*/  STL [R1+0x104c], R11 ;  /* 0x00104c0b01007387 */ /* 0x0001e20000100800 */
[----:B------:R-:W-:Y:S01]  /*11e310*/  LOP3.LUT R58, R58, 0xffff7fff, RZ, 0xc0, !PT ;  /* 0xffff7fff3a3a7812 */ /* 0x000fe200078ec0ff */
[----:B0-----:R-:W-:-:S03]  /*11e320*/  VIADD R11, R11, UR13 ;  /* 0x0000000d0b0b7c36 */ /* 0x001fc60008000000 */
[----:B------:R-:W-:Y:S01]  /*11e330*/  @P2 LOP3.LUT R58, R58, 0x8000, RZ, 0xfc, !PT ;  /* 0x000080003a3a2812 */ /* 0x000fe200078efcff */
[----:B------:R-:W-:Y:S01]  /*11e340*/  ULDC UR13, c[0x0][0x228] ;  /* 0x00008a00000d7ab9 */ /* 0x000fe20000000800 */
[----:B------:R0:W-:Y:S01]  /*11e350*/  STL [R1+0x1070], R11 ;  /* 0x0010700b01007387 */ /* 0x0001e20000100800 */
[----:B------:R-:W-:Y:S01]  /*11e360*/  ISETP.LT.AND P0, PT, R61, UR28, !P0 ;  /* 0x0000001c3d007c0c */ /* 0x000fe2000c701270 */
[----:B------:R-:W-:Y:S01]  /*11e370*/  ULDC UR28, c[0x0][0x248] ;  /* 0x00009200001c7ab9 */ /* 0x000fe20000000800 */
[----:B0-----:R-:W-:Y:S01]  /*11e380*/  VIADD R11, R11, UR14 ;  /* 0x0000000e0b0b7c36 */ /* 0x001fe20008000000 */
[----:B------:R-:W-:-:S04]  /*11e390*/  ULDC UR14, c[0x0][0x248] ;  /* 0x00009200000e7ab9 */ /* 0x000fc80000000800 */
[----:B------:R0:W-:Y:S01]  /*11e3a0*/  STL [R1+0x106c], R11 ;  /* 0x00106c0b01007387 */ /* 0x0001e20000100800 */
[----:B------:R-:W-:Y:S01]  /*11e3b0*/  LOP3.LUT R58, R58, 0xffffbfff, RZ, 0xc0, !PT ;  /* 0xffffbfff3a3a7812 */ /* 0x000fe200078ec0ff */
[----:B0-----:R-:W-:-:S03]  /*11e3c0*/  VIADD R11, R11, UR14 ;  /* 0x0000000e0b0b7c36 */ /* 0x001fc60008000000 */
[----:B------:R-:W-:Y:S01]  /*11e3d0*/  @P1 LOP3.LUT R58, R58, 0x4000, RZ, 0xfc, !PT ;  /* 0x000040003a3a1812 */ /* 0x000fe200078efcff */
[----:B------:R-:W-:Y:S01]  /*11e3e0*/  ULDC UR14, c[0x0][0x228] ;  /* 0x00008a00000e7ab9 */ /* 0x000fe20000000800 */
[----:B------:R0:W-:Y:S02]  /*11e3f0*/  STL [R1+0x1078], R11 ;  /* 0x0010780b01007387 */ /* 0x0001e40000100800 */
[----:B------:R-:W-:Y:S01]  /*11e400*/  LOP3.LUT R58, R58, 0xffffdfff, RZ, 0xc0, !PT ;  /* 0xffffdfff3a3a7812 */ /* 0x000fe200078ec0ff */
[----:B0-----:R-:W-:Y:S01]  /*11e410*/  VIADD R11, R11, UR16 ;  /* 0x000000100b0b7c36 */ /* 0x001fe20008000000 */
[----:B------:R-:W-:-:S04]  /*11e420*/  ULDC UR16, c[0x0][0x248] ;  /* 0x0000920000107ab9 */ /* 0x000fc80000000800 */
[----:B------:R0:W-:Y:S01]  /*11e430*/  STL [R1+0x1074], R11 ;  /* 0x0010740b01007387 */ /* 0x0001e20000100800 */
        /* <DEDUP_REMOVED lines=14> */
[----:B------:R-:W-:-:S04]  /*11e520*/  ULDC UR18, c[0x0][0x248] ;  /* 0x0000920000127ab9 */ /* 0x000fc80000000800 */
[----:B------:R0:W-:Y:S02]  /*11e530*/  STL [R1+0x107c], R11 ;  /* 0x00107c0b01007387 */ /* 0x0001e40000100800 */
[----:B0-----:R-:W-:Y:S01]  /*11e540*/  VIADD R11, R11, UR18 ;  /* 0x000000120b0b7c36 */ /* 0x001fe20008000000 */
[----:B------:R-:W-:Y:S01]  /*11e550*/  @P3 LOP3.LUT R58, R58, 0x1000, RZ, 0xfc, !PT ;  /* 0x000010003a3a3812 */ /* 0x000fe200078efcff */
[----:B------:R-:W-:-:S03]  /*11e560*/  ULDC UR18, c[0x0][0x228] ;  /* 0x00008a0000127ab9 */ /* 0x000fc60000000800 */
[----:B------:R0:W-:Y:S01]  /*11e570*/  STL [R1+0x1088], R11 ;  /* 0x0010880b01007387 */ /* 0x0001e20000100800 */
[----:B------:R-:W-:Y:S01]  /*11e580*/  LOP3.LUT R58, R58, 0xfffff7ff, RZ, 0xc0, !PT ;  /* 0xfffff7ff3a3a7812 */ /* 0x000fe200078ec0ff */
[----:B0-----:R-:W-:-:S03]  /*11e590*/  VIADD R11, R11, UR22 ;  /* 0x000000160b0b7c36 */ /* 0x001fc60008000000 */
[----:B------:R-:W-:Y:S01]  /*11e5a0*/  @P2 LOP3.LUT R58, R58, 0x800, RZ, 0xfc, !PT ;  /* 0x000008003a3a2812 */ /* 0x000fe200078efcff */
[----:B------:R-:W-:Y:S01]  /*11e5b0*/  ULDC UR22, c[0x0][0x228] ;  /* 0x00008a0000167ab9 */ /* 0x000fe20000000800 */
[----:B------:R0:W-:Y:S02]  /*11e5c0*/  STL [R1+0x1084], R11 ;  /* 0x0010840b01007387 */ /* 0x0001e40000100800 */
[----:B0-----:R-:W-:Y:S01]  /*11e5d0*/  VIADD R11, R11, UR24 ;  /* 0x000000180b0b7c36 */ /* 0x001fe20008000000 */
[----:B------:R-:W-:Y:S01]  /*11e5e0*/  LOP3.LUT R58, R58, 0xfffffbff, RZ, 0xc0, !PT ;  /* 0xfffffbff3a3a7812 */ /* 0x000fe200078ec0ff */
[----:B------:R-:W-:-:S03]  /*11e5f0*/  ULDC UR24, c[0x0][0x228] ;  /* 0x00008a0000187ab9 */ /* 0x000fc60000000800 */
[----:B------:R0:W-:Y:S01]  /*11e600*/  STL [R1+0x1090], R11 ;  /* 0x0010900b01007387 */ /* 0x0001e20000100800 */
        /* <DEDUP_REMOVED lines=17> */
[----:B0-----:R-:W-:Y:S01]  /*11e720*/  VIADD R11, R11, UR28 ;  /* 0x0000001c0b0b7c36 */ /* 0x001fe20008000000 */
[----:B------:R-:W-:-:S05]  /*11e730*/  ULDC UR28, c[0x0][0x228] ;  /* 0x00008a00001c7ab9 */ /* 0x000fca0000000800 */
[----:B------:R-:W-:Y:S01]  /*11e740*/  @P3 LOP3.LUT R58, R58, 0x100, RZ, 0xfc, !PT ;  /* 0x000001003a3a3812 */ /* 0x000fe200078efcff */
[----:B------:R0:W-:Y:S03]  /*11e750*/  STL [R1+0x1098], R11 ;  /* 0x0010980b01007387 */ /* 0x0001e60000100800 */
[----:B------:R-:W-:-:S04]  /*11e760*/  LOP3.LUT R58, R58, 0xffffff7f, RZ, 0xc0, !PT ;  /* 0xffffff7f3a3a7812 */ /* 0x000fc800078ec0ff */
[----:B------:R-:W-:Y:S01]  /*11e770*/  @P2 LOP3.LUT R58, R58, 0x80, RZ, 0xfc, !PT ;  /* 0x000000803a3a2812 */ /* 0x000fe200078efcff */
[----:B0-----:R-:W-:Y:S01]  /*11e780*/  VIADD R11, R11, UR32 ;  /* 0x000000200b0b7c36 */ /* 0x001fe20008000000 */
[----:B------:R-:W-:Y:S02]  /*11e790*/  ULDC.64 UR32, c[0x0][0x228] ;  /* 0x00008a0000207ab9 */ /* 0x000fe40000000a00 */
[----:B------:R-:W-:Y:S02]  /*11e7a0*/  LOP3.LUT R58, R58, 0xffffffbf, RZ, 0xc0, !PT ;  /* 0xffffffbf3a3a7812 */ /* 0x000fe400078ec0ff */
[----:B------:R-:W-:Y:S02]  /*11e7b0*/  ISETP.LT.AND P0, PT, R61, UR32, !P0 ;  /* 0x000000203d007c0c */ /* 0x000fe4000c701270 */
[----:B------:R-:W-:-:S04]  /*11e7c0*/  @P1 LOP3.LUT R58, R58, 0x40, RZ, 0xfc, !PT ;  /* 0x000000403a3a1812 */ /* 0x000fc800078efcff */
[----:B------:R-:W-:-:S07]  /*11e7d0*/  LOP3.LUT R58, R58, 0xffffffdf, RZ, 0xc0, !PT ;  /* 0xffffffdf3a3a7812 */ /* 0x000fce00078ec0ff */
[----:B------:R-:W-:Y:S02]  /*11e7e0*/  @P0 LOP3.LUT R58, R58, 0x20, RZ, 0xfc, !PT ;  /* 0x000000203a3a0812 */ /* 0x000fe400078efcff */
[----:B------:R-:W-:Y:S02]  /*11e7f0*/  ISETP.GE.AND P0, PT, R2, UR27, PT ;  /* 0x0000001b02007c0c */ /* 0x000fe4000bf06270 */
[----:B------:R-:W-:Y:S01]  /*11e800*/  LOP3.LUT R58, R58, 0xffffffef, RZ, 0xc0, !PT ;  /* 0xffffffef3a3a7812 */ /* 0x000fe200078ec0ff */
[----:B------:R-:W-:Y:S01]  /*11e810*/  VIADD R2, R56, 0x6d ;  /* 0x0000006d38027836 */ /* 0x000fe20000000000 */
[----:B------:R-:W-:Y:S01]  /*11e820*/  ISETP.LT.AND P3, PT, R12, UR38, !P0 ;  /* 0x000000260c007c0c */ /* 0x000fe2000c761270 */
[----:B------:R-:W-:Y:S01]  /*11e830*/  ULDC UR38, c[0x0][0x228] ;  /* 0x00008a0000267ab9 */ /* 0x000fe20000000800 */
[----:B------:R-:W-:Y:S01]  /*11e840*/  ISETP.LT.AND P2, PT, R25, UR37, !P0 ;  /* 0x0000002519007c0c */ /* 0x000fe2000c741270 */
[----:B------:R0:W-:Y:S01]  /*11e850*/  STL [R1+0x1094], R11 ;  /* 0x0010940b01007387 */ /* 0x0001e20000100800 */
[----:B------:R-:W-:Y:S01]  /*11e860*/  ISETP.LT.AND P1, PT, R24, UR36, !P0 ;  /* 0x0000002418007c0c */ /* 0x000fe2000c721270 */
[----:B------:R-:W-:Y:S01]  /*11e870*/  ULDC.64 UR36, c[0x0][0x228] ;  /* 0x00008a0000247ab9 */ /* 0x000fe20000000a00 */
        /* <DEDUP_REMOVED lines=18> */
[----:B------:R-:W-:Y:S01]  /*11e9a0*/  ULDC UR40, c[0x0][0x228] ;  /* 0x00008a0000287ab9 */ /* 0x000fe20000000800 */
[----:B------:R-:W-:Y:S01]  /*11e9b0*/  ISETP.LT.AND P0, PT, R61, UR36, !P0 ;  /* 0x000000243d007c0c */ /* 0x000fe2000c701270 */
[----:B------:R-:W-:Y:S01]  /*11e9c0*/  VIADD R15, R56, 0x5a ;  /* 0x0000005a380f7836 */ /* 0x000fe20000000000 */
        /* <DEDUP_REMOVED lines=8> */
[----:B------:R-:W-:Y:S02]  /*11ea50*/  ISETP.LT.AND P3, PT, R12, UR47, !P0 ;  /* 0x0000002f0c007c0c */ /* 0x000fe4000c761270 */
[----:B------:R-:W-:Y:S01]  /*11ea60*/  LOP3.LUT R59, R59, 0xefffffff, RZ, 0xc0, !PT ;  /* 0xefffffff3b3b7812 */ /* 0x000fe200078ec0ff */
[----:B------:R-:W-:Y:S01]  /*11ea70*/  VIADD R2, R56, 0x6b ;  /* 0x0000006b38027836 */ /* 0x000fe20000000000 */
[----:B------:R-:W-:Y:S01]  /*11ea80*/  ISETP.LT.AND P2, PT, R25, UR42, !P0 ;  /* 0x0000002a19007c0c */ /* 0x000fe2000c741270 */
[----:B------:R-:W-:Y:S01]  /*11ea90*/  ULDC UR42, c[0x0][0x228] ;  /* 0x00008a00002a7ab9 */ /* 0x000fe20000000800 */
[----:B------:R-:W-:Y:S01]  /*11eaa0*/  ISETP.LT.AND P1, PT, R24, UR40, !P0 ;  /* 0x0000002818007c0c */ /* 0x000fe2000c721270 */
[----:B------:R-:W-:Y:S01]  /*11eab0*/  ULDC UR40, c[0x0][0x228] ;  /* 0x00008a0000287ab9 */ /* 0x000fe20000000800 */
[----:B------:R0:W-:Y:S01]  /*11eac0*/  STL [R1+0x10a0], R11 ;  /* 0x0010a00b01007387 */ /* 0x0001e20000100800 */
[----:B------:R-:W-:-:S04]  /*11ead0*/  ULDC UR47, c[0x0][0x248] ;  /* 0x00009200002f7ab9 */ /* 0x000fc80000000800 */
        /* <DEDUP_REMOVED lines=12> */
[----:B------:R-:W-:Y:S01]  /*11eba0*/  ULDC.64 UR30, c[0x0][0x228] ;  /* 0x00008a00001e7ab9 */ /* 0x000fe20000000a00 */
[----:B------:R-:W-:Y:S01]  /*11ebb0*/  ISETP.LT.AND P2, PT, R25, UR40, !P0 ;  /* 0x0000002819007c0c */ /* 0x000fe2000c741270 */
[----:B------:R-:W-:Y:S01]  /*11ebc0*/  VIADD R2, R56, 0x6a ;  /* 0x0000006a38027836 */ /* 0x000fe20000000000 */
[----:B------:R-:W-:Y:S01]  /*11ebd0*/  ISETP.LT.AND P1, PT, R24, UR50, !P0 ;  /* 0x0000003218007c0c */ /* 0x000fe2000c721270 */
[----:B------:R-:W-:Y:S01]  /*11ebe0*/  ULDC.64 UR32, c[0x0][0x228] ;  /* 0x00008a0000207ab9 */ /* 0x000fe20000000a00 */
[----:B------:R0:W-:Y:S01]  /*11ebf0*/  STL [R1+0x109c], R11 ;  /* 0x00109c0b01007387 */ /* 0x0001e20000100800 */
[----:B------:R-:W-:-:S06]  /*11ec00*/  ULDC UR42, c[0x0][0x248] ;  /* 0x00009200002a7ab9 */ /* 0x000fcc0000000800 */
[----:B------:R-:W-:Y:S01]  /*11ec10*/  @P3 LOP3.LUT R59, R59, 0x1000000, RZ, 0xfc, !PT ;  /* 0x010000003b3b3812 */ /* 0x000fe200078efcff */
[----:B------:R-:W-:Y:S01]  /*11ec20*/  ULDC UR40, c[0x0][0x248] ;  /* 0x0000920000287ab9 */ /* 0x000fe20000000800 */
        /* <DEDUP_REMOVED lines=19> */
[----:B------:R-:W-:Y:S01]  /*11ed60*/  ULDC UR5, c[0x0][0x248] ;  /* 0x0000920000057ab9 */ /* 0x000fe20000000800 */
[----:B------:R-:W-:Y:S01]  /*11ed70*/  VIADD R17, R56, 0x59 ;  /* 0x0000005938117836 */ /* 0x000fe20000000000 */
[----:B------:R-:W-:-:S06]  /*11ed80*/  ULDC UR53, c[0x0][0x228] ;  /* 0x00008a0000357ab9 */ /* 0x000fcc0000000800 */
[----:B------:R-:W-:Y:S01]  /*11ed90*/  @P3 LOP3.LUT R59, R59, 0x100000, RZ, 0xfc, !PT ;  /* 0x001000003b3b3812 */ /* 0x000fe200078efcff */
[----:B------:R-:W-:Y:S01]  /*11eda0*/  VIADD R18, R56, 0x58 ;  /* 0x0000005838127836 */ /* 0x000fe20000000000 */
        /* <DEDUP_REMOVED lines=19> */
[----:B------:R-:W-:Y:S01]  /*11eee0*/  VIADD R19, R56, 0x57 ;  /* 0x0000005738137836 */ /* 0x000fe20000000000 */
[----:B------:R-:W-:-:S07]  /*11eef0*/  ULDC UR60, c[0x0][0x228] ;  /* 0x00008a00003c7ab9 */ /* 0x000fce0000000800 */
        /* <DEDUP_REMOVED lines=29> */
[----:B------:R0:W-:Y:S01]  /*11f0d0*/  STL [R1+0x10ac], R11 ;  /* 0x0010ac0b01007387 */ /* 0x0001e20000100800 */
[----:B------:R-:W-:Y:S01]  /*11f0e0*/  ULDC UR36, c[0x0][0x228] ;  /* 0x00008a0000247ab9 */ /* 0x000fe20000000800 */
[----:B------:R-:W-:-:S04]  /*11f0f0*/  @P2 LOP3.LUT R59, R59, 0x800, RZ, 0xfc, !PT ;  /* 0x000008003b3b2812 */ /* 0x000fc800078efcff */
[----:B------:R-:W-:-:S04]  /*11f100*/  LOP3.LUT R59, R59, 0xfffffbff, RZ, 0xc0, !PT ;  /* 0xfffffbff3b3b7812 */ /* 0x000fc800078ec0ff */
        /* <DEDUP_REMOVED lines=16> */
[----:B------:R-:W-:Y:S01]  /*11f210*/  ISETP.GE.AND P6, PT, R61, UR12, PT ;  /* 0x0000000c3d007c0c */ /* 0x000fe2000bfc6270 */
[----:B------:R-:W-:Y:S01]  /*11f220*/  ULDC UR56, c[0x0][0x228] ;  /* 0x00008a0000387ab9 */ /* 0x000fe20000000800 */
[----:B------:R0:W-:Y:S01]  /*11f230*/  STL [R1+0x10b4], R11 ;  /* 0x0010b40b01007387 */ /* 0x0001e20000100800 */
[----:B------:R-:W-:Y:S01]  /*11f240*/  @P3 LOP3.LUT R59, R59, 0x100, RZ, 0xfc, !PT ;  /* 0x000001003b3b3812 */ /* 0x000fe200078efcff */
[----:B0-----:R-:W-:Y:S01]  /*11f250*/  VIADD R11, R11, UR25 ;  /* 0x000000190b0b7c36 */ /* 0x001fe20008000000 */
[----:B------:R-:W-:-:S02]  /*11f260*/  ULDC UR25, c[0x0][0x248] ;  /* 0x0000920000197ab9 */ /* 0x000fc40000000800 */
[----:B------:R-:W-:Y:S02]  /*11f270*/  LOP3.LUT R59, R59, 0xffffff7f, RZ, 0xc0, !PT ;  /* 0xffffff7f3b3b7812 */ /* 0x000fe400078ec0ff */
[----:B------:R0:W-:Y:S02]  /*11f280*/  STL [R1+0x10c0], R11 ;  /* 0x0010c00b01007387 */ /* 0x0001e40000100800 */
[----:B------:R-:W-:Y:S01]  /*11f290*/  @P2 LOP3.LUT R59, R59, 0x80, RZ, 0xfc, !PT ;  /* 0x000000803b3b2812 */ /* 0x000fe200078efcff */
[----:B0-----:R-:W-:Y:S01]  /*11f2a0*/  VIADD R11, R11, UR25 ;  /* 0x000000190b0b7c36 */ /* 0x001fe20008000000 */
[----:B------:R-:W-:-:S04]  /*11f2b0*/  ULDC UR25, c[0x0][0x248] ;  /* 0x0000920000197ab9 */ /* 0x000fc80000000800 */
[----:B------:R0:W-:Y:S01]  /*11f2c0*/  STL [R1+0x10bc], R11 ;  /* 0x0010bc0b01007387 */ /* 0x0001e20000100800 */
[----:B------:R-:W-:Y:S01]  /*11f2d0*/  ISETP.LT.AND P0, PT, R61, UR38, !P0 ;  /* 0x000000263d007c0c */ /* 0x000fe2000c701270 */
[----:B------:R-:W-:Y:S01]  /*11f2e0*/  ULDC UR38, c[0x0][0x228] ;  /* 0x00008a0000267ab9 */ /* 0x000fe20000000800 */
        /* <DEDUP_REMOVED lines=26> */
[----:B------:R-:W-:Y:S01]  /*11f490*/  ISETP.LT.AND P1, PT, R24, UR13, !P0 ;  /* 0x0000000d18007c0c */ /* 0x000fe2000c721270 */
[----:B------:R-:W-:Y:S01]  /*11f4a0*/  ULDC UR13, c[0x0][0x228] ;  /* 0x00008a00000d7ab9 */ /* 0x000fe20000000800 */
[----:B0-----:R-:W-:Y:S01]  /*11f4b0*/  VIADD R11, R11, UR27 ;  /* 0x0000001b0b0b7c36 */ /* 0x001fe20008000000 */
[----:B------:R-:W-:Y:S01]  /*11f4c0*/  LOP3.LUT R59, R59, 0xfffffff7, RZ, 0xc0, !PT ;  /* 0xfffffff73b3b7812 */ /* 0x000fe200078ec0ff */
[----:B------:R-:W-:-:S03]  /*11f4d0*/  ULDC UR27, c[0x0][0x228] ;  /* 0x00008a00001b7ab9 */ /* 0x000fc60000000800 */
        /* <DEDUP_REMOVED lines=11> */
[----:B------:R-:W-:Y:S01]  /*11f590*/  LOP3.LUT R59, R59, 0xfffffffd, RZ, 0xc0, !PT ;  /* 0xfffffffd3b3b7812 */ /* 0x000fe200078ec0ff */
[----:B------:R0:W-:Y:S10]  /*11f5a0*/  STL [R1+0x10dc], R11 ;  /* 0x0010dc0b01007387 */ /* 0x0001f40000100800 */
[----:B------:R-:W-:-:S02]  /*11f5b0*/  @P0 LOP3.LUT R59, R59, 0x2, RZ, 0xfc, !PT ;  /* 0x000000023b3b0812 */ /* 0x000fc400078efcff */
[----:B------:R-:W-:Y:S01]  /*11f5c0*/  ISETP.GE.AND P0, PT, R2, UR35, PT ;  /* 0x0000002302007c0c */ /* 0x000fe2000bf06270 */
[----:B0-----:R-:W-:Y:S01]  /*11f5d0*/  VIADD R11, R11, UR11 ;  /* 0x0000000b0b0b7c36 */ /* 0x001fe20008000000 */
[----:B------:R-:W-:Y:S01]  /*11f5e0*/  LOP3.LUT R59, R59, 0xfffffffe, RZ, 0xc0, !PT ;  /* 0xfffffffe3b3b7812 */ /* 0x000fe200078ec0ff */
[----:B------:R-:W-:Y:S01]  /*11f5f0*/  VIADD R2, R56, 0x64 ;  /* 0x0000006438027836 */ /* 0x000fe20000000000 */
[----:B------:R-:W-:Y:S01]  /*11f600*/  ISETP.LT.AND P2, PT, R25, UR41, !P0 ;  /* 0x0000002919007c0c */ /* 0x000fe2000c741270 */
[----:B------:R-:W-:Y:S01]  /*11f610*/  ULDC UR41, c[0x0][0x248] ;  /* 0x0000920000297ab9 */ /* 0x000fe20000000800 */
[----:B------:R0:W-:Y:S01]  /*11f620*/  STL [R1+0x10e8], R11 ;  /* 0x0010e80b01007387 */ /* 0x0001e20000100800 */
[----:B------:R-:W-:Y:S01]  /*11f630*/  ISETP.LT.AND P1, PT, R24, UR14, !P0 ;  /* 0x0000000e18007c0c */ /* 0x000fe2000c721270 */
[----:B------:R-:W-:Y:S01]  /*11f640*/  ULDC UR14, c[0x0][0x248] ;  /* 0x00009200000e7ab9 */ /* 0x000fe20000000800 */
[----:B------:R-:W-:Y:S01]  /*11f650*/  ISETP.LT.AND P3, PT, R12, UR49, !P0 ;  /* 0x000000310c007c0c */ /* 0x000fe2000c761270 */
[----:B------:R-:W-:Y:S01]  /*11f660*/  ULDC UR49, c[0x0][0x248] ;  /* 0x0000920000317ab9 */ /* 0x000fe20000000800 */
[----:B------:R-:W-:Y:S01]  /*11f670*/  ULDC UR11, c[0x0][0x228] ;  /* 0x00008a00000b7ab9 */ /* 0x000fe20000000800 */
[----:B0-----:R-:W-:Y:S01]  /*11f680*/  VIADD R11, R11, UR32 ;  /* 0x000000200b0b7c36 */ /* 0x001fe20008000000 */
[----:B------:R-:W-:-:S04]  /*11f690*/  ULDC UR32, c[0x0][0x248] ;  /* 0x0000920000207ab9 */ /* 0x000fc80000000800 */
[----:B------:R-:W-:Y:S01]  /*11f6a0*/  @P2 LOP3.LUT R45, R45, 0x80000000, RZ, 0xfc, !PT ;  /* 0x800000002d2d2812 */ /* 0x000fe200078efcff */
[----:B------:R0:W-:Y:S03]  /*11f6b0*/  STL [R1+0x10e4], R11 ;  /* 0x0010e40b01007387 */ /* 0x0001e60000100800 */
[----:B------:R-:W-:Y:S01]  /*11f6c0*/  LOP3.LUT R45, R45, 0xbfffffff, RZ, 0xc0, !PT ;  /* 0xbfffffff2d2d7812 */ /* 0x000fe200078ec0ff */
[----:B0-----:R-:W-:Y:S01]  /*11f6d0*/  VIADD R11, R11, UR32 ;  /* 0x000000200b0b7c36 */ /* 0x001fe20008000000 */
[----:B------:R-:W-:Y:S02]  /*11f6e0*/  ULDC.64 UR32, c[0x0][0x228] ;  /* 0x00008a0000207ab9 */ /* 0x000fe40000000a00 */
[----:B------:R-:W-:Y:S01]  /*11f6f0*/  ISETP.LT.AND P0, PT, R61, UR32, !P0 ;  /* 0x000000203d007c0c */ /* 0x000fe2000c701270 */
[----:B------:R-:W-:Y:S01]  /*11f700*/  ULDC UR32, c[0x0][0x248] ;  /* 0x0000920000207ab9 */ /* 0x000fe20000000800 */
[----:B------:R-:W-:-:S04]  /*11f710*/  @P1 LOP3.LUT R45, R45, 0x40000000, RZ, 0xfc, !PT ;  /* 0x400000002d2d1812 */ /* 0x000fc800078efcff */
[----:B------:R-:W-:Y:S02]  /*11f720*/  LOP3.LUT R45, R45, 0xdfffffff, RZ, 0xc0, !PT ;  /* 0xdfffffff2d2d7812 */ /* 0x000fe400078ec0ff */
[----:B------:R-:W-:-:S05]  /*11f730*/  @P3 LOP3.LUT R59, R59, 0x1, RZ, 0xfc, !PT ;  /* 0x000000013b3b3812 */ /* 0x000fca00078efcff */
        /* <DEDUP_REMOVED lines=10> */
[----:B0-----:R-:W-:Y:S01]  /*11f7e0*/  VIADD R11, R11, UR40 ;  /* 0x000000280b0b7c36 */ /* 0x001fe20008000000 */
[----:B------:R-:W-:-:S06]  /*11f7f0*/  ULDC UR40, c[0x0][0x248] ;  /* 0x0000920000287ab9 */ /* 0x000fcc0000000800 */
        /* <DEDUP_REMOVED lines=15> */
[----:B0-----:R-:W-:Y:S01]  /*11f8f0*/  VIADD R11, R11, UR32 ;  /* 0x000000200b0b7c36 */ /* 0x001fe20008000000 */
[----:B------:R-:W-:Y:S01]  /*11f900*/  ISETP.LT.AND P3, PT, R12, UR20, !P0 ;  /* 0x000000140c007c0c */ /* 0x000fe2000c761270 */
[----:B------:R-:W-:Y:S01]  /*11f910*/  VIADD R2, R56, 0x62 ;  /* 0x0000006238027836 */ /* 0x000fe20000000000 */
[----:B------:R-:W-:Y:S01]  /*11f920*/  ISETP.LT.AND P2, PT, R25, UR18, !P0 ;  /* 0x0000001219007c0c */ /* 0x000fe2000c741270 */
[----:B------:R-:W-:Y:S01]  /*11f930*/  ULDC UR32, c[0x0][0x248] ;  /* 0x0000920000207ab9 */ /* 0x000fe20000000800 */
[----:B------:R-:W-:Y:S01]  /*11f940*/  ISETP.LT.AND P1, PT, R24, UR19, !P0 ;  /* 0x0000001318007c0c */ /* 0x000fe2000c721270 */
[----:B------:R0:W-:Y:S01]  /*11f950*/  STL [R1+0x10f4], R11 ;  /* 0x0010f40b01007387 */ /* 0x0001e20000100800 */
[----:B------:R-:W-:Y:S01]  /*11f960*/  ULDC.64 UR18, c[0x0][0x228] ;  /* 0x00008a0000127ab9 */ /* 0x000fe20000000a00 */
[----:B------:R-:W-:-:S06]  /*11f970*/  ULDC UR39, c[0x0][0x248] ;  /* 0x0000920000277ab9 */ /* 0x000fcc0000000800 */
        /* <DEDUP_REMOVED lines=32> */
[----:B------:R-:W-:Y:S01]  /*11fb80*/  ISETP.LT.AND P3, PT, R12, UR21, !P0 ;  /* 0x000000150c007c0c */ /* 0x000fe2000c761270 */
[----:B------:R0:W-:Y:S01]  /*11fb90*/  STL [R1+0x10fc], R11 ;  /* 0x0010fc0b01007387 */ /* 0x0001e20000100800 */
[----:B------:R-:W-:Y:S02]  /*11fba0*/  ISETP.LT.AND P2, PT, R25, UR28, !P0 ;  /* 0x0000001c19007c0c */ /* 0x000fe4000c741270 */
[----:B------:R-:W-:Y:S02]  /*11fbb0*/  LOP3.LUT R45, R45, 0xfffeffff, RZ, 0xc0, !PT ;  /* 0xfffeffff2d2d7812 */ /* 0x000fe400078ec0ff */
[----:B------:R-:W-:Y:S01]  /*11fbc0*/  ISETP.LT.AND P1, PT, R24, UR23, !P0 ;  /* 0x0000001718007c0c */ /* 0x000fe2000c721270 */
[C---:B------:R-:W-:Y:S01]  /*11fbd0*/  VIADD R2, R56.reuse, 0xac ;  /* 0x000000ac38027836 */ /* 0x040fe20000000000 */
[----:B------:R-:W-:Y:S01]  /*11fbe0*/  ULDC.64 UR20, c[0x0][0x228] ;  /* 0x00008a0000147ab9 */ /* 0x000fe20000000a00 */
[----:B------:R-:W-:Y:S01]  /*11fbf0*/  VIADD R12, R56, 0x5d ;  /* 0x0000005d380c7836 */ /* 0x000fe20000000000 */
[----:B------:R-:W-:Y:S01]  /*11fc00*/  ULDC UR28, c[0x0][0x248] ;  /* 0x00009200001c7ab9 */ /* 0x000fe20000000800 */
[----:B0-----:R-:W-:-:S02]  /*11fc10*/  VIADD R11, R11, UR50 ;  /* 0x000000320b0b7c36 */ /* 0x001fc40008000000 */
[----:B------:R-:W-:Y:S01]  /*11fc20*/  @P3 LOP3.LUT R45, R45, 0x10000, RZ, 0xfc, !PT ;  /* 0x000100002d2d3812 */ /* 0x000fe200078efcff */
[----:B------:R-:W-:Y:S01]  /*11fc30*/  ULDC.64 UR50, c[0x0][0x228] ;  /* 0x00008a0000327ab9 */ /* 0x000fe20000000a00 */
[----:B------:R-:W-:Y:S01]  /*11fc40*/  ULDC.64 UR22, c[0x0][0x228] ;  /* 0x00008a0000167ab9 */ /* 0x000fe20000000a00 */
[----:B------:R0:W-:Y:S01]  /*11fc50*/  STL [R1+0x1108], R11 ;  /* 0x0011080b01007387 */ /* 0x0001e20000100800 */
[----:B------:R-:W-:Y:S01]  /*11fc60*/  LOP3.LUT R45, R45, 0xffff7fff, RZ, 0xc0, !PT ;  /* 0xffff7fff2d2d7812 */ /* 0x000fe200078ec0ff */
[----:B0-----:R-:W-:-:S03]  /*11fc70*/  VIADD R11, R11, UR47 ;  /* 0x0000002f0b0b7c36 */ /* 0x001fc60008000000 */
[----:B------:R-:W-:Y:S02]  /*11fc80*/  @P2 LOP3.LUT R45, R45, 0x8000, RZ, 0xfc, !PT ;  /* 0x000080002d2d2812 */ /* 0x000fe400078efcff */
[----:B------:R0:W-:Y:S01]  /*11fc90*/  STL [R1+0x1104], R11 ;  /* 0x0011040b01007387 */ /* 0x0001e20000100800 */
[----:B------:R-:W-:Y:S01]  /*11fca0*/  ISETP.LT.AND P0, PT, R61, UR18, !P0 ;  /* 0x000000123d007c0c */ /* 0x000fe2000c701270 */
[----:B------:R-:W-:Y:S01]  /*11fcb0*/  ULDC UR18, c[0x0][0x248] ;  /* 0x0000920000127ab9 */ /* 0x000fe20000000800 */
[----:B------:R-:W-:Y:S01]  /*11fcc0*/  LOP3.LUT R45, R45, 0xffffbfff, RZ, 0xc0, !PT ;  /* 0xffffbfff2d2d7812 */ /* 0x000fe200078ec0ff */
[----:B0-----:R-:W-:-:S04]  /*11fcd0*/  VIADD R11, R11, UR49 ;  /* 0x000000310b0b7c36 */ /* 0x001fc80008000000 */
[----:B------:R-:W-:Y:S01]  /*11fce0*/  VIADD R16, R11, UR46 ;  /* 0x0000002e0b107c36 */ /* 0x000fe20008000000 */
[----:B------:R0:W-:Y:S01]  /*11fcf0*/  STL [R1+0x1110], R11 ;  /* 0x0011100b01007387 */ /* 0x0001e20000100800 */
[----:B------:R-:W-:Y:S01]  /*11fd00*/  @P1 LOP3.LUT R45, R45, 0x4000, RZ, 0xfc, !PT ;  /* 0x000040002d2d1812 */ /* 0x000fe200078efcff */
[----:B------:R-:W-:Y:S01]  /*11fd10*/  ULDC.64 UR46, c[0x0][0x228] ;  /* 0x00008a00002e7ab9 */ /* 0x000fe20000000a00 */
[----:B------:R-:W-:Y:S01]  /*11fd20*/  VIADD R22, R16, UR32 ;  /* 0x0000002010167c36 */ /* 0x000fe20008000000 */
[----:B------:R1:W-:Y:S01]  /*11fd30*/  STL [R1+0x110c], R16 ;  /* 0x00110c1001007387 */ /* 0x0003e20000100800 */
[----:B------:R-:W-:Y:S01]  /*11fd40*/  LOP3.LUT R45, R45, 0xffffdfff, RZ, 0xc0, !PT ;  /* 0xffffdfff2d2d7812 */ /* 0x000fe200078ec0ff */
[----:B------:R-:W-:Y:S01]  /*11fd50*/  ULDC.64 UR32, c[0x0][0x228] ;  /* 0x00008a0000207ab9 */ /* 0x000fe20000000a00 */
[C---:B0-----:R-:W-:Y:S02]  /*11fd60*/  VIADD R11, R56.reuse, 0x60 ;  /* 0x00000060380b7836 */ /* 0x041fe40000000000 */
[----:B-1----:R-:W-:-:S02]  /*11fd70*/  VIADD R16, R56, 0x56 ;  /* 0x0000005638107836 */ /* 0x002fc40000000000 */
[----:B------:R-:W2:Y:S04]  /*11fd80*/  LDL.LU R56, [R1+0x5768] ;  /* 0x0057680001387983 */ /* 0x000ea80000300800 */
[----:B------:R0:W-:Y:S01]  /*11fd90*/  STL [R1+0x1114], R22 ;  /* 0x0011141601007387 */ /* 0x0001e20000100800 */
[----:B------:R-:W-:Y:S02]  /*11fda0*/  @P0 LOP3.LUT R45, R45, 0x2000, RZ, 0xfc, !PT ;  /* 0x000020002d2d0812 */ /* 0x000fe400078efcff */
[----:B------:R-:W-:Y:S01]  /*11fdb0*/  ISETP.GE.AND P0, PT, R11, UR35, PT ;  /* 0x000000230b007c0c */ /* 0x000fe2000bf06270 */
[----:B0-----:R-:W-:-:S05]  /*11fdc0*/  VIADD R22, R22, UR41 ;  /* 0x0000002916167c36 */ /* 0x001fca0008000000 */
[----:B------:R0:W-:Y:S04]  /*11fdd0*/  STL [R1+0x1124], R22 ;  /* 0x0011241601007387 */ /* 0x0001e80000100800 */
[----:B------:R-:W3:Y:S04]  /*11fde0*/  LDL R11, [R1+0x1c6c] ;  /* 0x001c6c00010b7983 */ /* 0x000ee80000100800 */
[----:B------:R-:W4:Y:S01]  /*11fdf0*/  LDL.LU R26, [R1+0x88c] ;  /* 0x00088c00011a7983 */ /* 0x000f220000300800 */
[----:B------:R-:W-:Y:S01]  /*11fe00*/  ISETP.LT.AND P2, PT, R25, UR60, !P0 ;  /* 0x0000003c19007c0c */ /* 0x000fe2000c741270 */
[----:B------:R-:W-:Y:S01]  /*11fe10*/  ULDC UR60, c[0x0][0x228] ;  /* 0x00008a00003c7ab9 */ /* 0x000fe20000000800 */
[----:B------:R-:W-:-:S02]  /*11fe20*/  LOP3.LUT R45, R45, 0xffffefff, RZ, 0xc0, !PT ;  /* 0xffffefff2d2d7812 */ /* 0x000fc400078ec0ff */
[----:B------:R-:W-:Y:S01]  /*11fe30*/  ISETP.LT.AND P1, PT, R24, UR43, !P0 ;  /* 0x0000002b18007c0c */ /* 0x000fe2000c721270 */
[----:B------:R-:W-:Y:S01]  /*11fe40*/  VIADD R23, R22, UR34 ;  /* 0x0000002216177c36 */ /* 0x000fe20008000000 */
[----:B------:R-:W-:Y:S01]  /*11fe50*/  ULDC.64 UR34, c[0x0][0x228] ;  /* 0x00008a0000227ab9 */ /* 0x000fe20000000a00 */
[----:B0-----:R-:W2:Y:S04]  /*11fe60*/  LDL.LU R22, [R1+0x82c] ;  /* 0x00082c0001167983 */ /* 0x001ea80000300800 */
[----:B------:R0:W-:Y:S02]  /*11fe70*/  STL [R1+0x1120], R23 ;  /* 0x0011201701007387 */ /* 0x0001e40000100800 */
[----:B0-----:R-:W-:Y:S01]  /*11fe80*/  VIADD R23, R23, UR40 ;  /* 0x0000002817177c36 */ /* 0x001fe20008000000 */
[----:B------:R-:W-:Y:S01]  /*11fe90*/  ULDC.64 UR40, c[0x0][0x228] ;  /* 0x00008a0000287ab9 */ /* 0x000fe20000000a00 */
[----:B---3--:R-:W-:Y:S01]  /*11fea0*/  ISETP.LT.AND P3, PT, R11, UR59, !P0 ;  /* 0x0000003b0b007c0c */ /* 0x008fe2000c761270 */
[----:B------:R-:W-:Y:S01]  /*11feb0*/  ULDC UR59, c[0x0][0x228] ;  /* 0x00008a00003b7ab9 */ /* 0x000fe20000000800 */
[----:B------:R-:W-:-:S11]  /*11fec0*/  ISETP.LT.AND P0, PT, R61, UR20, !P0 ;  /* 0x000000143d007c0c */ /* 0x000fd6000c701270 */
[----:B------:R-:W-:-:S04]  /*11fed0*/  @P3 LOP3.LUT R45, R45, 0x1000, RZ, 0xfc, !PT ;  /* 0x000010002d2d3812 */ /* 0x000fc800078efcff */
[----:B------:R-:W-:-:S04]  /*11fee0*/  LOP3.LUT R45, R45, 0xfffff7ff, RZ, 0xc0, !PT ;  /* 0xfffff7ff2d2d7812 */ /* 0x000fc800078ec0ff */
[----:B------:R-:W-:-:S04]  /*11fef0*/  @P2 LOP3.LUT R45, R45, 0x800, RZ, 0xfc, !PT ;  /* 0x000008002d2d2812 */ /* 0x000fc800078efcff */
[----:B------:R-:W-:-:S04]  /*11ff00*/  LOP3.LUT R45, R45, 0xfffffbff, RZ, 0xc0, !PT ;  /* 0xfffffbff2d2d7812 */ /* 0x000fc800078ec0ff */
[----:B------:R-:W-:-:S04]  /*11ff10*/  @P1 LOP3.LUT R45, R45, 0x400, RZ, 0xfc, !PT ;  /* 0x000004002d2d1812 */ /* 0x000fc800078efcff */
[----:B------:R-:W-:-:S04]  /*11ff20*/  LOP3.LUT R45, R45, 0xfffffdff, RZ, 0xc0, !PT ;  /* 0xfffffdff2d2d7812 */ /* 0x000fc800078ec0ff */
[----:B------:R-:W-:Y:S02]  /*11ff30*/  @P0 LOP3.LUT R45, R45, 0x200, RZ, 0xfc, !PT ;  /* 0x000002002d2d0812 */ /* 0x000fe400078efcff */
[----:B------:R-:W-:Y:S01]  /*11ff40*/  ISETP.GE.AND P0, PT, R20, UR15, PT ;  /* 0x0000000f14007c0c */ /* 0x000fe2000bf06270 */
[----:B------:R-:W-:Y:S01]  /*11ff50*/  ULDC.64 UR14, c[0x0][0x228] ;  /* 0x00008a00000e7ab9 */ /* 0x000fe20000000a00 */
[----:B------:R-:W-:Y:S01]  /*11ff60*/  LOP3.LUT R45, R45, 0xfffffeff, RZ, 0xc0, !PT ;  /* 0xfffffeff2d2d7812 */ /* 0x000fe200078ec0ff */
[----:B------:R-:W3:Y:S01]  /*11ff70*/  LDL.LU R20, [R1+0x890] ;  /* 0x0008900001147983 */ /* 0x000ee20000300800 */
[----:B------:R-:W-:Y:S01]  /*11ff80*/  ISETP.LT.AND P3, PT, R11, UR59, !P0 ;  /* 0x0000003b0b007c0c */ /* 0x000fe2000c761270 */
[----:B------:R-:W-:Y:S01]  /*11ff90*/  ULDC UR59, c[0x0][0x228] ;  /* 0x00008a00003b7ab9 */ /* 0x000fe20000000800 */
[----:B------:R-:W-:Y:S02]  /*11ffa0*/  ISETP.LT.AND P2, PT, R25, UR60, !P0 ;  /* 0x0000003c19007c0c */ /* 0x000fe4000c741270 */
[----:B------:R-:W-:Y:S01]  /*11ffb0*/  ISETP.LT.AND P1, PT, R24, UR48, !P0 ;  /* 0x0000003018007c0c */ /* 0x000fe2000c721270 */
[----:B------:R0:W-:Y:S08]  /*11ffc0*/  STL [R1+0x111c], R23 ;  /* 0x00111c1701007387 */ /* 0x0001f00000100800 */
[----:B------:R-:W-:Y:S01]  /*11ffd0*/  @P3 LOP3.LUT R45, R45, 0x100, RZ, 0xfc, !PT ;  /* 0x000001002d2d3812 */ /* 0x000fe200078efcff */
[----:B------:R-:W-:Y:S01]  /*11ffe0*/  ULDC UR60, c[0x0][0x228] ;  /* 0x00008a00003c7ab9 */ /* 0x000fe20000000800 */
[----:B------:R-:W-:-:S02]  /*11fff0*/  ULDC.64 UR48, c[0x0][0x228] ;  /* 0x00008a0000307ab9 */ /* 0x000fc40000000a00 */
[----:B------:R-:W-:-:S04]  /*120000*/  LOP3.LUT R45, R45, 0xffffff7f, RZ, 0xc0, !PT ;  /* 0xffffff7f2d2d7812 */ /* 0x000fc800078ec0ff */
[----:B------:R-:W-:Y:S02]  /*120010*/  @P2 LOP3.LUT R45, R45, 0x80, RZ, 0xfc, !PT ;  /* 0x000000802d2d2812 */ /* 0x000fe400078efcff */
[----:B------:R-:W-:Y:S02]  /*120020*/  ISETP.LT.AND P0, PT, R61, UR32, !P0 ;  /* 0x000000203d007c0c */ /* 0x000fe4000c701270 */
[----:B------:R-:W-:-:S04]  /*120030*/  LOP3.LUT R45, R45, 0xffffffbf, RZ, 0xc0, !PT ;  /* 0xffffffbf2d2d7812 */ /* 0x000fc800078ec0ff */
[----:B------:R-:W-:Y:S01]  /*120040*/  @P1 LOP3.LUT R45, R45, 0x40, RZ, 0xfc, !PT ;  /* 0x000000402d2d1812 */ /* 0x000fe200078efcff */
[----:B0-----:R-:W-:Y:S01]  /*120050*/  VIADD R23, R23, UR42 ;  /* 0x0000002a17177c36 */ /* 0x001fe20008000000 */
[----:B------:R-:W-:Y:S02]  /*120060*/  ULDC.64 UR42, c[0x0][0x228] ;  /* 0x00008a00002a7ab9 */ /* 0x000fe40000000a00 */
[----:B------:R-:W-:-:S04]  /*120070*/  LOP3.LUT R45, R45, 0xffffffdf, RZ, 0xc0, !PT ;  /* 0xffffffdf2d2d7812 */ /* 0x000fc800078ec0ff */
[----:B------:R-:W-:Y:S02]  /*120080*/  @P0 LOP3.LUT R45, R45, 0x20, RZ, 0xfc, !PT ;  /* 0x000000202d2d0812 */ /* 0x000fe400078efcff */
[----:B------:R-:W-:Y:S01]  /*120090*/  ISETP.GE.AND P0, PT, R21, UR17, PT ;  /* 0x0000001115007c0c */ /* 0x000fe2000bf06270 */
[----:B------:R2:W-:Y:S01]  /*1200a0*/  STL [R1+0x1118], R23 ;  /* 0x0011181701007387 */ /* 0x0005e20000100800 */
[----:B----4-:R-:W-:Y:S01]  /*1200b0*/  LOP3.LUT R21, R26, 0xffff, RZ, 0xc0, !PT ;  /* 0x0000ffff1a157812 */ /* 0x010fe200078ec0ff */
[----:B------:R-:W-:Y:S01]  /*1200c0*/  VIADD R26, R23, UR39 ;  /* 0x00000027171a7c36 */ /* 0x000fe20008000000 */
[----:B--2---:R-:W-:Y:S02]  /*1200d0*/  LOP3.LUT R23, R56, 0xffff, RZ, 0xc0, !PT ;  /* 0x0000ffff38177812 */ /* 0x004fe400078ec0ff */
[----:B------:R-:W2:Y:S01]  /*1200e0*/  LDL.LU R56, [R1+0x5764] ;  /* 0x0057640001387983 */ /* 0x000ea20000300800 */
[----:B------:R-:W-:Y:S01]  /*1200f0*/  ISETP.LT.AND P3, PT, R11, UR58, !P0 ;  /* 0x0000003a0b007c0c */ /* 0x000fe2000c761270 */
[----:B------:R-:W-:Y:S01]  /*120100*/  ULDC UR58, c[0x0][0x228] ;  /* 0x00008a00003a7ab9 */ /* 0x000fe20000000800 */
[----:B------:R-:W-:Y:S01]  /*120110*/  ISETP.LT.AND P2, PT, R25, UR59, !P0 ;  /* 0x0000003b19007c0c */ /* 0x000fe2000c741270 */
[----:B------:R-:W-:Y:S01]  /*120120*/  ULDC UR59, c[0x0][0x228] ;  /* 0x00008a00003b7ab9 */ /* 0x000fe20000000800 */
[----:B------:R-:W-:-:S02]  /*120130*/  LOP3.LUT R45, R45, 0xffffffef, RZ, 0xc0, !PT ;  /* 0xffffffef2d2d7812 */ /* 0x000fc400078ec0ff */
        /* <DEDUP_REMOVED lines=11> */
[----:B------:R-:W-:Y:S01]  /*1201f0*/  ISETP.LT.AND P3, PT, R25, UR59, !P0 ;  /* 0x0000003b19007c0c */ /* 0x000fe2000c761270 */
[----:B------:R-:W-:Y:S01]  /*120200*/  ULDC UR59, c[0x0][0x228] ;  /* 0x00008a00003b7ab9 */ /* 0x000fe20000000800 */
[----:B------:R-:W-:Y:S01]  /*120210*/  ISETP.LT.AND P1, PT, R11, UR58, !P0 ;  /* 0x0000003a0b007c0c */ /* 0x000fe2000c721270 */
[----:B------:R-:W-:Y:S01]  /*120220*/  ULDC UR58, c[0x0][0x228] ;  /* 0x00008a00003a7ab9 */ /* 0x000fe20000000800 */
[----:B------:R-:W-:Y:S01]  /*120230*/  ISETP.LT.AND P2, PT, R24, UR60, !P0 ;  /* 0x0000003c18007c0c */ /* 0x000fe2000c741270 */
[----:B------:R-:W-:Y:S01]  /*120240*/  ULDC UR60, c[0x0][0x228] ;  /* 0x00008a00003c7ab9 */ /* 0x000fe20000000800 */
[----:B------:R-:W-:-:S09]  /*120250*/  LOP3.LUT R45, R45, 0xfffffffe, RZ, 0xc0, !PT ;  /* 0xfffffffe2d2d7812 */ /* 0x000fd200078ec0ff */
[----:B------:R-:W-:Y:S02]  /*120260*/  @P1 LOP3.LUT R45, R45, 0x1, RZ, 0xfc, !PT ;  /* 0x000000012d2d1812 */ /* 0x000fe400078efcff */
[----:B------:R-:W-:Y:S02]  /*120270*/  ISETP.LT.AND P1, PT, R61, UR34, !P0 ;  /* 0x000000223d007c0c */ /* 0x000fe4000c721270 */
[----:B------:R-:W-:Y:S01]  /*120280*/  ISETP.GE.AND P0, PT, R13, UR21, PT ;  /* 0x000000150d007c0c */ /* 0x000fe2000bf06270 */
[----:B------:R0:W-:Y:S02]  /*120290*/  STL [R1+0x1128], R26 ;  /* 0x0011281a01007387 */ /* 0x0001e40000100800 */
[----:B0-----:R-:W-:-:S04]  /*1202a0*/  VIADD R26, R26, UR37 ;  /* 0x000000251a1a7c36 */ /* 0x001fc80008000000 */
[----:B------:R-:W-:Y:S01]  /*1202b0*/  VIADD R12, R26, UR54 ;  /* 0x000000361a0c7c36 */ /* 0x000fe20008000000 */
[----:B------:R0:W-:Y:S04]  /*1202c0*/  STL [R1+0x1140], R26 ;  /* 0x0011401a01007387 */ /* 0x0001e80000100800 */
[----:B0-----:R-:W4:Y:S04]  /*1202d0*/  LDL.LU R26, [R1+0x5760] ;  /* 0x00576000011a7983 */ /* 0x001f280000300800 */
[----:B------:R0:W-:Y:S02]  /*1202e0*/  STL [R1+0x113c], R12 ;  /* 0x00113c0c01007387 */ /* 0x0001e40000100800 */
[----:B0-----:R-:W-:Y:S01]  /*1202f0*/  VIADD R12, R12, UR16 ;  /* 0x000000100c0c7c36 */ /* 0x001fe20008000000 */
[----:B--2---:R-:W-:-:S04]  /*120300*/  LOP3.LUT R56, R56, 0x7fffffff, RZ, 0xc0, !PT ;  /* 0x7fffffff38387812 */ /* 0x004fc800078ec0ff */
[----:B------:R-:W-:-:S04]  /*120310*/  @P3 LOP3.LUT R56, R56, 0x80000000, RZ, 0xfc, !PT ;  /* 0x8000000038383812 */ /* 0x000fc800078efcff */
[----:B------:R-:W-:-:S04]  /*120320*/  LOP3.LUT R56, R56, 0xbfffffff, RZ, 0xc0, !PT ;  /* 0xbfffffff38387812 */ /* 0x000fc800078ec0ff */
[----:B------:R-:W-:Y:S02]  /*120330*/  @P2 LOP3.LUT R56, R56, 0x40000000, RZ, 0xfc, !PT ;  /* 0x4000000038382812 */ /* 0x000fe400078efcff */
[----:B------:R-:W-:Y:S02]  /*120340*/  ISETP.LT.AND P3, PT, R11, UR57, !P0 ;  /* 0x000000390b007c0c */ /* 0x000fe4000c761270 */
        /* <DEDUP_REMOVED lines=14> */
[----:B------:R-:W-:-:S04]  /*120430*/  ISETP.GE.AND P0, PT, R14, UR33, PT ;  /* 0x000000210e007c0c */ /* 0x000fc8000bf06270 */
[----:B------:R-:W-:Y:S02]  /*120440*/  ISETP.LT.AND P1, PT, R11, UR14, !P0 ;  /* 0x0000000e0b007c0c */ /* 0x000fe4000c721270 */
[----:B------:R-:W-:Y:S02]  /*120450*/  ISETP.LT.AND P3, PT, R25, UR60, !P0 ;  /* 0x0000003c19007c0c */ /* 0x000fe4000c761270 */
[----:B------:R-:W-:Y:S02]  /*120460*/  LOP3.LUT R56, R56, 0xfeffffff, RZ, 0xc0, !PT ;  /* 0xfeffffff38387812 */ /* 0x000fe400078ec0ff */
[----:B------:R-:W-:-:S07]  /*120470*/  ISETP.LT.AND P2, PT, R24, UR61, !P0 ;  /* 0x0000003d18007c0c */ /* 0x000fce000c741270 */
[----:B------:R-:W-:-:S04]  /*120480*/  @P1 LOP3.LUT R56, R56, 0x1000000, RZ, 0xfc, !PT ;  /* 0x0100000038381812 */ /* 0x000fc800078efcff */
[----:B------:R-:W-:-:S04]  /*120490*/  LOP3.LUT R56, R56, 0xff7fffff, RZ, 0xc0, !PT ;  /* 0xff7fffff38387812 */ /* 0x000fc800078ec0ff */
[----:B------:R-:W-:Y:S02]  /*1204a0*/  @P3 LOP3.LUT R56, R56, 0x800000, RZ, 0xfc, !PT ;  /* 0x0080000038383812 */ /* 0x000fe400078efcff */
[----:B------:R-:W-:Y:S02]  /*1204b0*/  ISETP.LT.AND P1, PT, R61, UR53, !P0 ;  /* 0x000000353d007c0c */ /* 0x000fe4000c721270 */
[----:B------:R-:W-:-:S04]  /*1204c0*/  LOP3.LUT R56, R56, 0xffbfffff, RZ, 0xc0, !PT ;  /* 0xffbfffff38387812 */ /* 0x000fc800078ec0ff */
[----:B------:R-:W-:Y:S02]  /*1204d0*/  @P2 LOP3.LUT R56, R56, 0x400000, RZ, 0xfc, !PT ;  /* 0x0040000038382812 */ /* 0x000fe400078efcff */
[----:B------:R-:W-:Y:S02]  /*1204e0*/  ISETP.GE.AND P0, PT, R15, UR47, PT ;  /* 0x0000002f0f007c0c */ /* 0x000fe4000bf06270 */
[----:B------:R-:W-:-:S04]  /*1204f0*/  LOP3.LUT R56, R56, 0xffdfffff, RZ, 0xc0, !PT ;  /* 0xffdfffff38387812 */ /* 0x000fc800078ec0ff */
[----:B------:R-:W-:Y:S02]  /*120500*/  @P1 LOP3.LUT R56, R56, 0x200000, RZ, 0xfc, !PT ;  /* 0x0020000038381812 */ /* 0x000fe400078efcff */
        /* <DEDUP_REMOVED lines=34> */
[----:B------:R-:W-:Y:S02]  /*120730*/  LOP3.LUT R56, R56, 0xfffffeff, RZ, 0xc0, !PT ;  /* 0xfffffeff38387812 */ /* 0x000fe400078ec0ff */
[----:B------:R-:W-:Y:S02]  /*120740*/  ISETP.GE.AND P0, PT, R19, UR49, PT ;  /* 0x0000003113007c0c */ /* 0x000fe4000bf06270 */
[----:B------:R-:W-:Y:S01]  /*120750*/  @P2 LOP3.LUT R56, R56, 0x100, RZ, 0xfc, !PT ;  /* 0x0000010038382812 */ /* 0x000fe200078efcff */
[----:B------:R0:W-:Y:S01]  /*120760*/  STL [R1+0x1138], R12 ;  /* 0x0011380c01007387 */ /* 0x0001e20000100800 */
[----:B------:R-:W-:-:S02]  /*120770*/  ISETP.LT.AND P3, PT, R11, UR42, !P0 ;  /* 0x0000002a0b007c0c */ /* 0x000fc4000c761270 */
[----:B------:R-:W-:Y:S01]  /*120780*/  LOP3.LUT R56, R56, 0xffffff7f, RZ, 0xc0, !PT ;  /* 0xffffff7f38387812 */ /* 0x000fe200078ec0ff */
[----:B0-----:R-:W-:-:S03]  /*120790*/  VIADD R12, R12, UR24 ;  /* 0x000000180c0c7c36 */ /* 0x001fc60008000000 */
[----:B------:R-:W-:Y:S02]  /*1207a0*/  @P1 LOP3.LUT R56, R56, 0x80, RZ, 0xfc, !PT ;  /* 0x0000008038381812 */ /* 0x000fe400078efcff */
[----:B------:R0:W-:Y:S01]  /*1207b0*/  STL [R1+0x1134], R12 ;  /* 0x0011340c01007387 */ /* 0x0001e20000100800 */
[----:B------:R-:W-:Y:S02]  /*1207c0*/  ISETP.LT.AND P2, PT, R25, UR11, !P0 ;  /* 0x0000000b19007c0c */ /* 0x000fe4000c741270 */
[----:B------:R-:W-:Y:S01]  /*1207d0*/  LOP3.LUT R56, R56, 0xffffffbf, RZ, 0xc0, !PT ;  /* 0xffffffbf38387812 */ /* 0x000fe200078ec0ff */
[----:B0-----:R-:W-:-:S03]  /*1207e0*/  VIADD R12, R12, UR26 ;  /* 0x0000001a0c0c7c36 */ /* 0x001fc60008000000 */
[----:B------:R-:W-:Y:S01]  /*1207f0*/  @P3 LOP3.LUT R56, R56, 0x40, RZ, 0xfc, !PT ;  /* 0x0000004038383812 */ /* 0x000fe200078efcff */
[----:B------:R-:W-:Y:S01]  /*120800*/  VIADD R17, R12, UR31 ;  /* 0x0000001f0c117c36 */ /* 0x000fe20008000000 */
[----:B------:R0:W-:Y:S01]  /*120810*/  STL [R1+0x1130], R12 ;  /* 0x0011300c01007387 */ /* 0x0001e20000100800 */
[----:B------:R-:W-:Y:S02]  /*120820*/  ISETP.LT.AND P1, PT, R24, UR30, !P0 ;  /* 0x0000001e18007c0c */ /* 0x000fe4000c721270 */
[----:B------:R-:W-:Y:S01]  /*120830*/  LOP3.LUT R56, R56, 0xffffffdf, RZ, 0xc0, !PT ;  /* 0xffffffdf38387812 */ /* 0x000fe200078ec0ff */
[----:B0-----:R-:W2:Y:S04]  /*120840*/  LDL.LU R12, [R1+0x7c4] ;  /* 0x0007c400010c7983 */ /* 0x001ea80000300800 */
[----:B------:R-:W4:Y:S04]  /*120850*/  LDL.LU R13, [R1+0x7c0] ;  /* 0x0007c000010d7983 */ /* 0x000f280000300800 */
[----:B------:R-:W4:Y:S04]  /*120860*/  LDL.LU R14, [R1+0x7bc] ;  /* 0x0007bc00010e7983 */ /* 0x000f280000300800 */
[----:B------:R0:W-:Y:S01]  /*120870*/  STL [R1+0x112c], R17 ;  /* 0x00112c1101007387 */ /* 0x0001e20000100800 */
[----:B------:R-:W-:-:S03]  /*120880*/  @P2 LOP3.LUT R56, R56, 0x20, RZ, 0xfc, !PT ;  /* 0x0000002038382812 */ /* 0x000fc600078efcff */
[----:B------:R-:W4:Y:S01]  /*120890*/  LDL.LU R15, [R1+0x7b8] ;  /* 0x0007b800010f7983 */ /* 0x000f220000300800 */
[----:B0-----:R-:W-:Y:S01]  /*1208a0*/  VIADD R17, R17, UR55 ;  /* 0x0000003711117c36 */ /* 0x001fe20008000000 */
[----:B------:R-:W-:-:S04]  /*1208b0*/  LOP3.LUT R56, R56, 0xffffffef, RZ, 0xc0, !PT ;  /* 0xffffffef38387812 */ /* 0x000fc800078ec0ff */
[----:B------:R0:W-:Y:S01]  /*1208c0*/  STL [R1+0x1144], R17 ;  /* 0x0011441101007387 */ /* 0x0001e20000100800 */
[----:B------:R-:W-:Y:S01]  /*1208d0*/  @P1 LOP3.LUT R56, R56, 0x10, RZ, 0xfc, !PT ;  /* 0x0000001038381812 */ /* 0x000fe200078efcff */
[----:B0-----:R-:W-:Y:S01]  /*1208e0*/  VIADD R17, R17, UR18 ;  /* 0x0000001211117c36 */ /* 0x001fe20008000000 */
[----:B------:R-:W-:-:S04]  /*1208f0*/  ISETP.GE.AND P1, PT, R2, UR23, PT ;  /* 0x0000001702007c0c */ /* 0x000fc8000bf26270 */
[----:B------:R0:W-:Y:S01]  /*120900*/  STL [R1+0x11c8], R17 ;  /* 0x0011c81101007387 */ /* 0x0001e20000100800 */
[----:B------:R-:W-:Y:S02]  /*120910*/  ISETP.GE.AND P3, PT, R25, UR10, PT ;  /* 0x0000000a19007c0c */ /* 0x000fe4000bf66270 */
[C---:B------:R-:W-:Y:S01]  /*120920*/  ISETP.GE.AND P2, PT, R24.reuse, UR22, PT ;  /* 0x0000001618007c0c */ /* 0x040fe2000bf46270 */
[----:B0-----:R-:W-:Y:S01]  /*120930*/  VIADD R17, R17, UR28 ;  /* 0x0000001c11117c36 */ /* 0x001fe20008000000 */
[----:B------:R-:W-:Y:S02]  /*120940*/  ISETP.LT.AND P4, PT, R24, UR8, !P1 ;  /* 0x0000000818007c0c */ /* 0x000fe4000cf81270 */
[C---:B------:R-:W-:Y:S02]  /*120950*/  ISETP.LT.AND P0, PT, R61.reuse, UR13, !P0 ;  /* 0x0000000d3d007c0c */ /* 0x040fe4000c701270 */
[----:B------:R0:W-:Y:S01]  /*120960*/  STL [R1+0x11cc], R17 ;  /* 0x0011cc1101007387 */ /* 0x0001e20000100800 */
[----:B------:R-:W-:-:S03]  /*120970*/  ISETP.LT.AND P5, PT, R61, UR6, !P1 ;  /* 0x000000063d007c0c */ /* 0x000fc6000cfa1270 */
[----:B------:R-:W4:Y:S04]  /*120980*/  LDL.LU R25, [R1+0x575c] ;  /* 0x00575c0001197983 */ /* 0x000f280000300800 */
[----:B------:R-:W4:Y:S04]  /*120990*/  LDL.LU R24, [R1+0x5758] ;  /* 0x0057580001187983 */ /* 0x000f280000300800 */
[----:B------:R-:W4:Y:S01]  /*1209a0*/  LDL.LU R61, [R1+0x5754] ;  /* 0x00575400013d7983 */ /* 0x000f220000300800 */
[----:B------:R-:W-:-:S04]  /*1209b0*/  LOP3.LUT R56, R56, 0xfffffff7, RZ, 0xc0, !PT ;  /* 0xfffffff738387812 */ /* 0x000fc800078ec0ff */
[----:B------:R-:W-:-:S04]  /*1209c0*/  @P0 LOP3.LUT R56, R56, 0x8, RZ, 0xfc, !PT ;  /* 0x0000000838380812 */ /* 0x000fc800078efcff */
[----:B------:R-:W-:-:S04]  /*1209d0*/  LOP3.LUT R56, R56, 0xfffff7ff, RZ, 0xc0, !PT ;  /* 0xfffff7ff38387812 */ /* 0x000fc800078ec0ff */
[----:B------:R-:W-:Y:S02]  /*1209e0*/  @P4 LOP3.LUT R56, R56, 0x800, RZ, 0xfc, !PT ;  /* 0x0000080038384812 */ /* 0x000fe400078efcff */
[----:B------:R-:W-:Y:S02]  /*1209f0*/  ISETP.GE.AND P4, PT, R11, UR56, PT ;  /* 0x000000380b007c0c */ /* 0x000fe4000bf86270 */
[----:B------:R-:W1:Y:S01]  /*120a00*/  S2R R11, SR_TID.X ;  /* 0x00000000000b7919 */ /* 0x000e620000002100 */
[----:B---3--:R-:W-:Y:S02]  /*120a10*/  LOP3.LUT R20, R20, 0xffff, RZ, 0xc0, !PT ;  /* 0x0000ffff14147812 */ /* 0x008fe400078ec0ff */
[----:B------:R-:W-:Y:S02]  /*120a20*/  LOP3.LUT R22, R22, 0xffff, RZ, 0xc0, !PT ;  /* 0x0000ffff16167812 */ /* 0x000fe400078ec0ff */
[----:B------:R-:W-:Y:S02]  /*120a30*/  LOP3.LUT R56, R56, 0xfffffbff, RZ, 0xc0, !PT ;  /* 0xfffffbff38387812 */ /* 0x000fe400078ec0ff */
[----:B------:R-:W-:-:S02]  /*120a40*/  ISETP.GE.AND P0, PT, R16, UR51, PT ;  /* 0x0000003310007c0c */ /* 0x000fc4000bf06270 */
[----:B------:R-:W-:Y:S02]  /*120a50*/  @P5 LOP3.LUT R56, R56, 0x400, RZ, 0xfc, !PT ;  /* 0x0000040038385812 */ /* 0x000fe400078efcff */
[----:B-1----:R-:W-:Y:S02]  /*120a60*/  LOP3.LUT R11, R11, 0x1f, RZ, 0xc0, !PT ;  /* 0x0000001f0b0b7812 */ /* 0x002fe400078ec0ff */
[----:B--2---:R-:W-:Y:S02]  /*120a70*/  PRMT R12, R12, 0x4210, R20 ;  /* 0x000042100c0c7816 */ /* 0x004fe40000000014 */
[----:B----4-:R-:W-:Y:S02]  /*120a80*/  PRMT R13, R13, 0x4210, R21 ;  /* 0x000042100d0d7816 */ /* 0x010fe40000000015 */
[----:B------:R-:W-:Y:S02]  /*120a90*/  PRMT R14, R14, 0x4210, R22 ;  /* 0x000042100e0e7816 */ /* 0x000fe40000000016 */
[----:B------:R-:W-:Y:S01]  /*120aa0*/  PRMT R15, R15, 0x4210, R23 ;  /* 0x000042100f0f7816 */ /* 0x000fe20000000017 */
[----:B------:R-:W2:Y:S01]  /*120ab0*/  LDL.LU R16, [R1+0x7d4] ;  /* 0x0007d40001107983 */ /* 0x000ea20000300800 */
[----:B------:R-:W-:Y:S01]  /*120ac0*/  LEA R11, R11, UR4, 0x4 ;  /* 0x000000040b0b7c11 */ /* 0x000fe2000f8e20ff */
[----:B------:R-:W-:Y:S01]  /*120ad0*/  ULDC.64 UR6, c[0x0][0x228] ;  /* 0x00008a0000067ab9 */ /* 0x000fe20000000a00 */
[----:B------:R-:W-:Y:S01]  /*120ae0*/  ULDC.64 UR8, c[0x0][0x228] ;  /* 0x00008a0000087ab9 */ /* 0x000fe20000000a00 */
[----:B0-----:R-:W3:Y:S01]  /*120af0*/  LDL.LU R17, [R1+0x7d0] ;  /* 0x0007d00001117983 */ /* 0x001ee20000300800 */
[----:B------:R-:W-:Y:S01]  /*120b00*/  ULDC.64 UR10, c[0x0][0x228] ;  /* 0x00008a00000a7ab9 */ /* 0x000fe20000000a00 */
[----:B------:R-:W-:Y:S01]  /*120b10*/  ULDC.64 UR22, c[0x0][0x228] ;  /* 0x00008a0000167ab9 */ /* 0x000fe20000000a00 */
[----:B------:R-:W-:Y:S01]  /*120b20*/  ULDC.64 UR20, c[0x0][0x228] ;  /* 0x00008a0000147ab9 */ /* 0x000fe20000000a00 */
[----:B------:R-:W4:Y:S01]  /*120b30*/  LDL.LU R18, [R1+0x7cc] ;  /* 0x0007cc0001127983 */ /* 0x000f220000300800 */
[----:B------:R-:W-:Y:S01]  /*120b40*/  ULDC.64 UR52, c[0x0][0x228] ;  /* 0x00008a0000347ab9 */ /* 0x000fe20000000a00 */
[----:B------:R-:W-:Y:S01]  /*120b50*/  ULDC.64 UR4, c[0x0][0x228] ;  /* 0x00008a0000047ab9 */ /* 0x000fe20000000a00 */
[----:B------:R-:W-:Y:S01]  /*120b60*/  ULDC.64 UR50, c[0x0][0x228] ;  /* 0x00008a0000327ab9 */ /* 0x000fe20000000a00 */
[----:B------:R-:W4:Y:S01]  /*120b70*/  LDL.LU R19, [R1+0x7c8] ;  /* 0x0007c80001137983 */ /* 0x000f220000300800 */
[----:B------:R-:W-:Y:S01]  /*120b80*/  ULDC.64 UR38, c[0x0][0x228] ;  /* 0x00008a0000267ab9 */ /* 0x000fe20000000a00 */
[----:B------:R-:W-:Y:S01]  /*120b90*/  ULDC.64 UR32, c[0x0][0x228] ;  /* 0x00008a0000207ab9 */ /* 0x000fe20000000a00 */
[----:B------:R-:W-:Y:S01]  /*120ba0*/  ULDC.64 UR30, c[0x0][0x228] ;  /* 0x00008a00001e7ab9 */ /* 0x000fe20000000a00 */
[----:B------:R0:W-:Y:S01]  /*120bb0*/  STL [R1+0x58c0], R54 ;  /* 0x0058c03601007387 */ /* 0x0001e20000100800 */
[----:B------:R-:W-:Y:S01]  /*120bc0*/  ULDC.64 UR26, c[0x0][0x228] ;  /* 0x00008a00001a7ab9 */ /* 0x000fe20000000a00 */
[----:B------:R-:W-:Y:S01]  /*120bd0*/  ULDC.64 UR46, c[0x0][0x228] ;  /* 0x00008a00002e7ab9 */ /* 0x000fe20000000a00 */
[----:B------:R-:W-:Y:S01]  /*120be0*/  ULDC.64 UR48, c[0x0][0x228] ;  /* 0x00008a0000307ab9 */ /* 0x000fe20000000a00 */
[----:B------:R-:W-:Y:S06]  /*120bf0*/  BAR.SYNC.DEFER_BLOCKING 0x0 ;  /* 0x0000000000007b1d */ /* 0x000fec0000010000 */
[----:B------:R-:W-:Y:S01]  /*120c00*/  ULDC.64 UR24, c[0x0][0x228] ;  /* 0x00008a0000187ab9 */ /* 0x000fe20000000a00 */
[----:B------:R-:W-:Y:S01]  /*120c10*/  ULDC.64 UR36, c[0x0][0x228] ;  /* 0x00008a0000247ab9 */ /* 0x000fe20000000a00 */
[----:B0-----:R-:W2:Y:S01]  /*120c20*/  LDL.LU R54, [R1+0x830] ;  /* 0x0008300001367983 */ /* 0x001ea20000300800 */
[----:B------:R-:W-:Y:S01]  /*120c30*/  ULDC.64 UR34, c[0x0][0x228] ;  /* 0x00008a0000227ab9 */ /* 0x000fe20000000a00 */
[----:B------:R-:W-:Y:S01]  /*120c40*/  ULDC.64 UR28, c[0x0][0x228] ;  /* 0x00008a00001c7ab9 */ /* 0x000fe20000000a00 */
[----:B------:R-:W-:Y:S01]  /*120c50*/  ULDC.64 UR18, c[0x0][0x228] ;  /* 0x00008a0000127ab9 */ /* 0x000fe20000000a00 */
[----:B------:R0:W-:Y:S01]  /*120c60*/  STL [R1+0x58bc], R56 ;  /* 0x0058bc3801007387 */ /* 0x0001e20000100800 */
[----:B------:R-:W-:Y:S01]  /*120c70*/  ULDC.64 UR16, c[0x0][0x228] ;  /* 0x00008a0000107ab9 */ /* 0x000fe20000000a00 */
[----:B------:R-:W-:Y:S01]  /*120c80*/  ULDC.64 UR14, c[0x0][0x228] ;  /* 0x00008a00000e7ab9 */ /* 0x000fe20000000a00 */
[----:B------:R-:W-:Y:S01]  /*120c90*/  ULDC.64 UR12, c[0x0][0x228] ;  /* 0x00008a00000c7ab9 */ /* 0x000fe20000000a00 */
[----:B------:R-:W-:Y:S01]  /*120ca0*/  ULDC.64 UR54, c[0x0][0x228] ;  /* 0x00008a0000367ab9 */ /* 0x000fe20000000a00 */
[----:B------:R-:W-:Y:S01]  /*120cb0*/  ULDC UR58, c[0x0][0x228] ;  /* 0x00008a00003a7ab9 */ /* 0x000fe20000000800 */
[----:B------:R-:W-:Y:S01]  /*120cc0*/  ULDC UR59, c[0x0][0x228] ;  /* 0x00008a00003b7ab9 */ /* 0x000fe20000000800 */
[----:B------:R-:W-:Y:S01]  /*120cd0*/  ULDC UR57, c[0x0][0x228] ;  /* 0x00008a0000397ab9 */ /* 0x000fe20000000800 */
[----:B------:R-:W-:Y:S01]  /*120ce0*/  ULDC UR40, c[0x0][0x228] ;  /* 0x00008a0000287ab9 */ /* 0x000fe20000000800 */
[----:B------:R-:W-:Y:S01]  /*120cf0*/  ULDC UR56, c[0x0][0x228] ;  /* 0x00008a0000387ab9 */ /* 0x000fe20000000800 */
[----:B0-----:R-:W3:Y:S01]  /*120d00*/  LDL.LU R56, [R1+0x834] ;  /* 0x0008340001387983 */ /* 0x001ee20000300800 */
[----:B------:R-:W-:Y:S01]  /*120d10*/  ULDC UR61, c[0x0][0x228] ;  /* 0x00008a00003d7ab9 */ /* 0x000fe20000000800 */
[----:B------:R-:W-:Y:S01]  /*120d20*/  ULDC UR60, c[0x0][0x228] ;  /* 0x00008a00003c7ab9 */ /* 0x000fe20000000800 */
[----:B------:R-:W-:Y:S01]  /*120d30*/  ULDC UR42, c[0x0][0x228] ;  /* 0x00008a00002a7ab9 */ /* 0x000fe20000000800 */
[----:B------:R0:W-:Y:S04]  /*120d40*/  STL [R1+0x58a8], R55 ;  /* 0x0058a83701007387 */ /* 0x0001e80000100800 */
[----:B0-----:R-:W4:Y:S04]  /*120d50*/  LDL.LU R55, [R1+0x89c] ;  /* 0x00089c0001377983 */ /* 0x001f280000300800 */
[----:B------:R0:W-:Y:S04]  /*120d60*/  STL [R1+0x588c], R46 ;  /* 0x00588c2e01007387 */ /* 0x0001e80000100800 */
[----:B0-----:R-:W2:Y:S04]  /*120d70*/  LDL.LU R46, [R1+0x6fc] ;  /* 0x0006fc00012e7983 */ /* 0x001ea80000300800 */
[----:B------:R0:W-:Y:S04]  /*120d80*/  STL [R1+0x5838], R53 ;  /* 0x0058383501007387 */ /* 0x0001e80000100800 */
[----:B0-----:R-:W3:Y:S04]  /*120d90*/  LDL.LU R53, [R1+0x8a4] ;  /* 0x0008a40001357983 */ /* 0x001ee80000300800 */
[----:B------:R0:W-:Y:S04]  /*120da0*/  STL [R1+0x581c], R51 ;  /* 0x00581c3301007387 */ /* 0x0001e80000100800 */
[----:B0-----:R-:W2:Y:S04]  /*120db0*/  LDL.LU R51, [R1+0x34] ;  /* 0x0000340001337983 */ /* 0x001ea80000300800 */
[----:B------:R0:W-:Y:S04]  /*120dc0*/  STL [R1+0x5804], R48 ;  /* 0x0058043001007387 */ /* 0x0001e80000100800 */
[----:B0-----:R-:W4:Y:S04]  /*120dd0*/  LDL.LU R48, [R1+0x6e8] ;  /* 0x0006e80001307983 */ /* 0x001f280000300800 */
[----:B------:R0:W-:Y:S04]  /*120de0*/  STL [R1+0x57c4], R50 ;  /* 0x0057c43201007387 */ /* 0x0001e80000100800 */
[----:B0-----:R-:W4:Y:S04]  /*120df0*/  LDL.LU R50, [R1+0x38] ;  /* 0x0000380001327983 */ /* 0x001f280000300800 */
[----:B------:R0:W-:Y:S04]  /*120e00*/  STL [R1+0x57c0], R49 ;  /* 0x0057c03101007387 */ /* 0x0001e80000100800 */
[----:B0-----:R-:W3:Y:S04]  /*120e10*/  LDL.LU R49, [R1+0x348] ;  /* 0x0003480001317983 */ /* 0x001ee80000300800 */
[----:B------:R0:W-:Y:S04]  /*120e20*/  STL [R1+0x57bc], R47 ;  /* 0x0057bc2f01007387 */ /* 0x0001e80000100800 */
[----:B0-----:R-:W3:Y:S04]  /*120e30*/  LDL.LU R47, [R1+0xd0] ;  /* 0x0000d000012f7983 */ /* 0x001ee80000300800 */
        /* <DEDUP_REMOVED lines=20> */
[----:B------:R0:W-:Y:S02]  /*120f80*/  STSM.16.M88.4 [R11], R12 ;  /* 0x0000000c0b007844 */ /* 0x0001e40000000200 */
[----:B0-----:R-:W-:-:S02]  /*120f90*/  PRMT R12, R27, 0x5210, R20 ;  /* 0x000052101b0c7816 */ /* 0x001fc40000000014 */
[----:B------:R-:W-:Y:S02]  /*120fa0*/  PRMT R13, R28, 0x5210, R21 ;  /* 0x000052101c0d7816 */ /* 0x000fe40000000015 */
[----:B------:R-:W-:Y:S02]  /*120fb0*/  PRMT R14, R30, 0x5210, R22 ;  /* 0x000052101e0e7816 */ /* 0x000fe40000000016 */
[----:B------:R-:W-:Y:S01]  /*120fc0*/  PRMT R15, R29, 0x5210, R23 ;  /* 0x000052101d0f7816 */ /* 0x000fe20000000017 */
[----:B------:R-:W-:Y:S01]  /*120fd0*/  NOP ;  /* 0x0000000000007918 */ /* 0x000fe20000000000 */
[----:B--2---:R-:W-:Y:S02]  /*120fe0*/  PRMT R0, R46, 0x5410, R51 ;  /* 0x000054102e007816 */ /* 0x004fe40000000033 */
[----:B----4-:R-:W-:Y:S02]  /*120ff0*/  PRMT R3, R48, 0x5410, R50 ;  /* 0x0000541030037816 */ /* 0x010fe40000000032 */
[----:B---3--:R-:W-:-:S05]  /*121000*/  PRMT R4, R49, 0x5410, R47 ;  /* 0x0000541031047816 */ /* 0x008fca000000002f */
[----:B------:R-:W-:Y:S04]  /*121010*/  STL [R1+0x6d4], R4 ;  /* 0x0006d40401007387 */ /* 0x000fe80000100800 */
[----:B------:R-:W-:Y:S04]  /*121020*/  STL [R1+0x6e8], R3 ;  /* 0x0006e80301007387 */ /* 0x000fe80000100800 */
[----:B------:R-:W-:Y:S04]  /*121030*/  STL [R1+0x6fc], R0 ;  /* 0x0006fc0001007387 */ /* 0x000fe80000100800 */
[----:B------:R-:W2:Y:S04]  /*121040*/  LDL.LU R46, [R1+0x8c0] ;  /* 0x0008c000012e7983 */ /* 0x000ea80000300800 */
[----:B------:R-:W0:Y:S01]  /*121050*/  LDS.128 R4, [R11] ;  /* 0x000000000b047984 */ /* 0x000e220000000c00 */
[----:B------:R-:W-:-:S03]  /*121060*/  NOP ;  /* 0x0000000000007918 */ /* 0x000fc60000000000 */
[----:B------:R1:W-:Y:S02]  /*121070*/  STSM.16.M88.4 [R11], R12 ;  /* 0x0000000c0b007844 */ /* 0x0003e40000000200 */
[----:B-1----:R-:W-:Y:S02]  /*121080*/  LOP3.LUT R13, R55, 0xffff, RZ, 0xc0, !PT ;  /* 0x0000ffff370d7812 */ /* 0x002fe400078ec0ff */
[----:B------:R-:W-:Y:S01]  /*121090*/  LOP3.LUT R14, R56, 0xffff, RZ, 0xc0, !PT ;  /* 0x0000ffff380e7812 */ /* 0x000fe200078ec0ff */
[----:B0-----:R-:W-:Y:S04]  /*1210a0*/  STL.64 [R1+0x40], R4 ;  /* 0x0000400401007387 */ /* 0x001fe80000100a00 */
[----:B------:R-:W-:Y:S01]  /*1210b0*/  STL.64 [R1+0x48], R6 ;  /* 0x0000480601007387 */ /* 0x000fe20000100a00 */
[----:B------:R-:W-:Y:S01]  /*1210c0*/  LOP3.LUT R12, R53, 0xffff, RZ, 0xc0, !PT ;  /* 0x0000ffff350c7812 */ /* 0x000fe200078ec0ff */
[----:B------:R-:W-:-:S02]  /*1210d0*/  NOP ;  /* 0x0000000000007918 */ /* 0x000fc40000000000 */
[----:B------:R-:W3:Y:S04]  /*1210e0*/  LDL.LU R55, [R1+0x8bc] ;  /* 0x0008bc0001377983 */ /* 0x000ee80000300800 */
[----:B------:R-:W4:Y:S04]  /*1210f0*/  LDL.LU R56, [R1+0x84c] ;  /* 0x00084c0001387983 */ /* 0x000f280000300800 */
[----:B------:R-:W4:Y:S04]  /*121100*/  LDL.LU R58, [R1+0x848] ;  /* 0x00084800013a7983 */ /* 0x000f280000300800 */
[----:B------:R-:W4:Y:S04]  /*121110*/  LDL.LU R59, [R1+0x7f0] ;  /* 0x0007f000013b7983 */ /* 0x000f280000300800 */
[----:B------:R-:W4:Y:S04]  /*121120*/  LDL.LU R60, [R1+0x7ec] ;  /* 0x0007ec00013c7983 */ /* 0x000f280000300800 */
[----:B------:R-:W4:Y:S01]  /*121130*/  LDL.LU R51, [R1+0x7e4] ;  /* 0x0007e40001337983 */ /* 0x000f220000300800 */
[----:B------:R-:W-:-:S03]  /*121140*/  LOP3.LUT R15, R54, 0xffff, RZ, 0xc0, !PT ;  /* 0x0000ffff360f7812 */ /* 0x000fc600078ec0ff */
[----:B------:R-:W4:Y:S04]  /*121150*/  LDL.LU R53, [R1+0x7dc] ;  /* 0x0007dc0001357983 */ /* 0x000f280000300800 */
[----:B------:R-:W4:Y:S04]  /*121160*/  LDL.LU R54, [R1+0x4] ;  /* 0x0000040001367983 */ /* 0x000f280000300800 */
[----:B------:R-:W0:Y:S01]  /*121170*/  LDS.128 R4, [R11] ;  /* 0x000000000b047984 */ /* 0x000e220000000c00 */
[----:B------:R-:W-:Y:S02]  /*121180*/  PRMT R16, R16, 0x4210, R12 ;  /* 0x0000421010107816 */ /* 0x000fe4000000000c */
[----:B------:R-:W-:Y:S01]  /*121190*/  PRMT R17, R17, 0x4210, R13 ;  /* 0x0000421011117816 */ /* 0x000fe2000000000d */
[----:B------:R-:W4:Y:S01]  /*1211a0*/  LDL.LU R42, [R1] ;  /* 0x00000000012a7983 */ /* 0x000f220000300800 */
[----:B------:R-:W-:-:S02]  /*1211b0*/  PRMT R18, R18, 0x4210, R14 ;  /* 0x0000421012127816 */ /* 0x000fc4000000000e */
[----:B------:R-:W-:Y:S01]  /*1211c0*/  PRMT R19, R19, 0x4210, R15 ;  /* 0x0000421013137816 */ /* 0x000fe2000000000f */
[----:B------:R-:W-:-:S04]  /*1211d0*/  NOP ;  /* 0x0000000000007918 */ /* 0x000fc80000000000 */
[----:B------:R-:W-:Y:S04]  /*1211e0*/  STSM.16.M88.4 [R11], R16 ;  /* 0x000000100b007844 */ /* 0x000fe80000000200 */
[----:B0-----:R-:W-:Y:S04]  /*1211f0*/  STL.64 [R1+0x30], R4 ;  /* 0x0000300401007387 */ /* 0x001fe80000100a00 */
[----:B------:R-:W-:Y:S01]  /*121200*/  STL.64 [R1+0x38], R6 ;  /* 0x0000380601007387 */ /* 0x000fe20000100a00 */
[----:B------:R-:W-:-:S03]  /*121210*/  NOP ;  /* 0x0000000000007918 */ /* 0x000fc60000000000 */
[----:B------:R-:W0:Y:S01]  /*121220*/  LDS.128 R4, [R11] ;  /* 0x000000000b047984 */ /* 0x000e220000000c00 */
[----:B------:R-:W-:Y:S02]  /*121230*/  PRMT R12, R24, 0x5210, R12 ;  /* 0x00005210180c7816 */ /* 0x000fe4000000000c */
[----:B------:R-:W-:Y:S02]  /*121240*/  PRMT R13, R25, 0x5210, R13 ;  /* 0x00005210190d7816 */ /* 0x000fe4000000000d */
[----:B------:R-:W-:Y:S02]  /*121250*/  PRMT R14, R26, 0x5210, R14 ;  /* 0x000052101a0e7816 */ /* 0x000fe4000000000e */
[----:B------:R-:W-:Y:S01]  /*121260*/  PRMT R15, R31, 0x5210, R15 ;  /* 0x000052101f0f7816 */ /* 0x000fe2000000000f */
[----:B------:R-:W-:-:S04]  /*121270*/  NOP ;  /* 0x0000000000007918 */ /* 0x000fc80000000000 */
[----:B------:R2:W-:Y:S04]  /*121280*/  STSM.16.M88.4 [R11], R12 ;  /* 0x0000000c0b007844 */ /* 0x0005e80000000200 */
[----:B0-----:R-:W-:Y:S04]  /*121290*/  STL.64 [R1+0x20], R4 ;  /* 0x0000200401007387 */ /* 0x001fe80000100a00 */
[----:B------:R-:W-:Y:S01]  /*1212a0*/  STL.64 [R1+0x28], R6 ;  /* 0x0000280601007387 */ /* 0x000fe20000100a00 */
[----:B------:R-:W-:-:S03]  /*1212b0*/  NOP ;  /* 0x0000000000007918 */ /* 0x000fc60000000000 */
[----:B------:R-:W4:Y:S04]  /*1212c0*/  LDL.LU R43, [R1+0x8d0] ;  /* 0x0008d000012b7983 */ /* 0x000f280000300800 */
[----:B------:R-:W4:Y:S04]  /*1212d0*/  LDL.LU R47, [R1+0x8cc] ;  /* 0x0008cc00012f7983 */ /* 0x000f280000300800 */
[----:B------:R-:W0:Y:S01]  /*1212e0*/  LDS.128 R4, [R11] ;  /* 0x000000000b047984 */ /* 0x000e220000000c00 */
[----:B--2---:R-:W-:-:S03]  /*1212f0*/  LOP3.LUT R12, R46, 0xffff, RZ, 0xc0, !PT ;  /* 0x0000ffff2e0c7812 */ /* 0x004fc600078ec0ff */
[----:B------:R-:W2:Y:S04]  /*121300*/  LDL.LU R46, [R1+0x854] ;  /* 0x00085400012e7983 */ /* 0x000ea80000300800 */
[----:B------:R-:W2:Y:S04]  /*121310*/  LDL.LU R49, [R1+0x850] ;  /* 0x0008500001317983 */ /* 0x000ea80000300800 */
[----:B------:R-:W2:Y:S01]  /*121320*/  LDL.LU R50, [R1+0x804] ;  /* 0x0008040001327983 */ /* 0x000ea20000300800 */
[----:B---3--:R-:W-:-:S03]  /*121330*/  LOP3.LUT R13, R55, 0xffff, RZ, 0xc0, !PT ;  /* 0x0000ffff370d7812 */ /* 0x008fc600078ec0ff */
[----:B------:R-:W3:Y:S01]  /*121340*/  LDL.LU R55, [R1+0x800] ;  /* 0x0008000001377983 */ /* 0x000ee20000300800 */
[----:B----4-:R-:W-:-:S03]  /*121350*/  LOP3.LUT R14, R56, 0xffff, RZ, 0xc0, !PT ;  /* 0x0000ffff380e7812 */ /* 0x010fc600078ec0ff */
[----:B------:R-:W4:Y:S04]  /*121360*/  LDL.LU R48, [R1+0x7f8] ;  /* 0x0007f80001307983 */ /* 0x000f280000300800 */
[----:B------:R-:W4:Y:S04]  /*121370*/  LDL.LU R56, [R1+0x7f4] ;  /* 0x0007f40001387983 */ /* 0x000f280000300800 */
[----:B0-----:R-:W-:Y:S04]  /*121380*/  STL.64 [R1+0x10], R4 ;  /* 0x0000100401007387 */ /* 0x001fe80000100a00 */
[----:B------:R-:W-:Y:S01]  /*121390*/  STL.64 [R1+0x18], R6 ;  /* 0x0000180601007387 */ /* 0x000fe20000100a00 */
[----:B------:R-:W-:Y:S01]  /*1213a0*/  LOP3.LUT R15, R58, 0xffff, RZ, 0xc0, !PT ;  /* 0x0000ffff3a0f7812 */ /* 0x000fe200078ec0ff */
[----:B------:R-:W-:Y:S01]  /*1213b0*/  NOP ;  /* 0x0000000000007918 */ /* 0x000fe20000000000 */
[----:B------:R-:W-:-:S02]  /*1213c0*/  PRMT R18, R51, 0x4210, R14 ;  /* 0x0000421033127816 */ /* 0x000fc4000000000e */
[----:B------:R-:W4:Y:S01]  /*1213d0*/  LDL.LU R51, [R1+0x6c] ;  /* 0x00006c0001337983 */ /* 0x000f220000300800 */
[--C-:B------:R-:W-:Y:S02]  /*1213e0*/  PRMT R16, R59, 0x4210, R12.reuse ;  /* 0x000042103b107816 */ /* 0x100fe4000000000c */
[----:B------:R-:W-:Y:S02]  /*1213f0*/  PRMT R19, R53, 0x4210, R15 ;  /* 0x0000421035137816 */ /* 0x000fe4000000000f */
[----:B------:R-:W-:Y:S01]  /*121400*/  PRMT R12, R54, 0x5210, R12 ;  /* 0x00005210360c7816 */ /* 0x000fe2000000000c */
[----:B------:R-:W4:Y:S04]  /*121410*/  LDL.LU R53, [R1+0x8] ;  /* 0x0000080001357983 */ /* 0x000f280000300800 */
[----:B------:R-:W4:Y:S01]  /*121420*/  LDL.LU R54, [R1+0xc] ;  /* 0x00000c0001367983 */ /* 0x000f220000300800 */
[----:B------:R-:W-:-:S05]  /*121430*/  PRMT R17, R60, 0x4210, R13 ;  /* 0x000042103c117816 */ /* 0x000fca000000000d */
[----:B------:R-:W-:Y:S01]  /*121440*/  STSM.16.M88.4 [R11], R16 ;  /* 0x000000100b007844 */ /* 0x000fe20000000200 */
[----:B------:R-:W-:-:S03]  /*121450*/  NOP ;  /* 0x0000000000007918 */ /* 0x000fc60000000000 */
[----:B------:R-:W0:Y:S01]  /*121460*/  LDS.128 R4, [R11] ;  /* 0x000000000b047984 */ /* 0x000e220000000c00 */
[----:B------:R-:W-:Y:S02]  /*121470*/  PRMT R13, R42, 0x5210, R13 ;  /* 0x000052102a0d7816 */ /* 0x000fe4000000000d */
[----:B------:R-:W-:Y:S02]  /*121480*/  PRMT R14, R61, 0x5210, R14 ;  /* 0x000052103d0e7816 */ /* 0x000fe4000000000e */
[----:B------:R-:W-:Y:S01]  /*121490*/  PRMT R15, R33, 0x5210, R15 ;  /* 0x00005210210f7816 */ /* 0x000fe2000000000f */
[----:B------:R-:W-:Y:S01]  /*1214a0*/  STL [R1+0x5854], R61 ;  /* 0x0058543d01007387 */ /* 0x000fe20000100800 */
[----:B------:R-:W-:-:S03]  /*1214b0*/  NOP ;  /* 0x0000000000007918 */ /* 0x000fc60000000000 */
[----:B------:R2:W-:Y:S04]  /*1214c0*/  STSM.16.M88.4 [R11], R12 ;  /* 0x0000000c0b007844 */ /* 0x0005e80000000200 */
[----:B0-----:R-:W-:Y:S04]  /*1214d0*/  STL.64 [R1+0x90], R4 ;  /* 0x0000900401007387 */ /* 0x001fe80000100a00 */
[----:B------:R-:W-:Y:S01]  /*1214e0*/  STL.64 [R1+0x98], R6 ;  /* 0x0000980601007387 */ /* 0x000fe20000100a00 */
[----:B------:R-:W-:-:S03]  /*1214f0*/  NOP ;  /* 0x0000000000007918 */ /* 0x000fc60000000000 */
[----:B------:R-:W0:Y:S01]  /*121500*/  LDS.128 R4, [R11] ;  /* 0x000000000b047984 */ /* 0x000e220000000c00 */
[----:B--2---:R-:W-:-:S03]  /*121510*/  LOP3.LUT R14, R46, 0xffff, RZ, 0xc0, !PT ;  /* 0x0000ffff2e0e7812 */ /* 0x004fc600078ec0ff */
[----:B------:R-:W2:Y:S01]  /*121520*/  LDL.LU R46, [R1+0x8e4] ;  /* 0x0008e400012e7983 */ /* 0x000ea20000300800 */
[----:B------:R-:W-:Y:S02]  /*121530*/  LOP3.LUT R13, R47, 0xffff, RZ, 0xc0, !PT ;  /* 0x0000ffff2f0d7812 */ /* 0x000fe400078ec0ff */
[----:B------:R-:W-:Y:S02]  /*121540*/  LOP3.LUT R15, R49, 0xffff, RZ, 0xc0, !PT ;  /* 0x0000ffff310f7812 */ /* 0x000fe400078ec0ff */
[----:B------:R-:W-:-:S04]  /*121550*/  LOP3.LUT R12, R43, 0xffff, RZ, 0xc0, !PT ;  /* 0x0000ffff2b0c7812 */ /* 0x000fc800078ec0ff */
[----:B------:R-:W-:Y:S02]  /*121560*/  PRMT R16, R50, 0x4210, R12 ;  /* 0x0000421032107816 */ /* 0x000fe4000000000c */
[----:B---3--:R-:W-:Y:S02]  /*121570*/  PRMT R17, R55, 0x4210, R13 ;  /* 0x0000421037117816 */ /* 0x008fe4000000000d */
[----:B------:R-:W3:Y:S04]  /*121580*/  LDL.LU R55, [R1+0x8e0] ;  /* 0x0008e00001377983 */ /* 0x000ee80000300800 */
[----:B------:R-:W3:Y:S04]  /*121590*/  LDL.LU R45, [R1+0x85c] ;  /* 0x00085c00012d7983 */ /* 0x000ee80000300800 */
[----:B------:R-:W3:Y:S01]  /*1215a0*/  LDL.LU R52, [R1+0x858] ;  /* 0x0008580001347983 */ /* 0x000ee20000300800 */
[----:B----4-:R-:W-:-:S03]  /*1215b0*/  PRMT R18, R48, 0x4210, R14 ;  /* 0x0000421030127816 */ /* 0x010fc6000000000e */
[----:B0-----:R-:W-:Y:S01]  /*1215c0*/  STL.64 [R1+0x80], R4 ;  /* 0x0000800401007387 */ /* 0x001fe20000100a00 */
[----:B------:R-:W-:Y:S01]  /*1215d0*/  PRMT R19, R56, 0x4210, R15 ;  /* 0x0000421038137816 */ /* 0x000fe2000000000f */
[----:B------:R-:W-:Y:S02]  /*1215e0*/  NOP ;  /* 0x0000000000007918 */ /* 0x000fe40000000000 */
[----:B------:R-:W-:Y:S04]  /*1215f0*/  STL.64 [R1+0x88], R6 ;  /* 0x0000880601007387 */ /* 0x000fe80000100a00 */
[----:B------:R-:W4:Y:S04]  /*121600*/  LDL.LU R57, [R1+0x814] ;  /* 0x0008140001397983 */ /* 0x000f280000300800 */
[----:B------:R-:W4:Y:S04]  /*121610*/  LDL.LU R58, [R1+0x810] ;  /* 0x00081000013a7983 */ /* 0x000f280000300800 */
[----:B------:R-:W4:Y:S04]  /*121620*/  LDL.LU R48, [R1+0x80c] ;  /* 0x00080c0001307983 */ /* 0x000f280000300800 */
[----:B------:R-:W4:Y:S01]  /*121630*/  LDL.LU R56, [R1+0x7d8] ;  /* 0x0007d80001387983 */ /* 0x000f220000300800 */
[----:B------:R-:W-:-:S03]  /*121640*/  PRMT R12, R51, 0x5210, R12 ;  /* 0x00005210330c7816 */ /* 0x000fc6000000000c */
[----:B------:R-:W4:Y:S04]  /*121650*/  LDL.LU R51, [R1+0xc0] ;  /* 0x0000c00001337983 */ /* 0x000f280000300800 */
[----:B------:R-:W4:Y:S04]  /*121660*/  LDL.LU R59, [R1+0xb4] ;  /* 0x0000b400013b7983 */ /* 0x000f280000300800 */
[----:B------:R-:W-:Y:S01]  /*121670*/  STSM.16.M88.4 [R11], R16 ;  /* 0x000000100b007844 */ /* 0x000fe20000000200 */
[----:B------:R-:W-:-:S03]  /*121680*/  NOP ;  /* 0x0000000000007918 */ /* 0x000fc60000000000 */
[----:B------:R-:W4:Y:S04]  /*121690*/  LDL.LU R60, [R1+0xb0] ;  /* 0x0000b000013c7983 */ /* 0x000f280000300800 */
[----:B------:R-:W4:Y:S04]  /*1216a0*/  LDL.LU R42, [R1+0xa0] ;  /* 0x0000a000012a7983 */ /* 0x000f280000300800 */
[----:B------:R-:W0:Y:S01]  /*1216b0*/  LDS.128 R4, [R11] ;  /* 0x000000000b047984 */ /* 0x000e220000000c00 */
[----:B------:R-:W-:-:S03]  /*1216c0*/  PRMT R14, R54, 0x5210, R14 ;  /* 0x00005210360e7816 */ /* 0x000fc6000000000e */
[----:B------:R-:W-:Y:S04]  /*1216d0*/  STL [R1+0x579c], R34 ;  /* 0x00579c2201007387 */ /* 0x000fe80000100800 */
[----:B------:R-:W4:Y:S01]  /*1216e0*/  LDL.LU R54, [R1+0x8fc] ;  /* 0x0008fc0001367983 */ /* 0x000f220000300800 */
[----:B------:R-:W-:-:S03]  /*1216f0*/  PRMT R13, R53, 0x5210, R13 ;  /* 0x00005210350d7816 */ /* 0x000fc6000000000d */
[----:B0-----:R-:W-:Y:S04]  /*121700*/  STL.64 [R1+0x70], R4 ;  /* 0x0000700401007387 */ /* 0x001fe80000100a00 */
[----:B------:R-:W-:Y:S01]  /*121710*/  STL.64 [R1+0x78], R6 ;  /* 0x0000780601007387 */ /* 0x000fe20000100a00 */
[----:B------:R-:W-:Y:S01]  /*121720*/  PRMT R15, R34, 0x5210, R15 ;  /* 0x00005210220f7816 */ /* 0x000fe2000000000f */
[----:B------:R-:W-:Y:S02]  /*121730*/  NOP ;  /* 0x0000000000007918 */ /* 0x000fe40000000000 */
[----:B------:R-:W4:Y:S04]  /*121740*/  LDL.LU R43, [R1+0x8f4] ;  /* 0x0008f400012b7983 */ /* 0x000f280000300800 */
[----:B------:R-:W4:Y:S04]  /*121750*/  LDL.LU R47, [R1+0x864] ;  /* 0x00086400012f7983 */ /* 0x000f280000300800 */
[----:B------:R-:W4:Y:S04]  /*121760*/  LDL.LU R53, [R1+0x860] ;  /* 0x0008600001357983 */ /* 0x000f280000300800 */
[----:B------:R2:W-:Y:S01]  /*121770*/  STSM.16.M88.4 [R11], R12 ;  /* 0x0000000c0b007844 */ /* 0x0005e20000000200 */
[----:B------:R-:W-:-:S03]  /*121780*/  NOP ;  /* 0x0000000000007918 */ /* 0x000fc60000000000 */
[----:B------:R-:W4:Y:S04]  /*121790*/  LDL.LU R49, [R1+0x824] ;  /* 0x0008240001317983 */ /* 0x000f280000300800 */
[----:B------:R-:W4:Y:S04]  /*1217a0*/  LDL.LU R50, [R1+0x81c] ;  /* 0x00081c0001327983 */ /* 0x000f280000300800 */
[----:B------:R-:W0:Y:S01]  /*1217b0*/  LDS.128 R4, [R11] ;  /* 0x000000000b047984 */ /* 0x000e220000000c00 */
[----:B--2---:R-:W-:-:S03]  /*1217c0*/  LOP3.LUT R12, R46, 0xffff, RZ, 0xc0, !PT ;  /* 0x0000ffff2e0c7812 */ /* 0x004fc600078ec0ff */
[----:B------:R-:W2:Y:S01]  /*1217d0*/  LDL.LU R46, [R1+0x818] ;  /* 0x00081800012e7983 */ /* 0x000ea20000300800 */
[----:B---3--:R-:W-:-:S03]  /*1217e0*/  LOP3.LUT R13, R55, 0xffff, RZ, 0xc0, !PT ;  /* 0x0000ffff370d7812 */ /* 0x008fc600078ec0ff */
[----:B------:R-:W3:Y:S01]  /*1217f0*/  LDL.LU R55, [R1+0x7e8] ;  /* 0x0007e80001377983 */ /* 0x000ee20000300800 */
[----:B------:R-:W-:Y:S02]  /*121800*/  LOP3.LUT R14, R45, 0xffff, RZ, 0xc0, !PT ;  /* 0x0000ffff2d0e7812 */ /* 0x000fe400078ec0ff */
[----:B------:R-:W-:Y:S02]  /*121810*/  LOP3.LUT R15, R52, 0xffff, RZ, 0xc0, !PT ;  /* 0x0000ffff340f7812 */ /* 0x000fe400078ec0ff */
[----:B----4-:R-:W-:Y:S02]  /*121820*/  PRMT R16, R57, 0x4210, R12 ;  /* 0x0000421039107816 */ /* 0x010fe4000000000c */
[----:B------:R-:W-:Y:S02]  /*121830*/  PRMT R17, R58, 0x4210, R13 ;  /* 0x000042103a117816 */ /* 0x000fe4000000000d */
[----:B------:R-:W-:Y:S02]  /*121840*/  PRMT R18, R48, 0x4210, R14 ;  /* 0x0000421030127816 */ /* 0x000fe4000000000e */
[----:B------:R-:W-:Y:S01]  /*121850*/  PRMT R19, R56, 0x4210, R15 ;  /* 0x0000421038137816 */ /* 0x000fe2000000000f */
[----:B------:R-:W-:Y:S01]  /*121860*/  NOP ;  /* 0x0000000000007918 */ /* 0x000fe20000000000 */
[----:B------:R-:W4:Y:S04]  /*121870*/  LDL.LU R56, [R1+0xcc] ;  /* 0x0000cc0001387983 */ /* 0x000f280000300800 */
[----:B0-----:R-:W-:Y:S04]  /*121880*/  STL.64 [R1+0x60], R4 ;  /* 0x0000600401007387 */ /* 0x001fe80000100a00 */
[----:B------:R-:W-:Y:S04]  /*121890*/  STSM.16.M88.4 [R11], R16 ;  /* 0x000000100b007844 */ /* 0x000fe80000000200 */
[----:B------:R-:W-:Y:S01]  /*1218a0*/  STL.64 [R1+0x68], R6 ;  /* 0x0000680601007387 */ /* 0x000fe20000100a00 */
[----:B------:R-:W-:-:S03]  /*1218b0*/  NOP ;  /* 0x0000000000007918 */ /* 0x000fc60000000000 */
[----:B------:R-:W0:Y:S01]  /*1218c0*/  LDS.128 R4, [R11] ;  /* 0x000000000b047984 */ /* 0x000e220000000c00 */
[----:B------:R-:W-:Y:S02]  /*1218d0*/  PRMT R12, R51, 0x5210, R12 ;  /* 0x00005210330c7816 */ /* 0x000fe4000000000c */
[----:B------:R-:W-:Y:S01]  /*1218e0*/  PRMT R13, R59, 0x5210, R13 ;  /* 0x000052103b0d7816 */ /* 0x000fe2000000000d */
[----:B------:R-:W4:Y:S01]  /*1218f0*/  LDL.LU R48, [R1+0xf0] ;  /* 0x0000f00001307983 */ /* 0x000f220000300800 */
[----:B------:R-:W-:Y:S02]  /*121900*/  PRMT R14, R60, 0x5210, R14 ;  /* 0x000052103c0e7816 */ /* 0x000fe4000000000e */
[----:B------:R-:W-:Y:S01]  /*121910*/  PRMT R15, R42, 0x5210, R15 ;  /* 0x000052102a0f7816 */ /* 0x000fe2000000000f */
[----:B------:R-:W4:Y:S01]  /*121920*/  LDL.LU R51, [R1+0xc8] ;  /* 0x0000c80001337983 */ /* 0x000f220000300800 */
[----:B------:R-:W-:-:S03]  /*121930*/  NOP ;  /* 0x0000000000007918 */ /* 0x000fc60000000000 */
[----:B------:R1:W-:Y:S02]  /*121940*/  STSM.16.M88.4 [R11], R12 ;  /* 0x0000000c0b007844 */ /* 0x0003e40000000200 */
[----:B-1----:R-:W-:Y:S02]  /*121950*/  LOP3.LUT R12, R54, 0xffff, RZ, 0xc0, !PT ;  /* 0x0000ffff360c7812 */ /* 0x002fe400078ec0ff */
[----:B0-----:R-:W-:Y:S04]  /*121960*/  STL.64 [R1+0xe0], R4 ;  /* 0x0000e00401007387 */ /* 0x001fe80000100a00 */
[----:B------:R-:W-:Y:S01]  /*121970*/  STL.64 [R1+0xe8], R6 ;  /* 0x0000e80601007387 */ /* 0x000fe20000100a00 */
[----:B------:R-:W-:-:S03]  /*121980*/  NOP ;  /* 0x0000000000007918 */ /* 0x000fc60000000000 */
[----:B------:R-:W4:Y:S04]  /*121990*/  LDL.LU R54, [R1+0x904] ;  /* 0x0009040001367983 */ /* 0x000f280000300800 */
[----:B------:R-:W0:Y:S01]  /*1219a0*/  LDS.128 R4, [R11] ;  /* 0x000000000b047984 */ /* 0x000e220000000c00 */
[----:B------:R-:W-:-:S03]  /*1219b0*/  LOP3.LUT R15, R53, 0xffff, RZ, 0xc0, !PT ;  /* 0x0000ffff350f7812 */ /* 0x000fc600078ec0ff */
[----:B------:R-:W4:Y:S01]  /*1219c0*/  LDL.LU R53, [R1+0x900] ;  /* 0x0009000001357983 */ /* 0x000f220000300800 */
[----:B------:R-:W-:-:S03]  /*1219d0*/  LOP3.LUT R14, R47, 0xffff, RZ, 0xc0, !PT ;  /* 0x0000ffff2f0e7812 */ /* 0x000fc600078ec0ff */
[----:B------:R-:W4:Y:S04]  /*1219e0*/  LDL.LU R52, [R1+0x880] ;  /* 0x0008800001347983 */ /* 0x000f280000300800 */
[----:B------:R-:W4:Y:S04]  /*1219f0*/  LDL.LU R57, [R1+0x87c] ;  /* 0x00087c0001397983 */ /* 0x000f280000300800 */
[----:B------:R-:W4:Y:S04]  /*121a00*/  LDL.LU R58, [R1+0x844] ;  /* 0x00084400013a7983 */ /* 0x000f280000300800 */
[----:B------:R-:W4:Y:S01]  /*121a10*/  LDL.LU R59, [R1+0x840] ;  /* 0x00084000013b7983 */ /* 0x000f220000300800 */
[----:B--2---:R-:W-:-:S03]  /*121a20*/  PRMT R18, R46, 0x4210, R14 ;  /* 0x000042102e127816 */ /* 0x004fc6000000000e */
[----:B------:R-:W2:Y:S01]  /*121a30*/  LDL.LU R46, [R1+0x83c] ;  /* 0x00083c00012e7983 */ /* 0x000ea20000300800 */
[----:B------:R-:W-:Y:S02]  /*121a40*/  LOP3.LUT R13, R43, 0xffff, RZ, 0xc0, !PT ;  /* 0x0000ffff2b0d7812 */ /* 0x000fe400078ec0ff */
[----:B------:R-:W-:Y:S02]  /*121a50*/  PRMT R16, R49, 0x4210, R12 ;  /* 0x0000421031107816 */ /* 0x000fe4000000000c */
[----:B------:R-:W-:Y:S02]  /*121a60*/  PRMT R17, R50, 0x4210, R13 ;  /* 0x0000421032117816 */ /* 0x000fe4000000000d */
[----:B---3--:R-:W-:Y:S01]  /*121a70*/  PRMT R19, R55, 0x4210, R15 ;  /* 0x0000421037137816 */ /* 0x008fe2000000000f */
[----:B------:R-:W-:Y:S01]  /*121a80*/  NOP ;  /* 0x0000000000007918 */ /* 0x000fe20000000000 */
[----:B------:R-:W3:Y:S04]  /*121a90*/  LDL.LU R55, [R1+0x838] ;  /* 0x0008380001377983 */ /* 0x000ee80000300800 */
[----:B------:R-:W-:Y:S04]  /*121aa0*/  STSM.16.M88.4 [R11], R16 ;  /* 0x000000100b007844 */ /* 0x000fe80000000200 */
[----:B0-----:R-:W-:Y:S04]  /*121ab0*/  STL.64 [R1+0xd0], R4 ;  /* 0x0000d00401007387 */ /* 0x001fe80000100a00 */
[----:B------:R-:W-:Y:S01]  /*121ac0*/  STL.64 [R1+0xd8], R6 ;  /* 0x0000d80601007387 */ /* 0x000fe20000100a00 */
[----:B------:R-:W-:-:S03]  /*121ad0*/  NOP ;  /* 0x0000000000007918 */ /* 0x000fc60000000000 */
[----:B------:R-:W0:Y:S01]  /*121ae0*/  LDS.128 R4, [R11] ;  /* 0x000000000b047984 */ /* 0x000e220000000c00 */
[----:B------:R-:W-:Y:S02]  /*121af0*/  PRMT R15, R36, 0x5210, R15 ;  /* 0x00005210240f7816 */ /* 0x000fe4000000000f */
[----:B----4-:R-:W-:Y:S02]  /*121b00*/  PRMT R12, R56, 0x5210, R12 ;  /* 0x00005210380c7816 */ /* 0x010fe4000000000c */
[----:B------:R-:W4:Y:S04]  /*121b10*/  LDL.LU R56, [R1+0x108] ;  /* 0x0001080001387983 */ /* 0x000f280000300800 */
[----:B------:R-:W4:Y:S04]  /*121b20*/  LDL.LU R60, [R1+0xfc] ;  /* 0x0000fc00013c7983 */ /* 0x000f280000300800 */
[----:B------:R-:W4:Y:S04]  /*121b30*/  LDL.LU R42, [R1+0x104] ;  /* 0x00010400012a7983 */ /* 0x000f280000300800 */
[----:B------:R-:W-:Y:S01]  /*121b40*/  STL [R1+0x57a4], R36 ;  /* 0x0057a42401007387 */ /* 0x000fe20000100800 */
[----:B------:R-:W-:-:S02]  /*121b50*/  PRMT R13, R48, 0x5210, R13 ;  /* 0x00005210300d7816 */ /* 0x000fc4000000000d */
[----:B------:R-:W-:Y:S01]  /*121b60*/  PRMT R14, R51, 0x5210, R14 ;  /* 0x00005210330e7816 */ /* 0x000fe2000000000e */
[----:B0-----:R-:W-:Y:S01]  /*121b70*/  STL.64 [R1+0xc0], R4 ;  /* 0x0000c00401007387 */ /* 0x001fe20000100a00 */
[----:B------:R-:W-:-:S03]  /*121b80*/  NOP ;  /* 0x0000000000007918 */ /* 0x000fc60000000000 */
[----:B------:R-:W-:Y:S04]  /*121b90*/  STL.64 [R1+0xc8], R6 ;  /* 0x0000c80601007387 */ /* 0x000fe80000100a00 */
[----:B------:R0:W-:Y:S01]  /*121ba0*/  STSM.16.M88.4 [R11], R12 ;  /* 0x0000000c0b007844 */ /* 0x0001e20000000200 */
[----:B------:R-:W-:-:S03]  /*121bb0*/  NOP ;  /* 0x0000000000007918 */ /* 0x000fc60000000000 */
[----:B------:R-:W4:Y:S04]  /*121bc0*/  LDL.LU R43, [R1+0x914] ;  /* 0x00091400012b7983 */ /* 0x000f280000300800 */
[----:B------:R-:W4:Y:S04]  /*121bd0*/  LDL.LU R47, [R1+0x910] ;  /* 0x00091000012f7983 */ /* 0x000f280000300800 */
[----:B------:R-:W1:Y:S01]  /*121be0*/  LDS.128 R4, [R11] ;  /* 0x000000000b047984 */ /* 0x000e620000000c00 */
[----:B0-----:R-:W-:-:S03]  /*121bf0*/  LOP3.LUT R12, R54, 0xffff, RZ, 0xc0, !PT ;  /* 0x0000ffff360c7812 */ /* 0x001fc600078ec0ff */
[----:B------:R-:W4:Y:S04]  /*121c00*/  LDL.LU R54, [R1+0x888] ;  /* 0x0008880001367983 */ /* 0x000f280000300800 */
[----:B------:R-:W4:Y:S04]  /*121c10*/  LDL.LU R49, [R1+0x884] ;  /* 0x0008840001317983 */ /* 0x000f280000300800 */
[----:B------:R-:W4:Y:S01]  /*121c20*/  LDL.LU R50, [R1+0x874] ;  /* 0x0008740001327983 */ /* 0x000f220000300800 */
[----:B------:R-:W-:-:S03]  /*121c30*/  LOP3.LUT R13, R53, 0xffff, RZ, 0xc0, !PT ;  /* 0x0000ffff350d7812 */ /* 0x000fc600078ec0ff */
[----:B------:R-:W4:Y:S04]  /*121c40*/  LDL.LU R48, [R1+0x870] ;  /* 0x0008700001307983 */ /* 0x000f280000300800 */
[----:B------:R-:W4:Y:S04]  /*121c50*/  LDL.LU R51, [R1+0x86c] ;  /* 0x00086c0001337983 */ /* 0x000f280000300800 */
[----:B------:R-:W4:Y:S01]  /*121c60*/  LDL.LU R53, [R1+0x868] ;  /* 0x0008680001357983 */ /* 0x000f220000300800 */
[----:B------:R-:W-:-:S03]  /*121c70*/  LOP3.LUT R14, R52, 0xffff, RZ, 0xc0, !PT ;  /* 0x0000ffff340e7812 */ /* 0x000fc600078ec0ff */
[----:B-1----:R-:W-:Y:S04]  /*121c80*/  STL.64 [R1+0xb0], R4 ;  /* 0x0000b00401007387 */ /* 0x002fe80000100a00 */
[----:B------:R-:W-:Y:S01]  /*121c90*/  STL.64 [R1+0xb8], R6 ;  /* 0x0000b80601007387 */ /* 0x000fe20000100a00 */
[----:B------:R-:W-:Y:S01]  /*121ca0*/  LOP3.LUT R15, R57, 0xffff, RZ, 0xc0, !PT ;  /* 0x0000ffff390f7812 */ /* 0x000fe200078ec0ff */
[----:B------:R-:W-:Y:S01]  /*121cb0*/  NOP ;  /* 0x0000000000007918 */ /* 0x000fe20000000000 */
[----:B--2---:R-:W-:Y:S02]  /*121cc0*/  PRMT R18, R46, 0x4210, R14 ;  /* 0x000042102e127816 */ /* 0x004fe4000000000e */
[----:B------:R-:W2:Y:S01]  /*121cd0*/  LDL.LU R46, [R1+0x124] ;  /* 0x00012400012e7983 */ /* 0x000ea20000300800 */
[----:B------:R-:W-:-:S02]  /*121ce0*/  PRMT R16, R58, 0x4210, R12 ;  /* 0x000042103a107816 */ /* 0x000fc4000000000c */
[----:B------:R-:W-:Y:S02]  /*121cf0*/  PRMT R17, R59, 0x4210, R13 ;  /* 0x000042103b117816 */ /* 0x000fe4000000000d */
[----:B---3--:R-:W-:Y:S02]  /*121d00*/  PRMT R19, R55, 0x4210, R15 ;  /* 0x0000421037137816 */ /* 0x008fe4000000000f */
[----:B------:R-:W3:Y:S04]  /*121d10*/  LDL.LU R55, [R1+0x110] ;  /* 0x0001100001377983 */ /* 0x000ee80000300800 */
[----:B------:R-:W-:Y:S01]  /*121d20*/  STSM.16.M88.4 [R11], R16 ;  /* 0x000000100b007844 */ /* 0x000fe20000000200 */
[----:B------:R-:W-:-:S03]  /*121d30*/  NOP ;  /* 0x0000000000007918 */ /* 0x000fc60000000000 */
[----:B------:R-:W0:Y:S01]  /*121d40*/  LDS.128 R4, [R11] ;  /* 0x000000000b047984 */ /* 0x000e220000000c00 */
[----:B------:R-:W-:Y:S02]  /*121d50*/  PRMT R15, R37, 0x5210, R15 ;  /* 0x00005210250f7816 */ /* 0x000fe4000000000f */
[----:B----4-:R-:W-:Y:S02]  /*121d60*/  PRMT R12, R56, 0x5210, R12 ;  /* 0x00005210380c7816 */ /* 0x010fe4000000000c */
[----:B------:R-:W4:Y:S01]  /*121d70*/  LDL.LU R56, [R1+0x114] ;  /* 0x0001140001387983 */ /* 0x000f220000300800 */
        /* <DEDUP_REMOVED lines=9> */
[----:B-1----:R-:W-:-:S03]  /*121e10*/  LOP3.LUT R14, R54, 0xffff, RZ, 0xc0, !PT ;  /* 0x0000ffff360e7812 */ /* 0x002fc600078ec0ff */
[----:B------:R-:W4:Y:S01]  /*121e20*/  LDL.LU R54, [R1+0x920] ;  /* 0x0009200001367983 */ /* 0x000f220000300800 */
[----:B------:R-:W-:-:S03]  /*121e30*/  LOP3.LUT R13, R47, 0xffff, RZ, 0xc0, !PT ;  /* 0x0000ffff2f0d7812 */ /* 0x000fc600078ec0ff */
[----:B------:R-:W4:Y:S01]  /*121e40*/  LDL.LU R44, [R1+0x91c] ;  /* 0x00091c00012c7983 */ /* 0x000f220000300800 */
[----:B------:R-:W-:-:S03]  /*121e50*/  LOP3.LUT R15, R49, 0xffff, RZ, 0xc0, !PT ;  /* 0x0000ffff310f7812 */ /* 0x000fc600078ec0ff */
[----:B------:R-:W4:Y:S04]  /*121e60*/  LDL.LU R45, [R1+0x898] ;  /* 0x00089800012d7983 */ /* 0x000f280000300800 */
[----:B0-----:R-:W-:Y:S01]  /*121e70*/  STL.64 [R1+0x140], R4 ;  /* 0x0001400401007387 */ /* 0x001fe20000100a00 */
[----:B------:R-:W-:-:S03]  /*121e80*/  PRMT R17, R48, 0x4210, R13 ;  /* 0x0000421030117816 */ /* 0x000fc6000000000d */
[----:B------:R-:W-:Y:S01]  /*121e90*/  STL.64 [R1+0x148], R6 ;  /* 0x0001480601007387 */ /* 0x000fe20000100a00 */
[----:B------:R-:W-:Y:S01]  /*121ea0*/  PRMT R18, R51, 0x4210, R14 ;  /* 0x0000421033127816 */ /* 0x000fe2000000000e */
[----:B------:R-:W-:Y:S02]  /*121eb0*/  NOP ;  /* 0x0000000000007918 */ /* 0x000fe40000000000 */
[----:B------:R-:W4:Y:S01]  /*121ec0*/  LDL.LU R52, [R1+0x894] ;  /* 0x0008940001347983 */ /* 0x000f220000300800 */
[----:B------:R-:W-:-:S03]  /*121ed0*/  PRMT R19, R53, 0x4210, R15 ;  /* 0x0000421035137816 */ /* 0x000fc6000000000f */
[----:B------:R-:W4:Y:S04]  /*121ee0*/  LDL.LU R57, [R1+0x8b4] ;  /* 0x0008b40001397983 */ /* 0x000f280000300800 */
[----:B------:R-:W4:Y:S04]  /*121ef0*/  LDL.LU R48, [R1+0x8a8] ;  /* 0x0008a80001307983 */ /* 0x000f280000300800 */
[----:B------:R-:W4:Y:S04]  /*121f00*/  LDL.LU R51, [R1+0x8a0] ;  /* 0x0008a00001337983 */ /* 0x000f280000300800 */
[----:B------:R-:W4:Y:S01]  /*121f10*/  LDL.LU R53, [R1+0x7fc] ;  /* 0x0007fc0001357983 */ /* 0x000f220000300800 */
[----:B------:R-:W-:-:S03]  /*121f20*/  LOP3.LUT R12, R43, 0xffff, RZ, 0xc0, !PT ;  /* 0x0000ffff2b0c7812 */ /* 0x000fc600078ec0ff */
[----:B------:R-:W4:Y:S04]  /*121f30*/  LDL.LU R58, [R1+0x164] ;  /* 0x00016400013a7983 */ /* 0x000f280000300800 */
[----:B------:R-:W4:Y:S04]  /*121f40*/  LDL.LU R59, [R1+0x160] ;  /* 0x00016000013b7983 */ /* 0x000f280000300800 */
[----:B------:R-:W4:Y:S04]  /*121f50*/  LDL.LU R60, [R1+0x150] ;  /* 0x00015000013c7983 */ /* 0x000f280000300800 */
[----:B------:R-:W4:Y:S01]  /*121f60*/  LDL.LU R42, [R1+0x158] ;  /* 0x00015800012a7983 */ /* 0x000f220000300800 */
[----:B------:R-:W-:-:S03]  /*121f70*/  PRMT R16, R50, 0x4210, R12 ;  /* 0x0000421032107816 */ /* 0x000fc6000000000c */
[----:B------:R-:W-:Y:S01]  /*121f80*/  STL [R1+0x5870], R38 ;  /* 0x0058702601007387 */ /* 0x000fe20000100800 */
[----:B--2---:R-:W-:-:S03]  /*121f90*/  PRMT R12, R46, 0x5210, R12 ;  /* 0x000052102e0c7816 */ /* 0x004fc6000000000c */
[----:B------:R-:W2:Y:S04]  /*121fa0*/  LDL.LU R46, [R1+0x930] ;  /* 0x00093000012e7983 */ /* 0x000ea80000300800 */
[----:B------:R-:W-:Y:S01]  /*121fb0*/  STSM.16.M88.4 [R11], R16 ;  /* 0x000000100b007844 */ /* 0x000fe20000000200 */
[----:B------:R-:W-:-:S03]  /*121fc0*/  NOP ;  /* 0x0000000000007918 */ /* 0x000fc60000000000 */
[----:B------:R-:W0:Y:S01]  /*121fd0*/  LDS.128 R4, [R11] ;  /* 0x000000000b047984 */ /* 0x000e220000000c00 */
[----:B------:R-:W-:-:S03]  /*121fe0*/  PRMT R15, R38, 0x5210, R15 ;  /* 0x00005210260f7816 */ /* 0x000fc6000000000f */
[----:B0-----:R-:W-:Y:S04]  /*121ff0*/  STL.64 [R1+0x130], R4 ;  /* 0x0001300401007387 */ /* 0x001fe80000100a00 */
[----:B------:R-:W-:Y:S01]  /*122000*/  STL.64 [R1+0x138], R6 ;  /* 0x0001380601007387 */ /* 0x000fe20000100a00 */
[----:B------:R-:W-:Y:S01]  /*122010*/  NOP ;  /* 0x0000000000007918 */ /* 0x000fe20000000000 */
[----:B---3--:R-:W-:Y:S02]  /*122020*/  PRMT R13, R55, 0x5210, R13 ;  /* 0x00005210370d7816 */ /* 0x008fe4000000000d */
[----:B------:R-:W3:Y:S04]  /*122030*/  LDL.LU R43, [R1+0x92c] ;  /* 0x00092c00012b7983 */ /* 0x000ee80000300800 */
[----:B------:R-:W3:Y:S04]  /*122040*/  LDL.LU R47, [R1+0x8b0] ;  /* 0x0008b000012f7983 */ /* 0x000ee80000300800 */
[----:B------:R-:W3:Y:S04]  /*122050*/  LDL.LU R49, [R1+0x8ac] ;  /* 0x0008ac0001317983 */ /* 0x000ee80000300800 */
[----:B------:R-:W3:Y:S04]  /*122060*/  LDL.LU R50, [R1+0x8f0] ;  /* 0x0008f00001327983 */ /* 0x000ee80000300800 */
[----:B------:R-:W3:Y:S01]  /*122070*/  LDL.LU R55, [R1+0x8ec] ;  /* 0x0008ec0001377983 */ /* 0x000ee20000300800 */
[----:B----4-:R-:W-:-:S03]  /*122080*/  PRMT R14, R56, 0x5210, R14 ;  /* 0x00005210380e7816 */ /* 0x010fc6000000000e */
[----:B------:R-:W4:Y:S04]  /*122090*/  LDL.LU R56, [R1+0x8dc] ;  /* 0x0008dc0001387983 */ /* 0x000f280000300800 */
[----:B------:R0:W-:Y:S01]  /*1220a0*/  STSM.16.M88.4 [R11], R12 ;  /* 0x0000000c0b007844 */ /* 0x0001e20000000200 */
[----:B------:R-:W-:-:S03]  /*1220b0*/  NOP ;  /* 0x0000000000007918 */ /* 0x000fc60000000000 */
[----:B------:R-:W1:Y:S01]  /*1220c0*/  LDS.128 R4, [R11] ;  /* 0x000000000b047984 */ /* 0x000e620000000c00 */
[----:B0-----:R-:W-:-:S03]  /*1220d0*/  LOP3.LUT R12, R54, 0xffff, RZ, 0xc0, !PT ;  /* 0x0000ffff360c7812 */ /* 0x001fc600078ec0ff */
[----:B------:R-:W4:Y:S01]  /*1220e0*/  LDL.LU R54, [R1+0x808] ;  /* 0x0008080001367983 */ /* 0x000f220000300800 */
[----:B------:R-:W-:Y:S02]  /*1220f0*/  LOP3.LUT R13, R44, 0xffff, RZ, 0xc0, !PT ;  /* 0x0000ffff2c0d7812 */ /* 0x000fe400078ec0ff */
[----:B------:R-:W-:Y:S02]  /*122100*/  LOP3.LUT R14, R45, 0xffff, RZ, 0xc0, !PT ;  /* 0x0000ffff2d0e7812 */ /* 0x000fe400078ec0ff */
[----:B------:R-:W-:Y:S02]  /*122110*/  LOP3.LUT R15, R52, 0xffff, RZ, 0xc0, !PT ;  /* 0x0000ffff340f7812 */ /* 0x000fe400078ec0ff */
[----:B------:R-:W-:Y:S02]  /*122120*/  PRMT R16, R57, 0x4210, R12 ;  /* 0x0000421039107816 */ /* 0x000fe4000000000c */
[----:B------:R-:W-:Y:S02]  /*122130*/  PRMT R17, R48, 0x4210, R13 ;  /* 0x0000421030117816 */ /* 0x000fe4000000000d */
[----:B------:R-:W4:Y:S01]  /*122140*/  LDL.LU R48, [R1+0x17c] ;  /* 0x00017c0001307983 */ /* 0x000f220000300800 */
[----:B------:R-:W-:-:S03]  /*122150*/  PRMT R18, R51, 0x4210, R14 ;  /* 0x0000421033127816 */ /* 0x000fc6000000000e */
[----:B------:R-:W4:Y:S01]  /*122160*/  LDL.LU R51, [R1+0x170] ;  /* 0x0001700001337983 */ /* 0x000f220000300800 */
[----:B------:R-:W-:Y:S01]  /*122170*/  PRMT R19, R53, 0x4210, R15 ;  /* 0x0000421035137816 */ /* 0x000fe2000000000f */
[----:B------:R-:W-:Y:S02]  /*122180*/  NOP ;  /* 0x0000000000007918 */ /* 0x000fe40000000000 */
[----:B-1----:R-:W-:Y:S04]  /*122190*/  STL.64 [R1+0x120], R4 ;  /* 0x0001200401007387 */ /* 0x002fe80000100a00 */
        /* <DEDUP_REMOVED lines=9> */
[----:B------:R-:W-:-:S04]  /*122230*/  NOP ;  /* 0x0000000000007918 */ /* 0x000fc80000000000 */
[----:B------:R2:W-:Y:S04]  /*122240*/  STSM.16.M88.4 [R11], R12 ;  /* 0x0000000c0b007844 */ /* 0x0005e80000000200 */
[----:B0-----:R-:W-:Y:S04]  /*122250*/  STL.64 [R1+0x110], R4 ;  /* 0x0001100401007387 */ /* 0x001fe80000100a00 */
[----:B------:R-:W-:Y:S01]  /*122260*/  STL.64 [R1+0x118], R6 ;  /* 0x0001180601007387 */ /* 0x000fe20000100a00 */
[----:B------:R-:W-:-:S03]  /*122270*/  NOP ;  /* 0x0000000000007918 */ /* 0x000fc60000000000 */
[----:B------:R-:W0:Y:S01]  /*122280*/  LDS.128 R4, [R11] ;  /* 0x000000000b047984 */ /* 0x000e220000000c00 */
[----:B--2---:R-:W-:-:S03]  /*122290*/  LOP3.LUT R12, R46, 0xffff, RZ, 0xc0, !PT ;  /* 0x0000ffff2e0c7812 */ /* 0x004fc600078ec0ff */
[----:B------:R-:W2:Y:S04]  /*1222a0*/  LDL.LU R46, [R1+0x93c] ;  /* 0x00093c00012e7983 */ /* 0x000ea80000300800 */
[----:B------:R-:W2:Y:S04]  /*1222b0*/  LDL.LU R45, [R1+0x934] ;  /* 0x00093400012d7983 */ /* 0x000ea80000300800 */
[----:B------:R-:W2:Y:S01]  /*1222c0*/  LDL.LU R52, [R1+0x8c8] ;  /* 0x0008c80001347983 */ /* 0x000ea20000300800 */
[----:B---3--:R-:W-:Y:S02]  /*1222d0*/  LOP3.LUT R13, R43, 0xffff, RZ, 0xc0, !PT ;  /* 0x0000ffff2b0d7812 */ /* 0x008fe400078ec0ff */
[----:B------:R-:W-:-:S02]  /*1222e0*/  LOP3.LUT R14, R47, 0xffff, RZ, 0xc0, !PT ;  /* 0x0000ffff2f0e7812 */ /* 0x000fc400078ec0ff */
[----:B------:R-:W-:Y:S02]  /*1222f0*/  LOP3.LUT R15, R49, 0xffff, RZ, 0xc0, !PT ;  /* 0x0000ffff310f7812 */ /* 0x000fe400078ec0ff */
[----:B------:R-:W-:Y:S02]  /*122300*/  PRMT R17, R55, 0x4210, R13 ;  /* 0x0000421037117816 */ /* 0x000fe4000000000d */
[----:B------:R-:W3:Y:S01]  /*122310*/  LDL.LU R55, [R1+0x8c4] ;  /* 0x0008c40001377983 */ /* 0x000ee20000300800 */
[----:B----4-:R-:W-:-:S03]  /*122320*/  PRMT R18, R56, 0x4210, R14 ;  /* 0x0000421038127816 */ /* 0x010fc6000000000e */
[----:B------:R-:W4:Y:S01]  /*122330*/  LDL.LU R56, [R1+0x928] ;  /* 0x0009280001387983 */ /* 0x000f220000300800 */
[----:B------:R-:W-:Y:S02]  /*122340*/  PRMT R16, R50, 0x4210, R12 ;  /* 0x0000421032107816 */ /* 0x000fe4000000000c */
[----:B------:R-:W-:Y:S01]  /*122350*/  PRMT R19, R54, 0x4210, R15 ;  /* 0x0000421036137816 */ /* 0x000fe2000000000f */
[----:B------:R-:W-:Y:S01]  /*122360*/  NOP ;  /* 0x0000000000007918 */ /* 0x000fe20000000000 */
[----:B------:R-:W4:Y:S04]  /*122370*/  LDL.LU R54, [R1+0x924] ;  /* 0x0009240001367983 */ /* 0x000f280000300800 */
[----:B------:R-:W4:Y:S04]  /*122380*/  LDL.LU R57, [R1+0x90c] ;  /* 0x00090c0001397983 */ /* 0x000f280000300800 */
[----:B------:R-:W4:Y:S04]  /*122390*/  LDL.LU R58, [R1+0x908] ;  /* 0x00090800013a7983 */ /* 0x000f280000300800 */
[----:B0-----:R-:W-:Y:S04]  /*1223a0*/  STL.64 [R1+0x100], R4 ;  /* 0x0001000401007387 */ /* 0x001fe80000100a00 */
[----:B------:R-:W-:Y:S04]  /*1223b0*/  STSM.16.M88.4 [R11], R16 ;  /* 0x000000100b007844 */ /* 0x000fe80000000200 */
[----:B------:R-:W-:Y:S01]  /*1223c0*/  STL.64 [R1+0x108], R6 ;  /* 0x0001080601007387 */ /* 0x000fe20000100a00 */
[----:B------:R-:W-:-:S03]  /*1223d0*/  NOP ;  /* 0x0000000000007918 */ /* 0x000fc60000000000 */
[----:B------:R-:W0:Y:S04]  /*1223e0*/  LDS.128 R4, [R11] ;  /* 0x000000000b047984 */ /* 0x000e280000000c00 */
[----:B------:R-:W4:Y:S04]  /*1223f0*/  LDL.LU R59, [R1+0x19c] ;  /* 0x00019c00013b7983 */ /* 0x000f280000300800 */
[----:B------:R-:W4:Y:S04]  /*122400*/  LDL.LU R60, [R1+0x190] ;  /* 0x00019000013c7983 */ /* 0x000f280000300800 */
[----:B------:R-:W4:Y:S01]  /*122410*/  LDL.LU R42, [R1+0x194] ;  /* 0x00019400012a7983 */ /* 0x000f220000300800 */
[----:B------:R-:W-:-:S03]  /*122420*/  PRMT R12, R48, 0x5210, R12 ;  /* 0x00005210300c7816 */ /* 0x000fc6000000000c */
[----:B------:R-:W-:Y:S01]  /*122430*/  STL [R1+0x57d4], R39 ;  /* 0x0057d42701007387 */ /* 0x000fe20000100800 */
[----:B------:R-:W-:Y:S02]  /*122440*/  PRMT R13, R51, 0x5210, R13 ;  /* 0x00005210330d7816 */ /* 0x000fe4000000000d */
[----:B------:R-:W-:Y:S02]  /*122450*/  PRMT R15, R39, 0x5210, R15 ;  /* 0x00005210270f7816 */ /* 0x000fe4000000000f */
[----:B------:R-:W-:Y:S01]  /*122460*/  PRMT R14, R53, 0x5210, R14 ;  /* 0x00005210350e7816 */ /* 0x000fe2000000000e */
[----:B------:R-:W-:Y:S01]  /*122470*/  NOP ;  /* 0x0000000000007918 */ /* 0x000fe20000000000 */
[----:B0-----:R-:W-:Y:S04]  /*122480*/  STL.64 [R1+0x180], R4 ;  /* 0x0001800401007387 */ /* 0x001fe80000100a00 */
[----:B------:R-:W-:Y:S04]  /*122490*/  STL.64 [R1+0x188], R6 ;  /* 0x0001880601007387 */ /* 0x000fe80000100a00 */
[----:B------:R-:W4:Y:S04]  /*1224a0*/  LDL.LU R43, [R1+0x950] ;  /* 0x00095000012b7983 */ /* 0x000f280000300800 */
[----:B------:R-:W4:Y:S04]  /*1224b0*/  LDL.LU R47, [R1+0x94c] ;  /* 0x00094c00012f7983 */ /* 0x000f280000300800 */
        /* <DEDUP_REMOVED lines=10> */
[----:B------:R-:W-:Y:S02]  /*122560*/  LOP3.LUT R13, R45, 0xffff, RZ, 0xc0, !PT ;  /* 0x0000ffff2d0d7812 */ /* 0x000fe400078ec0ff */
[----:B------:R-:W-:Y:S02]  /*122570*/  LOP3.LUT R14, R52, 0xffff, RZ, 0xc0, !PT ;  /* 0x0000ffff340e7812 */ /* 0x000fe400078ec0ff */
[----:B---3--:R-:W-:Y:S02]  /*122580*/  LOP3.LUT R15, R55, 0xffff, RZ, 0xc0, !PT ;  /* 0x0000ffff370f7812 */ /* 0x008fe400078ec0ff */
[----:B------:R-:W3:Y:S01]  /*122590*/  LDL.LU R55, [R1+0x1ac] ;  /* 0x0001ac0001377983 */ /* 0x000ee20000300800 */
[----:B----4-:R-:W-:-:S03]  /*1225a0*/  PRMT R16, R56, 0x4210, R12 ;  /* 0x0000421038107816 */ /* 0x010fc6000000000c */
[----:B------:R-:W4:Y:S01]  /*1225b0*/  LDL.LU R56, [R1+0x1a8] ;  /* 0x0001a80001387983 */ /* 0x000f220000300800 */
[----:B------:R-:W-:-:S03]  /*1225c0*/  PRMT R17, R54, 0x4210, R13 ;  /* 0x0000421036117816 */ /* 0x000fc6000000000d */
[----:B------:R-:W4:Y:S01]  /*1225d0*/  LDL.LU R54, [R1+0x1a0] ;  /* 0x0001a00001367983 */ /* 0x000f220000300800 */
[----:B------:R-:W-:Y:S02]  /*1225e0*/  PRMT R18, R57, 0x4210, R14 ;  /* 0x0000421039127816 */ /* 0x000fe4000000000e */
        /* <DEDUP_REMOVED lines=18> */
[----:B-1----:R-:W-:Y:S02]  /*122710*/  LOP3.LUT R12, R43, 0xffff, RZ, 0xc0, !PT ;  /* 0x0000ffff2b0c7812 */ /* 0x002fe400078ec0ff */
[----:B------:R-:W-:Y:S02]  /*122720*/  LOP3.LUT R13, R47, 0xffff, RZ, 0xc0, !PT ;  /* 0x0000ffff2f0d7812 */ /* 0x000fe400078ec0ff */
[----:B------:R-:W-:Y:S02]  /*122730*/  LOP3.LUT R14, R49, 0xffff, RZ, 0xc0, !PT ;  /* 0x0000ffff310e7812 */ /* 0x000fe400078ec0ff */
[----:B------:R-:W-:Y:S02]  /*122740*/  LOP3.LUT R15, R50, 0xffff, RZ, 0xc0, !PT ;  /* 0x0000ffff320f7812 */ /* 0x000fe400078ec0ff */
[----:B------:R-:W-:Y:S02]  /*122750*/  PRMT R16, R48, 0x4210, R12 ;  /* 0x0000421030107816 */ /* 0x000fe4000000000c */
[----:B------:R-:W-:-:S02]  /*122760*/  PRMT R17, R51, 0x4210, R13 ;  /* 0x0000421033117816 */ /* 0x000fc4000000000d */
[----:B------:R-:W-:Y:S01]  /*122770*/  PRMT R18, R53, 0x4210, R14 ;  /* 0x0000421035127816 */ /* 0x000fe2000000000e */
[----:B0-----:R-:W-:Y:S04]  /*122780*/  STL.64 [R1+0x150], R4 ;  /* 0x0001500401007387 */ /* 0x001fe80000100a00 */
[----:B------:R-:W-:Y:S01]  /*122790*/  STL.64 [R1+0x158], R6 ;  /* 0x0001580601007387 */ /* 0x000fe20000100a00 */
[----:B--2---:R-:W-:Y:S01]  /*1227a0*/  PRMT R19, R46, 0x4210, R15 ;  /* 0x000042102e137816 */ /* 0x004fe2000000000f */
[----:B------:R-:W-:-:S04]  /*1227b0*/  NOP ;  /* 0x0000000000007918 */ /* 0x000fc80000000000 */
[----:B------:R0:W-:Y:S01]  /*1227c0*/  STSM.16.M88.4 [R11], R16 ;  /* 0x000000100b007844 */ /* 0x0001e20000000200 */
[----:B------:R-:W-:-:S03]  /*1227d0*/  NOP ;  /* 0x0000000000007918 */ /* 0x000fc60000000000 */
[----:B------:R-:W1:Y:S04]  /*1227e0*/  LDS.128 R20, [R11] ;  /* 0x000000000b147984 */ /* 0x000e680000000c00 */
[----:B0-----:R-:W2:Y:S04]  /*1227f0*/  LDL.LU R16, [R1+0xbec] ;  /* 0x000bec0001107983 */ /* 0x001ea80000300800 */
[----:B------:R-:W-:Y:S04]  /*122800*/  STL [R1+0x57b0], R41 ;  /* 0x0057b02901007387 */ /* 0x000fe80000100800 */
[----:B------:R-:W2:Y:S04]  /*122810*/  LDL R4, [R1+0x1c70] ;  /* 0x001c700001047983 */ /* 0x000ea80000100800 */
[----:B------:R-:W2:Y:S04]  /*122820*/  LDL R3, [R1+0x1c6c] ;  /* 0x001c6c0001037983 */ /* 0x000ea80000100800 */
[----:B-1----:R-:W-:Y:S04]  /*122830*/  STL.64 [R1+0x190], R20 ;  /* 0x0001901401007387 */ /* 0x002fe80000100a00 */
[----:B------:R-:W-:Y:S04]  /*122840*/  STL.64 [R1+0x198], R22 ;  /* 0x0001981601007387 */ /* 0x000fe80000100a00 */
[----:B------:R-:W-:Y:S01]  /*122850*/  STL [R1+0x57a0], R11 ;  /* 0x0057a00b01007387 */ /* 0x000fe20000100800 */
[----:B------:R-:W-:-:S02]  /*122860*/  PRMT R15, R41, 0x5210, R15 ;  /* 0x00005210290f7816 */ /* 0x000fc4000000000f */
[----:B---3--:R-:W-:Y:S02]  /*122870*/  PRMT R12, R55, 0x5210, R12 ;  /* 0x00005210370c7816 */ /* 0x008fe4000000000c */
[----:B----4-:R-:W-:Y:S02]  /*122880*/  PRMT R13, R56, 0x5210, R13 ;  /* 0x00005210380d7816 */ /* 0x010fe4000000000d */
[----:B------:R-:W-:Y:S01]  /*122890*/  PRMT R14, R54, 0x5210, R14 ;  /* 0x00005210360e7816 */ /* 0x000fe2000000000e */
[----:B------:R-:W-:Y:S01]  /*1228a0*/  NOP ;  /* 0x0000000000007918 */ /* 0x000fe20000000000 */
[C---:B--2---:R-:W-:Y:S02]  /*1228b0*/  VIADD R5, R16.reuse, 0x2 ;  /* 0x0000000210057836 */ /* 0x044fe40000000000 */
[C---:B------:R-:W-:Y:S02]  /*1228c0*/  VIADD R0, R16.reuse, 0x4 ;  /* 0x0000000410007836 */ /* 0x040fe40000000000 */
[C---:B------:R-:W-:Y:S01]  /*1228d0*/  VIADD R6, R16.reuse, 0x5 ;  /* 0x0000000510067836 */ /* 0x040fe20000000000 */
[----:B------:R0:W-:Y:S04]  /*1228e0*/  STL [R1+0x5dc], R5 ;  /* 0x0005dc0501007387 */ /* 0x0001e80000100800 */
[----:B------:R1:W-:Y:S01]  /*1228f0*/  STL [R1+0x5d4], R0 ;  /* 0x0005d40001007387 */ /* 0x0003e20000100800 */
[----:B0-----:R-:W-:-:S03]  /*122900*/  VIADD R5, R16, 0x6 ;  /* 0x0000000610057836 */ /* 0x001fc60000000000 */
[----:B------:R0:W-:Y:S01]  /*122910*/  STL [R1+0x5c8], R6 ;  /* 0x0005c80601007387 */ /* 0x0001e20000100800 */
[----:B-1----:R-:W-:-:S03]  /*122920*/  VIADD R0, R16, 0x7 ;  /* 0x0000000710007836 */ /* 0x002fc60000000000 */
[----:B------:R1:W-:Y:S01]  /*122930*/  STL [R1+0x3bc], R5 ;  /* 0x0003bc0501007387 */ /* 0x0003e20000100800 */
[----:B------:R-:W-:-:S03]  /*122940*/  VIADD R50, R16, 0xb ;  /* 0x0000000b10327836 */ /* 0x000fc60000000000 */
[----:B------:R2:W-:Y:S01]  /*122950*/  STL [R1+0x3b8], R0 ;  /* 0x0003b80001007387 */ /* 0x0005e20000100800 */
[C---:B0-----:R-:W-:Y:S02]  /*122960*/  VIADD R6, R16.reuse, 0x8 ;  /* 0x0000000810067836 */ /* 0x041fe40000000000 */
[----:B-1----:R-:W-:-:S03]  /*122970*/  VIADD R5, R16, 0x9 ;  /* 0x0000000910057836 */ /* 0x002fc60000000000 */
[----:B------:R-:W-:Y:S01]  /*122980*/  STL [R1+0x3b4], R6 ;  /* 0x0003b40601007387 */ /* 0x000fe20000100800 */
[----:B--2---:R-:W-:-:S03]  /*122990*/  VIADD R0, R16, 0xa ;  /* 0x0000000a10007836 */ /* 0x004fc60000000000 */
[----:B------:R-:W-:Y:S04]  /*1229a0*/  STL [R1+0x3b0], R5 ;  /* 0x0003b00501007387 */ /* 0x000fe80000100800 */
[----:B------:R0:W-:Y:S04]  /*1229b0*/  STL [R1+0x57c8], R50 ;  /* 0x0057c83201007387 */ /* 0x0001e80000100800 */
        /* <DEDUP_REMOVED lines=11> */
[----:B------:R0:W-:Y:S01]  /*122a70*/  STL [R1+0x57d8], R50 ;  /* 0x0057d83201007387 */ /* 0x0001e20000100800 */
[----:B------:R-:W-:-:S03]  /*122a80*/  VIADD R39, R16, 0x13 ;  /* 0x0000001310277836 */ /* 0x000fc60000000000 */
[----:B------:R1:W-:Y:S04]  /*122a90*/  STL [R1+0x394], R0 ;  /* 0x0003940001007387 */ /* 0x0003e80000100800 */
[----:B------:R2:W-:Y:S01]  /*122aa0*/  STL [R1+0x57dc], R39 ;  /* 0x0057dc2701007387 */ /* 0x0005e20000100800 */
[C---:B0-----:R-:W-:Y:S02]  /*122ab0*/  VIADD R50, R16.reuse, 0x14 ;  /* 0x0000001410327836 */ /* 0x041fe40000000000 */
[C---:B-1----:R-:W-:Y:S02]  /*122ac0*/  VIADD R0, R16.reuse, 0x12 ;  /* 0x0000001210007836 */ /* 0x042fe40000000000 */
[----:B--2---:R-:W-:-:S03]  /*122ad0*/  VIADD R39, R16, 0x16 ;  /* 0x0000001610277836 */ /* 0x004fc60000000000 */
        /* <DEDUP_REMOVED lines=15> */
[C---:B-1----:R-:W-:Y:S01]  /*122bd0*/  VIADD R0, R16.reuse, 0x1c ;  /* 0x0000001c10007836 */ /* 0x042fe20000000000 */
[----:B------:R0:W-:Y:S01]  /*122be0*/  STL [R1+0x57f8], R40 ;  /* 0x0057f82801007387 */ /* 0x0001e20000100800 */
[----:B--2---:R-:W-:-:S03]  /*122bf0*/  VIADD R50, R16, 0x1e ;  /* 0x0000001e10327836 */ /* 0x004fc60000000000 */
[----:B------:R1:W-:Y:S04]  /*122c00*/  STL [R1+0x57fc], R39 ;  /* 0x0057fc2701007387 */ /* 0x0003e80000100800 */
[----:B------:R2:W-:Y:S01]  /*122c10*/  STL [R1+0x364], R0 ;  /* 0x0003640001007387 */ /* 0x0005e20000100800 */
[----:B0-----:R-:W-:-:S03]  /*122c20*/  VIADD R40, R16, 0x1f ;  /* 0x0000001f10287836 */ /* 0x001fc60000000000 */
[----:B------:R0:W-:Y:S01]  /*122c30*/  STL [R1+0x5800], R50 ;  /* 0x0058003201007387 */ /* 0x0001e20000100800 */
[C---:B-1----:R-:W-:Y:S02]  /*122c40*/  VIADD R39, R16.reuse, 0x21 ;  /* 0x0000002110277836 */ /* 0x042fe40000000000 */
[C---:B--2---:R-:W-:Y:S01]  /*122c50*/  VIADD R0, R16.reuse, 0x20 ;  /* 0x0000002010007836 */ /* 0x044fe20000000000 */
[----:B------:R1:W-:Y:S01]  /*122c60*/  STL [R1+0x5808], R40 ;  /* 0x0058082801007387 */ /* 0x0003e20000100800 */
[C---:B------:R-:W-:Y:S02]  /*122c70*/  VIADD R48, R16.reuse, 0x23 ;  /* 0x0000002310307836 */ /* 0x040fe40000000000 */
[C---:B0-----:R-:W-:Y:S01]  /*122c80*/  VIADD R50, R16.reuse, 0x22 ;  /* 0x0000002210327836 */ /* 0x041fe20000000000 */
[----:B------:R0:W-:Y:S04]  /*122c90*/  STL [R1+0x580c], R39 ;  /* 0x00580c2701007387 */ /* 0x0001e80000100800 */
[----:B------:R2:W-:Y:S01]  /*122ca0*/  STL [R1+0x354], R0 ;  /* 0x0003540001007387 */ /* 0x0005e20000100800 */
[----:B-1----:R-:W-:-:S03]  /*122cb0*/  VIADD R40, R16, 0x24 ;  /* 0x0000002410287836 */ /* 0x002fc60000000000 */
[----:B------:R1:W-:Y:S01]  /*122cc0*/  STL [R1+0x5810], R50 ;  /* 0x0058103201007387 */ /* 0x0003e20000100800 */
[----:B0-----:R-:W-:-:S03]  /*122cd0*/  VIADD R39, R16, 0x26 ;  /* 0x0000002610277836 */ /* 0x001fc60000000000 */
[----:B------:R0:W-:Y:S01]  /*122ce0*/  STL [R1+0x5814], R48 ;  /* 0x0058143001007387 */ /* 0x0001e20000100800 */
[----:B--2---:R-:W-:-:S03]  /*122cf0*/  VIADD R0, R16, 0x25 ;  /* 0x0000002510007836 */ /* 0x004fc60000000000 */
[----:B------:R2:W-:Y:S01]  /*122d00*/  STL [R1+0x5818], R40 ;  /* 0x0058182801007387 */ /* 0x0005e20000100800 */
[----:B-1----:R-:W-:-:S03]  /*122d10*/  VIADD R50, R16, 0x27 ;  /* 0x0000002710327836 */ /* 0x002fc60000000000 */
[----:B------:R1:W-:Y:S01]  /*122d20*/  STL [R1+0x5820], R39 ;  /* 0x0058202701007387 */ /* 0x0003e20000100800 */
[----:B0-----:R-:W-:-:S03]  /*122d30*/  VIADD R48, R16, 0x28 ;  /* 0x0000002810307836 */ /* 0x001fc60000000000 */
[----:B------:R0:W-:Y:S01]  /*122d40*/  STL [R1+0x340], R0 ;  /* 0x0003400001007387 */ /* 0x0001e20000100800 */
[C---:B------:R-:W-:Y:S02]  /*122d50*/  VIADD R51, R16.reuse, 0x2b ;  /* 0x0000002b10337836 */ /* 0x040fe40000000000 */
[C---:B--2---:R-:W-:Y:S01]  /*122d60*/  VIADD R40, R16.reuse, 0x29 ;  /* 0x0000002910287836 */ /* 0x044fe20000000000 */
        /* <DEDUP_REMOVED lines=15> */
[C---:B------:R-:W-:Y:S02]  /*122e60*/  VIADD R53, R16.reuse, 0x33 ;  /* 0x0000003310357836 */ /* 0x040fe40000000000 */
[C---:B0-----:R-:W-:Y:S01]  /*122e70*/  VIADD R39, R16.reuse, 0x32 ;  /* 0x0000003210277836 */ /* 0x041fe20000000000 */
        /* <DEDUP_REMOVED lines=28> */
[C---:B------:R-:W-:Y:S02]  /*123040*/  VIADD R38, R16.reuse, 0x43 ;  /* 0x0000004310267836 */ /* 0x040fe40000000000 */
[C---:B-1----:R-:W-:Y:S01]  /*123050*/  VIADD R53, R16.reuse, 0x42 ;  /* 0x0000004210357836 */ /* 0x042fe20000000000 */
        /* <DEDUP_REMOVED lines=12> */
[----:B------:R-:W-:Y:S04]  /*123120*/  STL [R1+0x5894], R38 ;  /* 0x0058942601007387 */ /* 0x000fe80000100800 */
[----:B------:R-:W-:Y:S01]  /*123130*/  STL [R1+0x5898], R61 ;  /* 0x0058983d01007387 */ /* 0x000fe20000100800 */
[----:B0-----:R-:W-:-:S03]  /*123140*/  VIADD R39, R16, 0x4a ;  /* 0x0000004a10277836 */ /* 0x001fc60000000000 */
[----:B------:R-:W-:Y:S01]  /*123150*/  STL [R1+0x589c], R50 ;  /* 0x00589c3201007387 */ /* 0x000fe20000100800 */
[----:B------:R-:W-:-:S03]  /*123160*/  VIADD R46, R16, 0x4b ;  /* 0x0000004b102e7836 */ /* 0x000fc60000000000 */
[----:B------:R-:W-:Y:S01]  /*123170*/  STL [R1+0x58a0], R48 ;  /* 0x0058a03001007387 */ /* 0x000fe20000100800 */
[----:B--2---:R-:W-:-:S03]  /*123180*/  VIADD R53, R16, 0x4c ;  /* 0x0000004c10357836 */ /* 0x004fc60000000000 */
[----:B------:R-:W-:Y:S04]  /*123190*/  STL [R1+0x58a4], R40 ;  /* 0x0058a42801007387 */ /* 0x000fe80000100800 */
[----:B------:R-:W-:Y:S04]  /*1231a0*/  STL [R1+0x58ac], R51 ;  /* 0x0058ac3301007387 */ /* 0x000fe80000100800 */
[----:B------:R0:W-:Y:S01]  /*1231b0*/  STL [R1+0x2b4], R0 ;  /* 0x0002b40001007387 */ /* 0x0001e20000100800 */
[----:B------:R-:W-:-:S03]  /*1231c0*/  VIADD R5, R16, 0xb0 ;  /* 0x000000b010057836 */ /* 0x000fc60000000000 */
[----:B------:R-:W-:Y:S01]  /*1231d0*/  STL [R1+0x58b0], R39 ;  /* 0x0058b02701007387 */ /* 0x000fe20000100800 */
[C---:B------:R-:W-:Y:S02]  /*1231e0*/  VIADD R6, R16.reuse, 0xb1 ;  /* 0x000000b110067836 */ /* 0x040fe40000000000 */
[C---:B0-----:R-:W-:Y:S01]  /*1231f0*/  VIADD R0, R16.reuse, 0x52 ;  /* 0x0000005210007836 */ /* 0x041fe20000000000 */
[----:B------:R-:W-:Y:S04]  /*123200*/  STL [R1+0x58b4], R46 ;  /* 0x0058b42e01007387 */ /* 0x000fe80000100800 */
[----:B------:R-:W-:Y:S04]  /*123210*/  STL [R1+0x58b8], R53 ;  /* 0x0058b83501007387 */ /* 0x000fe80000100800 */
[----:B------:R0:W-:Y:S04]  /*123220*/  STL [R1+0x28c], R0 ;  /* 0x00028c0001007387 */ /* 0x0001e80000100800 */
[----:B------:R1:W-:Y:S01]  /*123230*/  STL [R1+0x270], R5 ;  /* 0x0002700501007387 */ /* 0x0003e20000100800 */
[----:B0-----:R-:W-:-:S03]  /*123240*/  VIADD R0, R16, 0xb2 ;  /* 0x000000b210007836 */ /* 0x001fc60000000000 */
[----:B------:R0:W-:Y:S01]  /*123250*/  STL [R1+0x26c], R6 ;  /* 0x00026c0601007387 */ /* 0x0001e20000100800 */
[----:B-1----:R-:W-:-:S03]  /*123260*/  VIADD R5, R16, 0xb3 ;  /* 0x000000b310057836 */ /* 0x002fc60000000000 */
[----:B------:R1:W-:Y:S01]  /*123270*/  STL [R1+0x268], R0 ;  /* 0x0002680001007387 */ /* 0x0003e20000100800 */
[----:B0-----:R-:W-:-:S03]  /*123280*/  VIADD R6, R16, 0xb4 ;  /* 0x000000b410067836 */ /* 0x001fc60000000000 */
[----:B------:R0:W-:Y:S01]  /*123290*/  STL [R1+0x264], R5 ;  /* 0x0002640501007387 */ /* 0x0001e20000100800 */
[----:B-1----:R-:W-:-:S03]  /*1232a0*/  VIADD R0, R16, 0xb5 ;  /* 0x000000b510007836 */ /* 0x002fc60000000000 */
[----:B------:R1:W-:Y:S04]  /*1232b0*/  STL [R1+0x260], R6 ;  /* 0x0002600601007387 */ /* 0x0003e80000100800 */
[----:B------:R2:W-:Y:S01]  /*1232c0*/  STL [R1+0x25c], R0 ;  /* 0x00025c0001007387 */ /* 0x0005e20000100800 */
[C---:B0-----:R-:W-:Y:S02]  /*1232d0*/  VIADD R5, R16.reuse, 0xb6 ;  /* 0x000000b610057836 */ /* 0x041fe40000000000 */
[----:B-1----:R-:W-:-:S03]  /*1232e0*/  VIADD R6, R16, 0xb9 ;  /* 0x000000b910067836 */ /* 0x002fc60000000000 */
[----:B------:R0:W-:Y:S01]  /*1232f0*/  STL [R1+0x258], R5 ;  /* 0x0002580501007387 */ /* 0x0001e20000100800 */
[----:B--2---:R-:W-:-:S05]  /*123300*/  VIADD R0, R16, 0xb8 ;  /* 0x000000b810007836 */ /* 0x004fca0000000000 */
        /* <DEDUP_REMOVED lines=8> */
[----:B------:R1:W-:Y:S01]  /*123390*/  STL [R1+0x240], R6 ;  /* 0x0002400601007387 */ /* 0x0003e20000100800 */
[----:B0-----:R-:W-:-:S03]  /*1233a0*/  VIADD R0, R16, 0xbe ;  /* 0x000000be10007836 */ /* 0x001fc60000000000 */
[----:B------:R0:W-:Y:S04]  /*1233b0*/  STL [R1+0x23c], R5 ;  /* 0x00023c0501007387 */ /* 0x0001e80000100800 */
[----:B------:R2:W-:Y:S01]  /*1233c0*/  STL [R1+0x238], R0 ;  /* 0x0002380001007387 */ /* 0x0005e20000100800 */
[C---:B-1----:R-:W-:Y:S02]  /*1233d0*/  VIADD R6, R16.reuse, 0xc1 ;  /* 0x000000c110067836 */ /* 0x042fe40000000000 */
[C---:B0-----:R-:W-:Y:S02]  /*1233e0*/  VIADD R5, R16.reuse, 0xc0 ;  /* 0x000000c010057836 */ /* 0x041fe40000000000 */
[----:B--2---:R-:W-:-:S03]  /*1233f0*/  VIADD R0, R16, 0xc2 ;  /* 0x000000c210007836 */ /* 0x004fc60000000000 */
        /* <DEDUP_REMOVED lines=44> */
[C---:B------:R-:W-:Y:S02]  /*1236c0*/  VIADD R36, R16.reuse, 0xdf ;  /* 0x000000df10247836 */ /* 0x040fe40000000000 */
[C---:B-1----:R-:W-:Y:S01]  /*1236d0*/  VIADD R0, R16.reuse, 0xdb ;  /* 0x000000db10007836 */ /* 0x042fe20000000000 */
[----:B------:R1:W-:Y:S01]  /*1236e0*/  STL [R1+0x1c8], R5 ;  /* 0x0001c80501007387 */ /* 0x0003e20000100800 */
[----:B0-----:R-:W-:-:S03]  /*1236f0*/  VIADD R6, R16, 0xdc ;  /* 0x000000dc10067836 */ /* 0x001fc60000000000 */
[----:B------:R0:W-:Y:S01]  /*123700*/  STL [R1+0x1c4], R0 ;  /* 0x0001c40001007387 */ /* 0x0001e20000100800 */
[----:B-1----:R-:W-:-:S03]  /*123710*/  VIADD R5, R16, 0xdd ;  /* 0x000000dd10057836 */ /* 0x002fc60000000000 */
[----:B------:R-:W-:Y:S01]  /*123720*/  STL [R1+0x1c0], R6 ;  /* 0x0001c00601007387 */ /* 0x000fe20000100800 */
[----:B0-----:R-:W-:-:S03]  /*123730*/  VIADD R0, R16, 0xde ;  /* 0x000000de10007836 */ /* 0x001fc60000000000 */
[----:B------:R-:W-:Y:S04]  /*123740*/  STL [R1+0x1bc], R5 ;  /* 0x0001bc0501007387 */ /* 0x000fe80000100800 */
[----:B------:R0:W-:Y:S04]  /*123750*/  STL [R1+0x57a8], R36 ;  /* 0x0057a82401007387 */ /* 0x0001e80000100800 */
[----:B------:R1:W-:Y:S04]  /*123760*/  STL [R1+0x1b8], R0 ;  /* 0x0001b80001007387 */ /* 0x0003e80000100800 */
[----:B------:R-:W2:Y:S04]  /*123770*/  LDL.LU R54, [R1+0x9ac] ;  /* 0x0009ac0001367983 */ /* 0x000ea80000300800 */
[----:B0-----:R-:W3:Y:S01]  /*123780*/  LDL.LU R36, [R1+0x9a8] ;  /* 0x0009a80001247983 */ /* 0x001ee20000300800 */
[----:B-1----:R-:W-:-:S03]  /*123790*/  VIADD R0, R16, 0xe0 ;  /* 0x000000e010007836 */ /* 0x002fc60000000000 */
[----:B------:R0:W-:Y:S04]  /*1237a0*/  STSM.16.M88.4 [R11], R12 ;  /* 0x0000000c0b007844 */ /* 0x0001e80000000200 */
[----:B------:R1:W-:Y:S04]  /*1237b0*/  STL [R1+0x1b0], R0 ;  /* 0x0001b00001007387 */ /* 0x0003e80000100800 */
[----:B0-----:R-:W4:Y:S04]  /*1237c0*/  LDL.LU R14, [R1+0x964] ;  /* 0x00096400010e7983 */ /* 0x001f280000300800 */
[----:B-1----:R-:W4:Y:S04]  /*1237d0*/  LDL.LU R0, [R1+0x960] ;  /* 0x0009600001007983 */ /* 0x002f280000300800 */
[----:B------:R-:W3:Y:S04]  /*1237e0*/  LDL.LU R12, [R1+0xa28] ;  /* 0x000a2800010c7983 */ /* 0x000ee80000300800 */
[----:B------:R-:W4:Y:S04]  /*1237f0*/  LDL.LU R13, [R1+0xa10] ;  /* 0x000a1000010d7983 */ /* 0x000f280000300800 */
[----:B------:R-:W4:Y:S04]  /*123800*/  LDL.LU R15, [R1+0xa0c] ;  /* 0x000a0c00010f7983 */ /* 0x000f280000300800 */
[----:B------:R-:W4:Y:S01]  /*123810*/  LDL.LU R5, [R1+0x8e8] ;  /* 0x0008e80001057983 */ /* 0x000f220000300800 */
[----:B--2---:R-:W-:-:S05]  /*123820*/  LOP3.LUT R54, R54, 0xffff, RZ, 0xc0, !PT ;  /* 0x0000ffff36367812 */ /* 0x004fca00078ec0ff */
[----:B------:R0:W-:Y:S01]  /*123830*/  STL [R1+0x624], R54 ;  /* 0x0006243601007387 */ /* 0x0001e20000100800 */
[----:B---3--:R-:W-:-:S03]  /*123840*/  PRMT R12, R12, 0x4210, R54 ;  /* 0x000042100c0c7816 */ /* 0x008fc60000000036 */
[----:B0-----:R-:W2:Y:S01]  /*123850*/  LDL.LU R54, [R1+0x58c0] ;  /* 0x0058c00001367983 */ /* 0x001ea20000300800 */
[C---:B------:R-:W-:Y:S02]  /*123860*/  ISETP.LT.AND P4, PT, R16.reuse, UR7, !P4 ;  /* 0x0000000710007c0c */ /* 0x040fe4000e781270 */
[C---:B------:R-:W-:Y:S02]  /*123870*/  ISETP.LT.AND P3, PT, R16.reuse, UR9, !P3 ;  /* 0x0000000910007c0c */ /* 0x040fe4000df61270 */
[----:B------:R-:W-:Y:S02]  /*123880*/  LOP3.LUT R33, R33, 0xfffffffb, RZ, 0xc0, !PT ;  /* 0xfffffffb21217812 */ /* 0x000fe400078ec0ff */
[----:B------:R-:W-:-:S07]  /*123890*/  ISETP.LT.AND P2, PT, R16, UR11, !P2 ;  /* 0x0000000b10007c0c */ /* 0x000fce000d741270 */
[----:B------:R-:W-:-:S04]  /*1238a0*/  @P4 LOP3.LUT R33, R33, 0x4, RZ, 0xfc, !PT ;  /* 0x0000000421214812 */ /* 0x000fc800078efcff */
[----:B------:R-:W-:-:S04]  /*1238b0*/  LOP3.LUT R33, R33, 0xfffffffd, RZ, 0xc0, !PT ;  /* 0xfffffffd21217812 */ /* 0x000fc800078ec0ff */
[----:B------:R-:W-:-:S04]  /*1238c0*/  @P3 LOP3.LUT R33, R33, 0x2, RZ, 0xfc, !PT ;  /* 0x0000000221213812 */ /* 0x000fc800078efcff */
[----:B------:R-:W-:Y:S02]  /*1238d0*/  LOP3.LUT R33, R33, 0xfffffffe, RZ, 0xc0, !PT ;  /* 0xfffffffe21217812 */ /* 0x000fe400078ec0ff */
[----:B------:R-:W-:Y:S02]  /*1238e0*/  LOP3.LUT R36, R36, 0xffff, RZ, 0xc0, !PT ;  /* 0x0000ffff24247812 */ /* 0x000fe400078ec0ff */
[----:B------:R-:W-:Y:S02]  /*1238f0*/  @P2 LOP3.LUT R33, R33, 0x1, RZ, 0xfc, !PT ;  /* 0x0000000121212812 */ /* 0x000fe400078efcff */
[----:B------:R-:W-:Y:S02]  /*123900*/  ISETP.LT.AND P2, PT, R4, UR22, !P1 ;  /* 0x0000001604007c0c */ /* 0x000fe4000cf41270 */
[----:B----4-:R-:W-:Y:S02]  /*123910*/  LOP3.LUT R14, R14, 0xffff, RZ, 0xc0, !PT ;  /* 0x0000ffff0e0e7812 */ /* 0x010fe400078ec0ff */
[----:B------:R-:W-:Y:S01]  /*123920*/  LOP3.LUT R0, R0, 0xffff, RZ, 0xc0, !PT ;  /* 0x0000ffff00007812 */ /* 0x000fe200078ec0ff */
[----:B------:R0:W-:Y:S01]  /*123930*/  STL [R1+0x638], R36 ;  /* 0x0006382401007387 */ /* 0x0001e20000100800 */
[----:B------:R-:W-:Y:S01]  /*123940*/  PRMT R13, R13, 0x4210, R36 ;  /* 0x000042100d0d7816 */ /* 0x000fe20000000024 */
[C---:B------:R-:W-:Y:S01]  /*123950*/  VIADD R56, R16.reuse, 0x3 ;  /* 0x0000000310387836 */ /* 0x040fe20000000000 */
[C---:B------:R-:W-:Y:S01]  /*123960*/  ISETP.LT.AND P6, PT, R16.reuse, UR47, !P6 ;  /* 0x0000002f10007c0c */ /* 0x040fe2000f7c1270 */
[----:B------:R1:W-:Y:S01]  /*123970*/  STL [R1+0x63c], R14 ;  /* 0x00063c0e01007387 */ /* 0x0003e20000100800 */
[----:B------:R-:W-:Y:S01]  /*123980*/  ISETP.LT.AND P1, PT, R3, UR20, !P1 ;  /* 0x0000001403007c0c */ /* 0x000fe2000cf21270 */
[----:B------:R-:W-:-:S02]  /*123990*/  VIADD R38, R16, 0x4d ;  /* 0x0000004d10267836 */ /* 0x000fc40000000000 */
[C---:B------:R-:W-:Y:S01]  /*1239a0*/  VIADD R61, R16.reuse, 0x4e ;  /* 0x0000004e103d7836 */ /* 0x040fe20000000000 */
[----:B------:R3:W-:Y:S01]  /*1239b0*/  STL [R1+0x65c], R0 ;  /* 0x00065c0001007387 */ /* 0x0007e20000100800 */
[C---:B------:R-:W-:Y:S02]  /*1239c0*/  VIADD R50, R16.reuse, 0x4f ;  /* 0x0000004f10327836 */ /* 0x040fe40000000000 */
[C---:B------:R-:W-:Y:S01]  /*1239d0*/  VIADD R48, R16.reuse, 0x50 ;  /* 0x0000005010307836 */ /* 0x040fe20000000000 */
[----:B0-----:R-:W4:Y:S01]  /*1239e0*/  LDL.LU R36, [R1+0x5dc] ;  /* 0x0005dc0001247983 */ /* 0x001f220000300800 */
[----:B-1----:R-:W-:Y:S01]  /*1239f0*/  PRMT R14, R15, 0x4210, R14 ;  /* 0x000042100f0e7816 */ /* 0x002fe2000000000e */
[C---:B------:R-:W-:Y:S01]  /*123a00*/  VIADD R40, R16.reuse, 0x51 ;  /* 0x0000005110287836 */ /* 0x040fe20000000000 */
[----:B------:R-:W-:Y:S01]  /*123a10*/  PRMT R15, R5, 0x4210, R0 ;  /* 0x00004210050f7816 */ /* 0x000fe20000000000 */
[C---:B------:R-:W-:Y:S01]  /*123a20*/  VIADD R55, R16.reuse, 0x53 ;  /* 0x0000005310377836 */ /* 0x040fe20000000000 */
[----:B------:R-:W4:Y:S01]  /*123a30*/  LDL R5, [R1+0x1c74] ;  /* 0x001c740001057983 */ /* 0x000f220000100800 */
[----:B------:R-:W-:-:S02]  /*123a40*/  VIADD R51, R16, 0x54 ;  /* 0x0000005410337836 */ /* 0x000fc40000000000 */
[C---:B------:R-:W-:Y:S01]  /*123a50*/  VIADD R39, R16.reuse, 0x55 ;  /* 0x0000005510277836 */ /* 0x040fe20000000000 */
[----:B---3--:R-:W3:Y:S01]  /*123a60*/  LDL R0, [R1+0x1c78] ;  /* 0x001c780001007983 */ /* 0x008ee20000100800 */
[C---:B------:R-:W-:Y:S02]  /*123a70*/  VIADD R53, R16.reuse, 0xad ;  /* 0x000000ad10357836 */ /* 0x040fe40000000000 */
[C---:B------:R-:W-:Y:S02]  /*123a80*/  VIADD R46, R16.reuse, 0xae ;  /* 0x000000ae102e7836 */ /* 0x040fe40000000000 */
[C---:B------:R-:W-:Y:S02]  /*123a90*/  VIADD R49, R16.reuse, 0xaf ;  /* 0x000000af10317836 */ /* 0x040fe40000000000 */
[C---:B------:R-:W-:Y:S02]  /*123aa0*/  VIADD R47, R16.reuse, 0xb7 ;  /* 0x000000b7102f7836 */ /* 0x040fe40000000000 */
[----:B------:R-:W-:-:S02]  /*123ab0*/  VIADD R43, R16, 0xbf ;  /* 0x000000bf102b7836 */ /* 0x000fc40000000000 */
[C---:B------:R-:W-:Y:S02]  /*123ac0*/  VIADD R42, R16.reuse, 0xc7 ;  /* 0x000000c7102a7836 */ /* 0x040fe40000000000 */
        /* <DEDUP_REMOVED lines=14> */
[----:B------:R-:W-:Y:S01]  /*123bb0*/  VIADD R9, R16, 0xed ;  /* 0x000000ed10097836 */ /* 0x000fe20000000000 */
[----:B--2---:R-:W-:Y:S01]  /*123bc0*/  LOP3.LUT R54, R54, 0x7fffffff, RZ, 0xc0, !PT ;  /* 0x7fffffff36367812 */ /* 0x004fe200078ec0ff */
[C---:B------:R-:W-:Y:S02]  /*123bd0*/  VIADD R8, R16.reuse, 0xee ;  /* 0x000000ee10087836 */ /* 0x040fe40000000000 */
[----:B------:R-:W-:Y:S01]  /*123be0*/  VIADD R7, R16, 0xef ;  /* 0x000000ef10077836 */ /* 0x000fe20000000000 */
[----:B------:R-:W-:Y:S01]  /*123bf0*/  @P2 LOP3.LUT R54, R54, 0x80000000, RZ, 0xfc, !PT ;  /* 0x8000000036362812 */ /* 0x000fe200078efcff */
[----:B------:R-:W-:-:S02]  /*123c00*/  VIADD R6, R16, 0xf0 ;  /* 0x000000f010067836 */ /* 0x000fc40000000000 */
[----:B------:R-:W-:Y:S01]  /*123c10*/  VIADD R31, R16, 0xf1 ;  /* 0x000000f1101f7836 */ /* 0x000fe20000000000 */
[----:B------:R-:W-:Y:S01]  /*123c20*/  LOP3.LUT R54, R54, 0xfdffffff, RZ, 0xc0, !PT ;  /* 0xfdffffff36367812 */ /* 0x000fe200078ec0ff */
[C---:B------:R-:W-:Y:S02]  /*123c30*/  VIADD R30, R16.reuse, 0xf2 ;  /* 0x000000f2101e7836 */ /* 0x040fe40000000000 */
[----:B------:R-:W-:Y:S01]  /*123c40*/  VIADD R29, R16, 0xf3 ;  /* 0x000000f3101d7836 */ /* 0x000fe20000000000 */
[----:B------:R-:W-:Y:S01]  /*123c50*/  @P1 LOP3.LUT R54, R54, 0x2000000, RZ, 0xfc, !PT ;  /* 0x0200000036361812 */ /* 0x000fe200078efcff */
[----:B------:R-:W-:Y:S01]  /*123c60*/  VIADD R28, R16, 0xf4 ;  /* 0x000000f4101c7836 */ /* 0x000fe20000000000 */
[----:B------:R-:W-:Y:S01]  /*123c70*/  ISETP.GE.AND P1, PT, R56, UR53, PT ;  /* 0x0000003538007c0c */ /* 0x000fe2000bf26270 */
[----:B------:R-:W-:Y:S01]  /*123c80*/  VIADD R27, R16, 0xf5 ;  /* 0x000000f5101b7836 */ /* 0x000fe20000000000 */
[----:B------:R-:W2:Y:S01]  /*123c90*/  LDL.LU R56, [R1+0x58bc] ;  /* 0x0058bc0001387983 */ /* 0x000ea20000300800 */
[----:B------:R-:W-:Y:S01]  /*123ca0*/  LOP3.LUT R54, R54, 0xbfffffff, RZ, 0xc0, !PT ;  /* 0xbfffffff36367812 */ /* 0x000fe200078ec0ff */
[C---:B------:R-:W-:Y:S01]  /*123cb0*/  VIADD R26, R16.reuse, 0xf6 ;  /* 0x000000f6101a7836 */ /* 0x040fe20000000000 */
[----:B------:R-:W-:Y:S01]  /*123cc0*/  ISETP.LT.AND P4, PT, R3, UR6, !P1 ;  /* 0x0000000603007c0c */ /* 0x000fe2000cf81270 */
[----:B------:R-:W-:Y:S01]  /*123cd0*/  VIADD R25, R16, 0xf7 ;  /* 0x000000f710197836 */ /* 0x000fe20000000000 */
[----:B------:R-:W-:Y:S01]  /*123ce0*/  ISETP.LT.AND P3, PT, R4, UR8, !P1 ;  /* 0x0000000804007c0c */ /* 0x000fe2000cf61270 */
[----:B------:R-:W-:-:S02]  /*123cf0*/  VIADD R24, R16, 0xf8 ;  /* 0x000000f810187836 */ /* 0x000fc40000000000 */
[C---:B------:R-:W-:Y:S02]  /*123d00*/  VIADD R23, R16.reuse, 0xf9 ;  /* 0x000000f910177836 */ /* 0x040fe40000000000 */
[C---:B------:R-:W-:Y:S02]  /*123d10*/  VIADD R22, R16.reuse, 0xfa ;  /* 0x000000fa10167836 */ /* 0x040fe40000000000 */
[C---:B------:R-:W-:Y:S02]  /*123d20*/  VIADD R21, R16.reuse, 0xfb ;  /* 0x000000fb10157836 */ /* 0x040fe40000000000 */
[C---:B------:R-:W-:Y:S02]  /*123d30*/  VIADD R20, R16.reuse, 0xfc ;  /* 0x000000fc10147836 */ /* 0x040fe40000000000 */
[C---:B------:R-:W-:Y:S02]  /*123d40*/  VIADD R19, R16.reuse, 0xfd ;  /* 0x000000fd10137836 */ /* 0x040fe40000000000 */
[----:B------:R-:W-:-:S02]  /*123d50*/  VIADD R18, R16, 0xfe ;  /* 0x000000fe10127836 */ /* 0x000fc40000000000 */
[C---:B------:R-:W-:Y:S01]  /*123d60*/  VIADD R17, R16.reuse, 0xff ;  /* 0x000000ff10117836 */ /* 0x040fe20000000000 */
[----:B------:R-:W-:Y:S01]  /*123d70*/  LOP3.LUT R33, R33, 0xffffffbf, RZ, 0xc0, !PT ;  /* 0xffffffbf21217812 */ /* 0x000fe200078ec0ff */
[----:B------:R-:W-:Y:S01]  /*123d80*/  ULDC UR47, c[0x0][0x228] ;  /* 0x00008a00002f7ab9 */ /* 0x000fe20000000800 */
[----:B------:R-:W-:Y:S01]  /*123d90*/  ULDC UR20, c[0x0][0x228] ;  /* 0x00008a0000147ab9 */ /* 0x000fe20000000800 */
[----:B------:R-:W-:Y:S01]  /*123da0*/  ULDC UR22, c[0x0][0x228] ;  /* 0x00008a0000167ab9 */ /* 0x000fe20000000800 */
[----:B------:R-:W-:Y:S01]  /*123db0*/  ULDC UR53, c[0x0][0x228] ;  /* 0x00008a0000357ab9 */ /* 0x000fe20000000800 */
[----:B----4-:R-:W-:Y:S01]  /*123dc0*/  ISETP.LT.AND P2, PT, R5, UR10, !P1 ;  /* 0x0000000a05007c0c */ /* 0x010fe2000cf41270 */
[----:B------:R-:W-:Y:S01]  /*123dd0*/  VIADD R16, R16, 0x1 ;  /* 0x0000000110107836 */ /* 0x000fe20000000000 */
[----:B------:R-:W-:Y:S01]  /*123de0*/  ULDC.64 UR10, c[0x0][0x228] ;  /* 0x00008a00000a7ab9 */ /* 0x000fe20000000a00 */
[----:B------:R-:W-:Y:S01]  /*123df0*/  ULDC.64 UR8, c[0x0][0x228] ;  /* 0x00008a0000087ab9 */ /* 0x000fe20000000a00 */
[----:B---3--:R-:W-:Y:S01]  /*123e00*/  ISETP.LT.AND P1, PT, R0, UR4, !P1 ;  /* 0x0000000400007c0c */ /* 0x008fe2000cf21270 */
[----:B------:R-:W-:-:S12]  /*123e10*/  ULDC.64 UR6, c[0x0][0x228] ;  /* 0x00008a0000067ab9 */ /* 0x000fd80000000a00 */
[----:B------:R-:W-:Y:S02]  /*123e20*/  @P1 LOP3.LUT R54, R54, 0x40000000, RZ, 0xfc, !PT ;  /* 0x4000000036361812 */ /* 0x000fe400078efcff */
[----:B------:R-:W-:Y:S01]  /*123e30*/  ISETP.GE.AND P1, PT, R36, UR51, PT ;  /* 0x0000003324007c0c */ /* 0x000fe2000bf26270 */
[----:B------:R-:W-:Y:S01]  /*123e40*/  ULDC UR51, c[0x0][0x228] ;  /* 0x00008a0000337ab9 */ /* 0x000fe20000000800 */
[----:B------:R-:W-:Y:S02]  /*123e50*/  LOP3.LUT R54, R54, 0xdfffffff, RZ, 0xc0, !PT ;  /* 0xdfffffff36367812 */ /* 0x000fe400078ec0ff */
[----:B------:R-:W-:Y:S01]  /*123e60*/  LOP3.LUT R2, R2, 0xfdffffff, RZ, 0xc0, !PT ;  /* 0xfdffffff02027812 */ /* 0x000fe200078ec0ff */
[----:B------:R-:W-:Y:S01]  /*123e70*/  NOP ;  /* 0x0000000000007918 */ /* 0x000fe20000000000 */
[----:B--2---:R-:W-:-:S04]  /*123e80*/  LOP3.LUT R56, R56, 0xfffffffb, RZ, 0xc0, !PT ;  /* 0xfffffffb38387812 */ /* 0x004fc800078ec0ff */
[----:B------:R-:W-:Y:S02]  /*123e90*/  @P4 LOP3.LUT R56, R56, 0x4, RZ, 0xfc, !PT ;  /* 0x0000000438384812 */ /* 0x000fe400078efcff */
[----:B------:R-:W-:Y:S02]  /*123ea0*/  ISETP.LT.AND P4, PT, R3, UR38, !P1 ;  /* 0x0000002603007c0c */ /* 0x000fe4000cf81270 */
[----:B------:R-:W-:-:S04]  /*123eb0*/  LOP3.LUT R56, R56, 0xfffffffd, RZ, 0xc0, !PT ;  /* 0xfffffffd38387812 */ /* 0x000fc800078ec0ff */
[----:B------:R-:W-:Y:S02]  /*123ec0*/  @P3 LOP3.LUT R56, R56, 0x2, RZ, 0xfc, !PT ;  /* 0x0000000238383812 */ /* 0x000fe400078efcff */
[----:B------:R-:W-:Y:S01]  /*123ed0*/  ISETP.LT.AND P3, PT, R4, UR32, !P1 ;  /* 0x0000002004007c0c */ /* 0x000fe2000cf61270 */
[----:B------:R-:W-:Y:S01]  /*123ee0*/  ULDC UR32, c[0x0][0x228] ;  /* 0x00008a0000207ab9 */ /* 0x000fe20000000800 */
[----:B------:R-:W-:-:S03]  /*123ef0*/  LOP3.LUT R56, R56, 0xfffffffe, RZ, 0xc0, !PT ;  /* 0xfffffffe38387812 */ /* 0x000fc600078ec0ff */
[----:B------:R-:W-:Y:S02]  /*123f00*/  @P4 LOP3.LUT R54, R54, 0x20000000, RZ, 0xfc, !PT ;  /* 0x2000000036364812 */ /* 0x000fe400078efcff */
[----:B------:R-:W-:Y:S02]  /*123f10*/  @P2 LOP3.LUT R56, R56, 0x1, RZ, 0xfc, !PT ;  /* 0x0000000138382812 */ /* 0x000fe400078efcff */
[----:B------:R-:W-:Y:S01]  /*123f20*/  ISETP.LT.AND P2, PT, R5, UR30, !P1 ;  /* 0x0000001e05007c0c */ /* 0x000fe2000cf41270 */
[----:B------:R-:W-:Y:S01]  /*123f30*/  ULDC UR30, c[0x0][0x228] ;  /* 0x00008a00001e7ab9 */ /* 0x000fe20000000800 */
        /* <DEDUP_REMOVED lines=8> */
[----:B------:R-:W-:Y:S01]  /*123fc0*/  ISETP.GE.AND P1, PT, R16, UR49, PT ;  /* 0x0000003110007c0c */ /* 0x000fe2000bf26270 */
[----:B------:R-:W-:-:S03]  /*123fd0*/  ULDC UR49, c[0x0][0x228] ;  /* 0x00008a0000317ab9 */ /* 0x000fc60000000800 */
[----:B------:R-:W-:Y:S01]  /*123fe0*/  ISETP.LT.AND P4, PT, R3, UR24, !P1 ;  /* 0x0000001803007c0c */ /* 0x000fe2000cf81270 */
[----:B------:R-:W-:Y:S01]  /*123ff0*/  ULDC UR24, c[0x0][0x228] ;  /* 0x00008a0000187ab9 */ /* 0x000fe20000000800 */
[----:B------:R-:W-:Y:S01]  /*124000*/  ISETP.LT.AND P3, PT, R4, UR36, !P1 ;  /* 0x0000002404007c0c */ /* 0x000fe2000cf61270 */
[----:B------:R-:W-:Y:S01]  /*124010*/  ULDC UR36, c[0x0][0x228] ;  /* 0x00008a0000247ab9 */ /* 0x000fe20000000800 */
        /* <DEDUP_REMOVED lines=12> */
[----:B------:R-:W-:Y:S01]  /*1240e0*/  ULDC.64 UR4, c[0x0][0x228] ;  /* 0x00008a0000047ab9 */ /* 0x000fe20000000a00 */
[----:B------:R-:W-:Y:S01]  /*1240f0*/  LOP3.LUT R54, R54, 0xfeffffff, RZ, 0xc0, !PT ;  /* 0xfeffffff36367812 */ /* 0x000fe200078ec0ff */
[----:B------:R-:W2:Y:S01]  /*124100*/  LDL.LU R53, [R1+0x58b8] ;  /* 0x0058b80001357983 */ /* 0x000ea20000300800 */
        /* <DEDUP_REMOVED lines=51> */
[----:B------:R-:W4:Y:S01]  /*124440*/  LDL.LU R39, [R1+0x58b0] ;  /* 0x0058b00001277983 */ /* 0x000f220000300800 */
[----:B------:R-:W-:Y:S02]  /*124450*/  ISETP.LT.AND P3, PT, R3, UR38, !P0 ;  /* 0x0000002603007c0c */ /* 0x000fe4000c761270 */
        /* <DEDUP_REMOVED lines=18> */
[----:B------:R-:W2:Y:S01]  /*124580*/  LDL.LU R36, [R1+0x28c] ;  /* 0x00028c0001247983 */ /* 0x000ea20000300800 */
[----:B------:R-:W-:Y:S01]  /*124590*/  ISETP.LT.AND P1, PT, R5, UR60, !P0 ;  /* 0x0000003c05007c0c */ /* 0x000fe2000c721270 */
[----:B------:R-:W-:-:S08]  /*1245a0*/  ULDC UR60, c[0x0][0x228] ;  /* 0x00008a00003c7ab9 */ /* 0x000fd00000000800 */
[----:B------:R-:W-:Y:S01]  /*1245b0*/  @P3 LOP3.LUT R54, R54, 0x100, RZ, 0xfc, !PT ;  /* 0x0000010036363812 */ /* 0x000fe200078efcff */
[----:B------:R-:W-:-:S03]  /*1245c0*/  ULDC UR61, c[0x0][0x228] ;  /* 0x00008a00003d7ab9 */ /* 0x000fc60000000800 */
[----:B------:R-:W-:-:S04]  /*1245d0*/  LOP3.LUT R54, R54, 0xffffff7f, RZ, 0xc0, !PT ;  /* 0xffffff7f36367812 */ /* 0x000fc800078ec0ff */
[----:B------:R-:W-:Y:S02]  /*1245e0*/  @P2 LOP3.LUT R54, R54, 0x80, RZ, 0xfc, !PT ;  /* 0x0000008036362812 */ /* 0x000fe400078efcff */
[----:B------:R-:W-:Y:S01]  /*1245f0*/  ISETP.LT.AND P0, PT, R0, UR42, !P0 ;  /* 0x0000002a00007c0c */ /* 0x000fe2000c701270 */
[----:B------:R-:W-:Y:S01]  /*124600*/  ULDC.64 UR42, c[0x0][0x228] ;  /* 0x00008a00002a7ab9 */ /* 0x000fe20000000a00 */
[----:B------:R-:W-:-:S04]  /*124610*/  LOP3.LUT R54, R54, 0xffffffbf, RZ, 0xc0, !PT ;  /* 0xffffffbf36367812 */ /* 0x000fc800078ec0ff */
[----:B------:R-:W-:-:S04]  /*124620*/  @P1 LOP3.LUT R54, R54, 0x40, RZ, 0xfc, !PT ;  /* 0x0000004036361812 */ /* 0x000fc800078efcff */
[----:B------:R-:W-:-:S04]  /*124630*/  LOP3.LUT R54, R54, 0xffffffdf, RZ, 0xc0, !PT ;  /* 0xffffffdf36367812 */ /* 0x000fc800078ec0ff */
[----:B------:R-:W-:Y:S02]  /*124640*/  @P0 LOP3.LUT R54, R54, 0x20, RZ, 0xfc, !PT ;  /* 0x0000002036360812 */ /* 0x000fe400078efcff */
[----:B------:R-:W-:Y:S01]  /*124650*/  ISETP.GE.AND P0, PT, R55, UR55, PT ;  /* 0x0000003737007c0c */ /* 0x000fe2000bf06270 */
[----:B------:R-:W-:Y:S01]  /*124660*/  ULDC.64 UR54, c[0x0][0x228] ;  /* 0x00008a0000367ab9 */ /* 0x000fe20000000a00 */
[----:B------:R-:W3:Y:S02]  /*124670*/  LDL.LU R55, [R1+0x58a8] ;  /* 0x0058a80001377983 */ /* 0x000ee40000300800 */
[----:B------:R-:W-:Y:S02]  /*124680*/  ISETP.LT.AND P3, PT, R3, UR42, !P0 ;  /* 0x0000002a03007c0c */ /* 0x000fe4000c761270 */
        /* <DEDUP_REMOVED lines=13> */
[----:B------:R-:W-:-:S04]  /*124760*/  @P0 LOP3.LUT R54, R54, 0x2, RZ, 0xfc, !PT ;  /* 0x0000000236360812 */ /* 0x000fc800078efcff */
[----:B------:R-:W-:Y:S02]  /*124770*/  LOP3.LUT R54, R54, 0xfffffffe, RZ, 0xc0, !PT ;  /* 0xfffffffe36367812 */ /* 0x000fe400078ec0ff */
[----:B--2---:R-:W-:Y:S01]  /*124780*/  ISETP.GE.AND P0, PT, R36, UR39, PT ;  /* 0x0000002724007c0c */ /* 0x004fe2000bf06270 */
[----:B------:R-:W-:-:S03]  /*124790*/  ULDC.64 UR38, c[0x0][0x228] ;  /* 0x00008a0000267ab9 */ /* 0x000fc60000000a00 */
[----:B------:R-:W-:Y:S01]  /*1247a0*/  ISETP.LT.AND P2, PT, R4, UR49, !P0 ;  /* 0x0000003104007c0c */ /* 0x000fe2000c741270 */
[----:B------:R-:W-:Y:S01]  /*1247b0*/  ULDC UR49, c[0x0][0x228] ;  /* 0x00008a0000317ab9 */ /* 0x000fe20000000800 */
[----:B------:R-:W-:Y:S01]  /*1247c0*/  ISETP.LT.AND P1, PT, R5, UR26, !P0 ;  /* 0x0000001a05007c0c */ /* 0x000fe2000c721270 */
[----:B------:R-:W-:Y:S01]  /*1247d0*/  ULDC UR26, c[0x0][0x228] ;  /* 0x00008a00001a7ab9 */ /* 0x000fe20000000800 */
[----:B------:R-:W-:Y:S02]  /*1247e0*/  ISETP.LT.AND P3, PT, R3, UR54, !P0 ;  /* 0x0000003603007c0c */ /* 0x000fe4000c761270 */
[----:B------:R-:W-:Y:S01]  /*1247f0*/  ISETP.LT.AND P0, PT, R0, UR51, !P0 ;  /* 0x0000003300007c0c */ /* 0x000fe2000c701270 */
[----:B------:R-:W-:Y:S01]  /*124800*/  ULDC UR51, c[0x0][0x228] ;  /* 0x00008a0000337ab9 */ /* 0x000fe20000000800 */
[----:B---3--:R-:W-:-:S05]  /*124810*/  LOP3.LUT R55, R55, 0x7fffffff, RZ, 0xc0, !PT ;  /* 0x7fffffff37377812 */ /* 0x008fca00078ec0ff */
[----:B------:R-:W-:-:S04]  /*124820*/  @P2 LOP3.LUT R55, R55, 0x80000000, RZ, 0xfc, !PT ;  /* 0x8000000037372812 */ /* 0x000fc800078efcff */
[----:B------:R-:W-:-:S04]  /*124830*/  LOP3.LUT R55, R55, 0xbfffffff, RZ, 0xc0, !PT ;  /* 0xbfffffff37377812 */ /* 0x000fc800078ec0ff */
[----:B------:R-:W-:-:S04]  /*124840*/  @P1 LOP3.LUT R55, R55, 0x40000000, RZ, 0xfc, !PT ;  /* 0x4000000037371812 */ /* 0x000fc800078efcff */
[----:B------:R-:W-:-:S04]  /*124850*/  LOP3.LUT R55, R55, 0xdfffffff, RZ, 0xc0, !PT ;  /* 0xdfffffff37377812 */ /* 0x000fc800078ec0ff */
[----:B------:R-:W-:Y:S02]  /*124860*/  @P0 LOP3.LUT R55, R55, 0x20000000, RZ, 0xfc, !PT ;  /* 0x2000000037370812 */ /* 0x000fe400078efcff */
[----:B------:R-:W-:Y:S01]  /*124870*/  ISETP.GE.AND P0, PT, R40, UR41, PT ;  /* 0x0000002928007c0c */ /* 0x000fe2000bf06270 */
[----:B------:R-:W-:Y:S01]  /*124880*/  ULDC.64 UR40, c[0x0][0x228] ;  /* 0x00008a0000287ab9 */ /* 0x000fe20000000a00 */
[----:B------:R-:W-:Y:S01]  /*124890*/  @P3 LOP3.LUT R54, R54, 0x1, RZ, 0xfc, !PT ;  /* 0x0000000136363812 */ /* 0x000fe200078efcff */
[----:B------:R-:W2:Y:S01]  /*1248a0*/  LDL.LU R40, [R1+0x58a4] ;  /* 0x0058a40001287983 */ /* 0x000ea20000300800 */
        /* <DEDUP_REMOVED lines=19> */
[----:B------:R-:W-:Y:S02]  /*1249e0*/  ISETP.LT.AND P3, PT, R3, UR40, !P0 ;  /* 0x0000002803007c0c */ /* 0x000fe4000c761270 */
        /* <DEDUP_REMOVED lines=45> */
[----:B------:R-:W-:Y:S02]  /*124cc0*/  LOP3.LUT R55, R55, 0xffffbfff, RZ, 0xc0, !PT ;  /* 0xffffbfff37377812 */ /* 0x000fe400078ec0ff */
[----:B------:R-:W-:Y:S01]  /*124cd0*/  ISETP.GE.AND P0, PT, R38, UR41, PT ;  /* 0x0000002926007c0c */ /* 0x000fe2000bf06270 */
[----:B------:R-:W-:Y:S01]  /*124ce0*/  ULDC.64 UR40, c[0x0][0x228] ;  /* 0x00008a0000287ab9 */ /* 0x000fe20000000a00 */
[----:B------:R-:W-:Y:S01]  /*124cf0*/  @P2 LOP3.LUT R55, R55, 0x4000, RZ, 0xfc, !PT ;  /* 0x0000400037372812 */ /* 0x000fe200078efcff */
[----:B------:R-:W3:Y:S01]  /*124d00*/  LDL.LU R38, [R1+0x5894] ;  /* 0x0058940001267983 */ /* 0x000ee20000300800 */
[----:B------:R-:W-:-:S02]  /*124d10*/  ISETP.LT.AND P3, PT, R3, UR38, !P0 ;  /* 0x0000002603007c0c */ /* 0x000fc4000c761270 */
        /* <DEDUP_REMOVED lines=36> */
[----:B------:R-:W2:Y:S02]  /*124f60*/  LDL.LU R46, [R1+0x588c] ;  /* 0x00588c00012e7983 */ /* 0x000ea40000300800 */
[----:B------:R-:W-:Y:S02]  /*124f70*/  ISETP.LT.AND P1, PT, R3, UR42, !P0 ;  /* 0x0000002a03007c0c */ /* 0x000fe4000c721270 */
[----:B------:R-:W-:Y:S02]  /*124f80*/  LOP3.LUT R55, R55, 0xffffffef, RZ, 0xc0, !PT ;  /* 0xffffffef37377812 */ /* 0x000fe400078ec0ff */
[----:B------:R-:W-:Y:S01]  /*124f90*/  ISETP.LT.AND P3, PT, R4, UR56, !P0 ;  /* 0x0000003804007c0c */ /* 0x000fe2000c761270 */
[----:B------:R-:W-:Y:S01]  /*124fa0*/  ULDC UR56, c[0x0][0x228] ;  /* 0x00008a0000387ab9 */ /* 0x000fe20000000800 */
[----:B------:R-:W-:Y:S01]  /*124fb0*/  ISETP.LT.AND P2, PT, R5, UR16, !P0 ;  /* 0x0000001005007c0c */ /* 0x000fe2000c741270 */
[----:B------:R-:W-:-:S06]  /*124fc0*/  ULDC UR16, c[0x0][0x228] ;  /* 0x00008a0000107ab9 */ /* 0x000fcc0000000800 */
[----:B------:R-:W-:Y:S02]  /*124fd0*/  @P1 LOP3.LUT R55, R55, 0x10, RZ, 0xfc, !PT ;  /* 0x0000001037371812 */ /* 0x000fe400078efcff */
[----:B------:R-:W-:Y:S01]  /*124fe0*/  ISETP.LT.AND P1, PT, R0, UR18, !P0 ;  /* 0x0000001200007c0c */ /* 0x000fe2000c721270 */
[----:B------:R-:W-:Y:S01]  /*124ff0*/  ULDC UR18, c[0x0][0x228] ;  /* 0x00008a0000127ab9 */ /* 0x000fe20000000800 */
[----:B----4-:R-:W-:Y:S01]  /*125000*/  ISETP.GE.AND P0, PT, R39, UR39, PT ;  /* 0x0000002727007c0c */ /* 0x010fe2000bf06270 */
[----:B------:R-:W-:Y:S01]  /*125010*/  ULDC.64 UR38, c[0x0][0x228] ;  /* 0x00008a0000267ab9 */ /* 0x000fe20000000a00 */
[----:B------:R-:W4:Y:S04]  /*125020*/  LDL.LU R39, [R1+0x5888] ;  /* 0x0058880001277983 */ /* 0x000f280000300800 */
[----:B------:R-:W3:Y:S01]  /*125030*/  LDL.LU R36, [R1+0x2b4] ;  /* 0x0002b40001247983 */ /* 0x000ee20000300800 */
[----:B------:R-:W-:-:S04]  /*125040*/  LOP3.LUT R55, R55, 0xfffffff7, RZ, 0xc0, !PT ;  /* 0xfffffff737377812 */ /* 0x000fc800078ec0ff */
[----:B------:R-:W-:-:S04]  /*125050*/  @P3 LOP3.LUT R55, R55, 0x8, RZ, 0xfc, !PT ;  /* 0x0000000837373812 */ /* 0x000fc800078efcff */
        /* <DEDUP_REMOVED lines=8> */
[----:B------:R-:W-:Y:S02]  /*1250e0*/  ISETP.LT.AND P3, PT, R3, UR54, !P0 ;  /* 0x0000003603007c0c */ /* 0x000fe4000c761270 */
[----:B------:R-:W-:Y:S01]  /*1250f0*/  ISETP.LT.AND P0, PT, R0, UR12, !P0 ;  /* 0x0000000c00007c0c */ /* 0x000fe2000c701270 */
[----:B------:R-:W-:Y:S01]  /*125100*/  ULDC UR12, c[0x0][0x228] ;  /* 0x00008a00000c7ab9 */ /* 0x000fe20000000800 */
[----:B------:R-:W-:-:S09]  /*125110*/  LOP3.LUT R55, R55, 0xfffffffe, RZ, 0xc0, !PT ;  /* 0xfffffffe37377812 */ /* 0x000fd200078ec0ff */
[----:B------:R-:W-:Y:S02]  /*125120*/  @P3 LOP3.LUT R55, R55, 0x1, RZ, 0xfc, !PT ;  /* 0x0000000137373812 */ /* 0x000fe400078efcff */
[----:B--2---:R-:W-:-:S04]  /*125130*/  LOP3.LUT R46, R46, 0x7fffffff, RZ, 0xc0, !PT ;  /* 0x7fffffff2e2e7812 */ /* 0x004fc800078ec0ff */
        /* <DEDUP_REMOVED lines=23> */
[----:B---3--:R-:W-:Y:S01]  /*1252b0*/  ISETP.GE.AND P0, PT, R36, UR43, PT ;  /* 0x0000002b24007c0c */ /* 0x008fe2000bf06270 */
[----:B------:R-:W-:-:S03]  /*1252c0*/  ULDC.64 UR42, c[0x0][0x228] ;  /* 0x00008a00002a7ab9 */ /* 0x000fc60000000a00 */
[----:B------:R-:W-:Y:S02]  /*1252d0*/  ISETP.LT.AND P3, PT, R3, UR40, !P0 ;  /* 0x0000002803007c0c */ /* 0x000fe4000c761270 */
[----:B------:R-:W-:Y:S01]  /*1252e0*/  ISETP.LT.AND P2, PT, R4, UR6, !P0 ;  /* 0x0000000604007c0c */ /* 0x000fe2000c741270 */
[----:B------:R-:W-:Y:S01]  /*1252f0*/  ULDC UR6, c[0x0][0x228] ;  /* 0x00008a0000067ab9 */ /* 0x000fe20000000800 */
[----:B------:R-:W-:Y:S02]  /*125300*/  LOP3.LUT R46, R46, 0xfeffffff, RZ, 0xc0, !PT ;  /* 0xfeffffff2e2e7812 */ /* 0x000fe400078ec0ff */
        /* <DEDUP_REMOVED lines=87> */
[----:B------:R-:W4:Y:S02]  /*125880*/  LDL.LU R38, [R1+0x5870] ;  /* 0x0058700001267983 */ /* 0x000f240000300800 */
[----:B------:R-:W-:Y:S01]  /*125890*/  ISETP.LT.AND P3, PT, R3, UR42, !P0 ;  /* 0x0000002a03007c0c */ /* 0x000fe2000c761270 */
[----:B------:R-:W-:Y:S01]  /*1258a0*/  ULDC UR42, c[0x0][0x228] ;  /* 0x00008a00002a7ab9 */ /* 0x000fe20000000800 */
[----:B------:R-:W-:Y:S01]  /*1258b0*/  ISETP.LT.AND P2, PT, R4, UR54, !P0 ;  /* 0x0000003604007c0c */ /* 0x000fe2000c741270 */
[----:B------:R-:W-:Y:S01]  /*1258c0*/  ULDC.64 UR54, c[0x0][0x228] ;  /* 0x00008a0000367ab9 */ /* 0x000fe20000000a00 */
        /* <DEDUP_REMOVED lines=13> */
[----:B------:R-:W3:Y:S02]  /*1259a0*/  LDL.LU R53, [R1+0x586c] ;  /* 0x00586c0001357983 */ /* 0x000ee40000300800 */
[----:B------:R-:W-:Y:S01]  /*1259b0*/  ISETP.LT.AND P2, PT, R4, UR38, !P0 ;  /* 0x0000002604007c0c */ /* 0x000fe2000c741270 */
[----:B------:R-:W-:Y:S01]  /*1259c0*/  ULDC.64 UR38, c[0x0][0x228] ;  /* 0x00008a0000267ab9 */ /* 0x000fe20000000a00 */
[----:B------:R-:W-:Y:S01]  /*1259d0*/  ISETP.LT.AND P1, PT, R5, UR36, !P0 ;  /* 0x0000002405007c0c */ /* 0x000fe2000c721270 */
[----:B------:R-:W-:Y:S01]  /*1259e0*/  ULDC UR36, c[0x0][0x228] ;  /* 0x00008a0000247ab9 */ /* 0x000fe20000000800 */
[----:B------:R-:W-:-:S02]  /*1259f0*/  ISETP.LT.AND P3, PT, R3, UR54, !P0 ;  /* 0x0000003603007c0c */ /* 0x000fc4000c761270 */
[----:B------:R-:W-:Y:S01]  /*125a00*/  ISETP.LT.AND P0, PT, R0, UR47, !P0 ;  /* 0x0000002f00007c0c */ /* 0x000fe2000c701270 */
[----:B------:R-:W-:Y:S01]  /*125a10*/  ULDC UR47, c[0x0][0x228] ;  /* 0x00008a00002f7ab9 */ /* 0x000fe20000000800 */
[----:B------:R-:W-:Y:S02]  /*125a20*/  LOP3.LUT R46, R46, 0xfffffffe, RZ, 0xc0, !PT ;  /* 0xfffffffe2e2e7812 */ /* 0x000fe400078ec0ff */
[----:B----4-:R-:W-:-:S04]  /*125a30*/  LOP3.LUT R38, R38, 0x7fffffff, RZ, 0xc0, !PT ;  /* 0x7fffffff26267812 */ /* 0x010fc800078ec0ff */
[----:B------:R-:W-:-:S04]  /*125a40*/  @P2 LOP3.LUT R38, R38, 0x80000000, RZ, 0xfc, !PT ;  /* 0x8000000026262812 */ /* 0x000fc800078efcff */
[----:B------:R-:W-:-:S04]  /*125a50*/  LOP3.LUT R38, R38, 0xbfffffff, RZ, 0xc0, !PT ;  /* 0xbfffffff26267812 */ /* 0x000fc800078ec0ff */
[----:B------:R-:W-:-:S04]  /*125a60*/  @P1 LOP3.LUT R38, R38, 0x40000000, RZ, 0xfc, !PT ;  /* 0x4000000026261812 */ /* 0x000fc800078efcff */
[----:B------:R-:W-:-:S04]  /*125a70*/  LOP3.LUT R38, R38, 0xdfffffff, RZ, 0xc0, !PT ;  /* 0xdfffffff26267812 */ /* 0x000fc800078ec0ff */
[----:B------:R-:W-:Y:S02]  /*125a80*/  @P0 LOP3.LUT R38, R38, 0x20000000, RZ, 0xfc, !PT ;  /* 0x2000000026260812 */ /* 0x000fe400078efcff */
[----:B------:R-:W-:Y:S02]  /*125a90*/  ISETP.GE.AND P0, PT, R39, UR41, PT ;  /* 0x0000002927007c0c */ /* 0x000fe4000bf06270 */
[----:B------:R-:W4:Y:S04]  /*125aa0*/  LDL.LU R39, [R1+0x5868] ;  /* 0x0058680001277983 */ /* 0x000f280000300800 */
[----:B------:R-:W3:Y:S01]  /*125ab0*/  LDL.LU R36, [R1+0x2d8] ;  /* 0x0002d80001247983 */ /* 0x000ee20000300800 */
[----:B------:R-:W-:Y:S02]  /*125ac0*/  @P3 LOP3.LUT R46, R46, 0x1, RZ, 0xfc, !PT ;  /* 0x000000012e2e3812 */ /* 0x000fe400078efcff */
[----:B------:R-:W-:-:S02]  /*125ad0*/  ISETP.LT.AND P3, PT, R3, UR38, !P0 ;  /* 0x0000002603007c0c */ /* 0x000fc4000c761270 */
        /* <DEDUP_REMOVED lines=14> */
[----:B--2---:R-:W-:Y:S02]  /*125bc0*/  ISETP.GE.AND P0, PT, R51, UR43, PT ;  /* 0x0000002b33007c0c */ /* 0x004fe4000bf06270 */
[----:B------:R-:W-:Y:S01]  /*125bd0*/  LOP3.LUT R38, R38, 0xfeffffff, RZ, 0xc0, !PT ;  /* 0xfeffffff26267812 */ /* 0x000fe200078ec0ff */
[----:B------:R-:W2:Y:S01]  /*125be0*/  LDL.LU R51, [R1+0x5864] ;  /* 0x0058640001337983 */ /* 0x000ea20000300800 */
        /* <DEDUP_REMOVED lines=15> */
[----:B---3--:R-:W-:Y:S01]  /*125ce0*/  ISETP.GE.AND P0, PT, R36, UR55, PT ;  /* 0x0000003724007c0c */ /* 0x008fe2000bf06270 */
[----:B------:R-:W-:-:S03]  /*125cf0*/  ULDC.64 UR54, c[0x0][0x228] ;  /* 0x00008a0000367ab9 */ /* 0x000fc60000000a00 */
        /* <DEDUP_REMOVED lines=70> */
[----:B------:R-:W4:Y:S02]  /*126160*/  LDL.LU R61, [R1+0x5854] ;  /* 0x00585400013d7983 */ /* 0x000f240000300800 */
        /* <DEDUP_REMOVED lines=17> */
[----:B------:R-:W3:Y:S02]  /*126280*/  LDL.LU R53, [R1+0x5850] ;  /* 0x0058500001357983 */ /* 0x000ee40000300800 */
[----:B------:R-:W-:Y:S01]  /*126290*/  ISETP.LT.AND P2, PT, R4, UR8, !P0 ;  /* 0x0000000804007c0c */ /* 0x000fe2000c741270 */
[----:B------:R-:W-:Y:S01]  /*1262a0*/  ULDC UR8, c[0x0][0x228] ;  /* 0x00008a0000087ab9 */ /* 0x000fe20000000800 */
        /* <DEDUP_REMOVED lines=12> */
[----:B------:R-:W-:Y:S01]  /*126370*/  ISETP.GE.AND P0, PT, R39, UR41, PT ;  /* 0x0000002927007c0c */ /* 0x000fe2000bf06270 */
[----:B------:R-:W-:Y:S01]  /*126380*/  ULDC.64 UR40, c[0x0][0x228] ;  /* 0x00008a0000287ab9 */ /* 0x000fe20000000a00 */
[----:B------:R-:W4:Y:S04]  /*126390*/  LDL.LU R39, [R1+0x584c] ;  /* 0x00584c0001277983 */ /* 0x000f280000300800 */
[----:B------:R-:W3:Y:S01]  /*1263a0*/  LDL.LU R36, [R1+0x2f8] ;  /* 0x0002f80001247983 */ /* 0x000ee20000300800 */
[----:B------:R-:W-:Y:S02]  /*1263b0*/  @P3 LOP3.LUT R38, R38, 0x1, RZ, 0xfc, !PT ;  /* 0x0000000126263812 */ /* 0x000fe400078efcff */
[----:B------:R-:W-:-:S02]  /*1263c0*/  ISETP.LT.AND P3, PT, R3, UR38, !P0 ;  /* 0x0000002603007c0c */ /* 0x000fc4000c761270 */
        /* <DEDUP_REMOVED lines=14> */
[----:B--2---:R-:W-:Y:S01]  /*1264b0*/  ISETP.GE.AND P0, PT, R51, UR43, PT ;  /* 0x0000002b33007c0c */ /* 0x004fe2000bf06270 */
        /* <DEDUP_REMOVED lines=56> */
[----:B------:R-:W3:Y:S01]  /*126840*/  LDL.LU R48, [R1+0x5840] ;  /* 0x0058400001307983 */ /* 0x000ee20000300800 */
        /* <DEDUP_REMOVED lines=49> */
[----:B----4-:R-:W-:Y:S01]  /*126b60*/  ISETP.GE.AND P0, PT, R39, UR39, PT ;  /* 0x0000002727007c0c */ /* 0x010fe2000bf06270 */
[----:B------:R-:W-:Y:S01]  /*126b70*/  ULDC.64 UR38, c[0x0][0x228] ;  /* 0x00008a0000267ab9 */ /* 0x000fe20000000a00 */
[----:B------:R-:W4:Y:S04]  /*126b80*/  LDL.LU R39, [R1+0x5834] ;  /* 0x0058340001277983 */ /* 0x000f280000300800 */
[----:B------:R-:W3:Y:S01]  /*126b90*/  LDL.LU R36, [R1+0x314] ;  /* 0x0003140001247983 */ /* 0x000ee20000300800 */
[----:B------:R-:W-:Y:S01]  /*126ba0*/  ISETP.LT.AND P2, PT, R4, UR49, !P0 ;  /* 0x0000003104007c0c */ /* 0x000fe2000c741270 */
[----:B------:R-:W-:Y:S01]  /*126bb0*/  ULDC UR49, c[0x0][0x228] ;  /* 0x00008a0000317ab9 */ /* 0x000fe20000000800 */
        /* <DEDUP_REMOVED lines=104> */
[----:B------:R-:W-:Y:S01]  /*127240*/  LOP3.LUT R53, R53, 0xfffffeff, RZ, 0xc0, !PT ;  /* 0xfffffeff35357812 */ /* 0x000fe200078ec0ff */
[----:B------:R-:W4:Y:S01]  /*127250*/  LDL.LU R39, [R1+0x5820] ;  /* 0x0058200001277983 */ /* 0x000f220000300800 */
[----:B------:R-:W-:Y:S01]  /*127260*/  ISETP.LT.AND P3, PT, R3, UR40, !P0 ;  /* 0x0000002803007c0c */ /* 0x000fe2000c761270 */
[----:B------:R-:W-:Y:S01]  /*127270*/  ULDC UR40, c[0x0][0x228] ;  /* 0x00008a0000287ab9 */ /* 0x000fe20000000800 */
[----:B------:R-:W-:Y:S01]  /*127280*/  ISETP.LT.AND P2, PT, R4, UR28, !P0 ;  /* 0x0000001c04007c0c */ /* 0x000fe2000c741270 */
[----:B------:R-:W3:Y:S01]  /*127290*/  LDL.LU R36, [R1+0x32c] ;  /* 0x00032c0001247983 */ /* 0x000ee20000300800 */
[----:B------:R-:W-:Y:S01]  /*1272a0*/  ISETP.LT.AND P1, PT, R5, UR22, !P0 ;  /* 0x0000001605007c0c */ /* 0x000fe2000c721270 */
[----:B------:R-:W-:-:S08]  /*1272b0*/  ULDC UR22, c[0x0][0x228] ;  /* 0x00008a0000167ab9 */ /* 0x000fd00000000800 */
[----:B------:R-:W-:Y:S01]  /*1272c0*/  @P3 LOP3.LUT R53, R53, 0x100, RZ, 0xfc, !PT ;  /* 0x0000010035353812 */ /* 0x000fe200078efcff */
[----:B------:R-:W-:-:S03]  /*1272d0*/  ULDC UR28, c[0x0][0x228] ;  /* 0x00008a00001c7ab9 */ /* 0x000fc60000000800 */
        /* <DEDUP_REMOVED lines=10> */
[----:B------:R-:W2:Y:S02]  /*127380*/  LDL.LU R51, [R1+0x581c] ;  /* 0x00581c0001337983 */ /* 0x000ea40000300800 */
        /* <DEDUP_REMOVED lines=24> */
[----:B------:R-:W-:Y:S01]  /*127510*/  ULDC UR54, c[0x0][0x228] ;  /* 0x00008a0000367ab9 */ /* 0x000fe20000000800 */
[----:B------:R-:W-:Y:S01]  /*127520*/  ISETP.LT.AND P0, PT, R0, UR30, !P0 ;  /* 0x0000001e00007c0c */ /* 0x000fe2000c701270 */
[----:B------:R-:W-:-:S10]  /*127530*/  ULDC UR30, c[0x0][0x228] ;  /* 0x00008a00001e7ab9 */ /* 0x000fd40000000800 */
[----:B------:R-:W-:Y:S02]  /*127540*/  @P3 LOP3.LUT R53, R53, 0x1, RZ, 0xfc, !PT ;  /* 0x0000000135353812 */ /* 0x000fe400078efcff */
[----:B--2---:R-:W-:-:S04]  /*127550*/  LOP3.LUT R51, R51, 0x7fffffff, RZ, 0xc0, !PT ;  /* 0x7fffffff33337812 */ /* 0x004fc800078ec0ff */
[----:B------:R-:W-:-:S04]  /*127560*/  @P2 LOP3.LUT R51, R51, 0x80000000, RZ, 0xfc, !PT ;  /* 0x8000000033332812 */ /* 0x000fc800078efcff */
[----:B------:R-:W-:-:S04]  /*127570*/  LOP3.LUT R51, R51, 0xbfffffff, RZ, 0xc0, !PT ;  /* 0xbfffffff33337812 */ /* 0x000fc800078ec0ff */
[----:B------:R-:W-:-:S04]  /*127580*/  @P1 LOP3.LUT R51, R51, 0x40000000, RZ, 0xfc, !PT ;  /* 0x4000000033331812 */ /* 0x000fc800078efcff */
[----:B------:R-:W-:-:S04]  /*127590*/  LOP3.LUT R51, R51, 0xdfffffff, RZ, 0xc0, !PT ;  /* 0xdfffffff33337812 */ /* 0x000fc800078ec0ff */
[----:B------:R-:W-:Y:S02]  /*1275a0*/  @P0 LOP3.LUT R51, R51, 0x20000000, RZ, 0xfc, !PT ;  /* 0x2000000033330812 */ /* 0x000fe400078efcff */
[----:B------:R-:W-:Y:S02]  /*1275b0*/  ISETP.GE.AND P0, PT, R40, UR41, PT ;  /* 0x0000002928007c0c */ /* 0x000fe4000bf06270 */
[----:B------:R-:W-:Y:S01]  /*1275c0*/  LOP3.LUT R51, R51, 0xefffffff, RZ, 0xc0, !PT ;  /* 0xefffffff33337812 */ /* 0x000fe200078ec0ff */
[----:B------:R-:W2:Y:S01]  /*1275d0*/  LDL.LU R40, [R1+0x5818] ;  /* 0x0058180001287983 */ /* 0x000ea20000300800 */
        /* <DEDUP_REMOVED lines=33> */
[----:B------:R-:W3:Y:S04]  /*1277f0*/  LDL.LU R50, [R1+0x5810] ;  /* 0x0058100001327983 */ /* 0x000ee80000300800 */
[----:B------:R-:W2:Y:S01]  /*127800*/  LDL.LU R36, [R1+0x340] ;  /* 0x0003400001247983 */ /* 0x000ea20000300800 */
[----:B------:R-:W-:Y:S02]  /*127810*/  ISETP.LT.AND P3, PT, R3, UR42, !P0 ;  /* 0x0000002a03007c0c */ /* 0x000fe4000c761270 */
        /* <DEDUP_REMOVED lines=14> */
[----:B----4-:R-:W-:Y:S02]  /*127900*/  ISETP.GE.AND P0, PT, R39, UR39, PT ;  /* 0x0000002727007c0c */ /* 0x010fe4000bf06270 */
        /* <DEDUP_REMOVED lines=71> */
[----:B------:R-:W2:Y:S04]  /*127d80*/  LDL.LU R50, [R1+0x5800] ;  /* 0x0058000001327983 */ /* 0x000ea80000300800 */
[----:B------:R-:W2:Y:S01]  /*127d90*/  LDL.LU R36, [R1+0x354] ;  /* 0x0003540001247983 */ /* 0x000ea20000300800 */
[----:B------:R-:W-:Y:S01]  /*127da0*/  ISETP.LT.AND P2, PT, R4, UR61, !P0 ;  /* 0x0000003d04007c0c */ /* 0x000fe2000c741270 */
[----:B------:R-:W-:Y:S01]  /*127db0*/  ULDC UR61, c[0x0][0x228] ;  /* 0x00008a00003d7ab9 */ /* 0x000fe20000000800 */
[----:B------:R-:W-:Y:S01]  /*127dc0*/  ISETP.LT.AND P1, PT, R5, UR14, !P0 ;  /* 0x0000000e05007c0c */ /* 0x000fe2000c721270 */
[----:B------:R-:W-:Y:S01]  /*127dd0*/  ULDC UR14, c[0x0][0x228] ;  /* 0x00008a00000e7ab9 */ /* 0x000fe20000000800 */
[----:B------:R-:W-:-:S02]  /*127de0*/  ISETP.LT.AND P3, PT, R3, UR54, !P0 ;  /* 0x0000003603007c0c */ /* 0x000fc4000c761270 */
[----:B------:R-:W-:Y:S01]  /*127df0*/  ISETP.LT.AND P0, PT, R0, UR12, !P0 ;  /* 0x0000000c00007c0c */ /* 0x000fe2000c701270 */
[----:B------:R-:W-:Y:S01]  /*127e00*/  ULDC UR12, c[0x0][0x228] ;  /* 0x00008a00000c7ab9 */ /* 0x000fe20000000800 */
[----:B------:R-:W-:-:S09]  /*127e10*/  LOP3.LUT R51, R51, 0xfffffffe, RZ, 0xc0, !PT ;  /* 0xfffffffe33337812 */ /* 0x000fd200078ec0ff */
[----:B------:R-:W-:Y:S02]  /*127e20*/  @P3 LOP3.LUT R51, R51, 0x1, RZ, 0xfc, !PT ;  /* 0x0000000133333812 */ /* 0x000fe400078efcff */
[----:B---3--:R-:W-:-:S04]  /*127e30*/  LOP3.LUT R48, R48, 0x7fffffff, RZ, 0xc0, !PT ;  /* 0x7fffffff30307812 */ /* 0x008fc800078ec0ff */
[----:B------:R-:W-:-:S04]  /*127e40*/  @P2 LOP3.LUT R48, R48, 0x80000000, RZ, 0xfc, !PT ;  /* 0x8000000030302812 */ /* 0x000fc800078efcff */
[----:B------:R-:W-:-:S04]  /*127e50*/  LOP3.LUT R48, R48, 0xbfffffff, RZ, 0xc0, !PT ;  /* 0xbfffffff30307812 */ /* 0x000fc800078ec0ff */
[----:B------:R-:W-:-:S04]  /*127e60*/  @P1 LOP3.LUT R48, R48, 0x40000000, RZ, 0xfc, !PT ;  /* 0x4000000030301812 */ /* 0x000fc800078efcff */
[----:B------:R-:W-:-:S04]  /*127e70*/  LOP3.LUT R48, R48, 0xdfffffff, RZ, 0xc0, !PT ;  /* 0xdfffffff30307812 */ /* 0x000fc800078ec0ff */
[----:B------:R-:W-:Y:S02]  /*127e80*/  @P0 LOP3.LUT R48, R48, 0x20000000, RZ, 0xfc, !PT ;  /* 0x2000000030300812 */ /* 0x000fe400078efcff */
[----:B----4-:R-:W-:Y:S01]  /*127e90*/  ISETP.GE.AND P0, PT, R39, UR41, PT ;  /* 0x0000002927007c0c */ /* 0x010fe2000bf06270 */
        /* <DEDUP_REMOVED lines=54> */
[----:B------:R-:W4:Y:S04]  /*128200*/  LDL.LU R50, [R1+0x57f4] ;  /* 0x0057f40001327983 */ /* 0x000f280000300800 */
        /* <DEDUP_REMOVED lines=19> */
[----:B------:R-:W-:Y:S01]  /*128340*/  ULDC.64 UR40, c[0x0][0x228] ;  /* 0x00008a0000287ab9 */ /* 0x000fe20000000a00 */
[----:B------:R-:W3:Y:S02]  /*128350*/  LDL.LU R39, [R1+0x57f0] ;  /* 0x0057f00001277983 */ /* 0x000ee40000300800 */
        /* <DEDUP_REMOVED lines=32> */
[----:B------:R-:W2:Y:S02]  /*128560*/  LDL.LU R40, [R1+0x57ec] ;  /* 0x0057ec0001287983 */ /* 0x000ea40000300800 */
        /* <DEDUP_REMOVED lines=18> */
[----:B------:R-:W4:Y:S01]  /*128690*/  LDL.LU R36, [R1+0x374] ;  /* 0x0003740001247983 */ /* 0x000f220000300800 */
        /* <DEDUP_REMOVED lines=15> */
[----:B---3--:R-:W-:Y:S01]  /*128790*/  ISETP.GE.AND P0, PT, R39, UR41, PT ;  /* 0x0000002927007c0c */ /* 0x008fe2000bf06270 */
        /* <DEDUP_REMOVED lines=19> */
[----:B------:R-:W-:-:S03]  /*1288d0*/  ULDC.64 UR42, c[0x0][0x228] ;  /* 0x00008a00002a7ab9 */ /* 0x000fc60000000a00 */
[----:B------:R-:W-:Y:S01]  /*1288e0*/  ISETP.LT.AND P3, PT, R3, UR40, !P0 ;  /* 0x0000002803007c0c */ /* 0x000fe2000c761270 */
[----:B------:R-:W-:Y:S01]  /*1288f0*/  ULDC UR40, c[0x0][0x228] ;  /* 0x00008a0000287ab9 */ /* 0x000fe20000000800 */
        /* <DEDUP_REMOVED lines=16> */
[----:B------:R-:W3:Y:S04]  /*128a00*/  LDL.LU R50, [R1+0x57e0] ;  /* 0x0057e00001327983 */ /* 0x000ee80000300800 */
[----:B------:R-:W4:Y:S01]  /*128a10*/  LDL.LU R36, [R1+0x380] ;  /* 0x0003800001247983 */ /* 0x000f220000300800 */
        /* <DEDUP_REMOVED lines=17> */
[----:B--2---:R-:W-:Y:S02]  /*128b30*/  ISETP.GE.AND P0, PT, R39, UR39, PT ;  /* 0x0000002727007c0c */ /* 0x004fe4000bf06270 */
[----:B------:R-:W2:Y:S02]  /*128b40*/  LDL.LU R39, [R1+0x57dc] ;  /* 0x0057dc0001277983 */ /* 0x000ea40000300800 */
        /* <DEDUP_REMOVED lines=16> */
[----:B----4-:R-:W-:-:S04]  /*128c50*/  ISETP.GE.AND P0, PT, R36, UR41, PT ;  /* 0x0000002924007c0c */ /* 0x010fc8000bf06270 */
        /* <DEDUP_REMOVED lines=15> */
[----:B---3--:R-:W-:Y:S02]  /*128d50*/  ISETP.GE.AND P0, PT, R50, UR43, PT ;  /* 0x0000002b32007c0c */ /* 0x008fe4000bf06270 */
[----:B------:R-:W3:Y:S04]  /*128d60*/  LDL.LU R50, [R1+0x57d8] ;  /* 0x0057d80001327983 */ /* 0x000ee80000300800 */
[----:B------:R-:W4:Y:S01]  /*128d70*/  LDL.LU R36, [R1+0x38c] ;  /* 0x00038c0001247983 */ /* 0x000f220000300800 */
        /* <DEDUP_REMOVED lines=34> */
[----:B------:R-:W4:Y:S02]  /*128fa0*/  LDL.LU R36, [R1+0x394] ;  /* 0x0003940001247983 */ /* 0x000f240000300800 */
[----:B------:R-:W-:Y:S01]  /*128fb0*/  ISETP.LT.AND P2, PT, R4, UR38, !P0 ;  /* 0x0000002604007c0c */ /* 0x000fe2000c741270 */
[----:B------:R-:W-:Y:S01]  /*128fc0*/  ULDC.64 UR38, c[0x0][0x228] ;  /* 0x00008a0000267ab9 */ /* 0x000fe20000000a00 */
        /* <DEDUP_REMOVED lines=33> */
[----:B------:R-:W3:Y:S02]  /*1291e0*/  LDL.LU R36, [R1+0x39c] ;  /* 0x00039c0001247983 */ /* 0x000ee40000300800 */
        /* <DEDUP_REMOVED lines=52> */
[----:B------:R-:W-:Y:S01]  /*129530*/  ULDC.64 UR40, c[0x0][0x228] ;  /* 0x00008a0000287ab9 */ /* 0x000fe20000000a00 */
[----:B------:R-:W2:Y:S02]  /*129540*/  LDL.LU R50, [R1+0x57c8] ;  /* 0x0057c80001327983 */ /* 0x000ea40000300800 */
        /* <DEDUP_REMOVED lines=35> */
[----:B------:R-:W2:Y:S04]  /*129780*/  LDL.LU R50, [R1+0x57c4] ;  /* 0x0057c40001327983 */ /* 0x000ea80000300800 */
[----:B------:R-:W4:Y:S01]  /*129790*/  LDL.LU R16, [R1+0x3b0] ;  /* 0x0003b00001107983 */ /* 0x000f220000300800 */
        /* <DEDUP_REMOVED lines=33> */
[----:B----4-:R-:W-:Y:S01]  /*1299b0*/  ISETP.GE.AND P0, PT, R16, UR41, PT ;  /* 0x0000002910007c0c */ /* 0x010fe2000bf06270 */
        /* <DEDUP_REMOVED lines=39> */
[----:B------:R-:W-:Y:S01]  /*129c30*/  ULDC UR55, c[0x0][0x22c] ;  /* 0x00008b0000377ab9 */ /* 0x000fe20000000800 */
[----:B------:R-:W2:Y:S02]  /*129c40*/  LDL.LU R16, [R1+0x5c8] ;  /* 0x0005c80001107983 */ /* 0x000ea40000300800 */
        /* <DEDUP_REMOVED lines=16> */
[----:B------:R-:W-:Y:S01]  /*129d50*/  ULDC UR39, c[0x0][0x228] ;  /* 0x00008a0000277ab9 */ /* 0x000fe20000000800 */
        /* <DEDUP_REMOVED lines=37> */
[----:B------:R-:W2:Y:S02]  /*129fb0*/  LDL.LU R36, [R1+0x270] ;  /* 0x0002700001247983 */ /* 0x000ea40000300800 */
[----:B------:R-:W-:Y:S01]  /*129fc0*/  ISETP.LT.AND P3, PT, R3, UR48, !P0 ;  /* 0x0000003003007c0c */ /* 0x000fe2000c761270 */
[----:B------:R-:W-:Y:S01]  /*129fd0*/  ULDC UR48, c[0x0][0x228] ;  /* 0x00008a0000307ab9 */ /* 0x000fe20000000800 */
[----:B------:R-:W-:Y:S01]  /*129fe0*/  ISETP.LT.AND P2, PT, R4, UR43, !P0 ;  /* 0x0000002b04007c0c */ /* 0x000fe2000c741270 */
[----:B------:R-:W-:Y:S01]  /*129ff0*/  ULDC UR43, c[0x0][0x228] ;  /* 0x00008a00002b7ab9 */ /* 0x000fe20000000800 */
[----:B------:R-:W-:-:S02]  /*12a000*/  LOP3.LUT R50, R50, 0xfffffeff, RZ, 0xc0, !PT ;  /* 0xfffffeff32327812 */ /* 0x000fc400078ec0ff */
[----:B------:R-:W-:-:S07]  /*12a010*/  ISETP.LT.AND P1, PT, R5, UR39, !P0 ;  /* 0x0000002705007c0c */ /* 0x000fce000c721270 */
        /* <DEDUP_REMOVED lines=10> */
[----:B------:R-:W-:Y:S01]  /*12a0c0*/  ULDC UR33, c[0x0][0x228] ;  /* 0x00008a0000217ab9 */ /* 0x000fe20000000800 */
        /* <DEDUP_REMOVED lines=29> */
[----:B------:R-:W-:-:S02]  /*12a2a0*/  LOP3.LUT R50, R50, 0xfffffffe, RZ, 0xc0, !PT ;  /* 0xfffffffe32327812 */ /* 0x000fc400078ec0ff */
[----:B---3--:R-:W-:-:S04]  /*12a2b0*/  LOP3.LUT R49, R49, 0x7fffffff, RZ, 0xc0, !PT ;  /* 0x7fffffff31317812 */ /* 0x008fc800078ec0ff */
[----:B------:R-:W-:-:S04]  /*12a2c0*/  @P2 LOP3.LUT R49, R49, 0x80000000, RZ, 0xfc, !PT ;  /* 0x8000000031312812 */ /* 0x000fc800078efcff */
[----:B------:R-:W-:-:S04]  /*12a2d0*/  LOP3.LUT R49, R49, 0xbfffffff, RZ, 0xc0, !PT ;  /* 0xbfffffff31317812 */ /* 0x000fc800078ec0ff */
[----:B------:R-:W-:-:S04]  /*12a2e0*/  @P1 LOP3.LUT R49, R49, 0x40000000, RZ, 0xfc, !PT ;  /* 0x4000000031311812 */ /* 0x000fc800078efcff */
[----:B------:R-:W-:-:S04]  /*12a2f0*/  LOP3.LUT R49, R49, 0xdfffffff, RZ, 0xc0, !PT ;  /* 0xdfffffff31317812 */ /* 0x000fc800078ec0ff */
[----:B------:R-:W-:Y:S02]  /*12a300*/  @P0 LOP3.LUT R49, R49, 0x20000000, RZ, 0xfc, !PT ;  /* 0x2000000031310812 */ /* 0x000fe400078efcff */
[----:B----4-:R-:W-:Y:S01]  /*12a310*/  ISETP.GE.AND P0, PT, R16, UR27, PT ;  /* 0x0000001b10007c0c */ /* 0x010fe2000bf06270 */
[----:B------:R-:W-:Y:S01]  /*12a320*/  ULDC UR27, c[0x0][0x22c] ;  /* 0x00008b00001b7ab9 */ /* 0x000fe20000000800 */
[----:B------:R-:W3:Y:S01]  /*12a330*/  LDL.LU R16, [R1+0x264] ;  /* 0x0002640001107983 */ /* 0x000ee20000300800 */
[----:B------:R-:W-:Y:S02]  /*12a340*/  @P3 LOP3.LUT R50, R50, 0x1, RZ, 0xfc, !PT ;  /* 0x0000000132323812 */ /* 0x000fe400078efcff */
        /* <DEDUP_REMOVED lines=37> */
[----:B------:R-:W-:Y:S01]  /*12a5a0*/  ULDC UR37, c[0x0][0x228] ;  /* 0x00008a0000257ab9 */ /* 0x000fe20000000800 */
[----:B------:R-:W3:Y:S02]  /*12a5b0*/  LDL.LU R16, [R1+0x25c] ;  /* 0x00025c0001107983 */ /* 0x000ee40000300800 */
        /* <DEDUP_REMOVED lines=681> */
[----:B------:R-:W2:Y:S04]  /*12d050*/  LDL.LU R37, [R1+0x57ac] ;  /* 0x0057ac0001257983 */ /* 0x000ea80000300800 */
        /* <DEDUP_REMOVED lines=29> */
[----:B--2---:R-:W-:-:S04]  /*12d230*/  LOP3.LUT R37, R37, 0x7fffffff, RZ, 0xc0, !PT ;  /* 0x7fffffff25257812 */ /* 0x004fc800078ec0ff */
[----:B------:R-:W-:-:S04]  /*12d240*/  @P2 LOP3.LUT R37, R37, 0x80000000, RZ, 0xfc, !PT ;  /* 0x8000000025252812 */ /* 0x000fc800078efcff */
[----:B------:R-:W-:-:S04]  /*12d250*/  LOP3.LUT R37, R37, 0xbfffffff, RZ, 0xc0, !PT ;  /* 0xbfffffff25257812 */ /* 0x000fc800078ec0ff */
[----:B------:R-:W-:-:S04]  /*12d260*/  @P1 LOP3.LUT R37, R37, 0x40000000, RZ, 0xfc, !PT ;  /* 0x4000000025251812 */ /* 0x000fc800078efcff */
[----:B------:R-:W-:-:S04]  /*12d270*/  LOP3.LUT R37, R37, 0xdfffffff, RZ, 0xc0, !PT ;  /* 0xdfffffff25257812 */ /* 0x000fc800078ec0ff */
[----:B------:R-:W-:Y:S02]  /*12d280*/  @P0 LOP3.LUT R37, R37, 0x20000000, RZ, 0xfc, !PT ;  /* 0x2000000025250812 */ /* 0x000fe400078efcff */
[----:B----4-:R-:W-:Y:S01]  /*12d290*/  ISETP.GE.AND P0, PT, R36, UR60, PT ;  /* 0x0000003c24007c0c */ /* 0x010fe2000bf06270 */
[----:B------:R-:W-:Y:S01]  /*12d2a0*/  ULDC UR60, c[0x0][0x228] ;  /* 0x00008a00003c7ab9 */ /* 0x000fe20000000800 */
[----:B------:R-:W2:Y:S01]  /*12d2b0*/  LDL.LU R36, [R1+0x1c4] ;  /* 0x0001c40001247983 */ /* 0x000ea20000300800 */
        /* <DEDUP_REMOVED lines=132> */
[----:B------:R-:W-:-:S03]  /*12db00*/  ULDC UR31, c[0x0][0x228] ;  /* 0x00008a00001f7ab9 */ /* 0x000fc60000000800 */
        /* <DEDUP_REMOVED lines=17> */
[----:B------:R-:W-:Y:S01]  /*12dc20*/  ULDC UR33, c[0x0][0x228] ;  /* 0x00008a0000217ab9 */ /* 0x000fe20000000800 */
        /* <DEDUP_REMOVED lines=38> */
[----:B------:R-:W-:Y:S01]  /*12de90*/  LOP3.LUT R36, R36, 0xffefffff, RZ, 0xc0, !PT ;  /* 0xffefffff24247812 */ /* 0x000fe200078ec0ff */
[----:B------:R-:W4:Y:S01]  /*12dea0*/  LDL.LU R60, [R1+0x5798] ;  /* 0x00579800013c7983 */ /* 0x000f220000300800 */
        /* <DEDUP_REMOVED lines=110> */
[----:B------:R-:W-:Y:S01]  /*12e590*/  ULDC UR36, c[0x0][0x228] ;  /* 0x00008a0000247ab9 */ /* 0x000fe20000000800 */
[----:B------:R-:W-:Y:S01]  /*12e5a0*/  @P3 LOP3.LUT R36, R36, 0x1, RZ, 0xfc, !PT ;  /* 0x0000000124243812 */ /* 0x000fe200078efcff */
[----:B------:R-:W3:Y:S01]  /*12e5b0*/  LDL.LU R44, [R1+0x5780] ;  /* 0x00578000012c7983 */ /* 0x000ee20000300800 */
        /* <DEDUP_REMOVED lines=57> */
[----:B------:R-:W-:Y:S02]  /*12e950*/  ISETP.LT.AND P1, PT, R0, UR16, !P0 ;  /* 0x0000001000007c0c */ /* 0x000fe4000c721270 */
[----:B------:R-:W-:-:S11]  /*12e960*/  ISETP.LT.AND P3, PT, R5, UR58, !P0 ;  /* 0x0000003a05007c0c */ /* 0x000fd6000c761270 */
[----:B------:R-:W-:Y:S02]  /*12e970*/  @P1 LOP3.LUT R34, R34, 0x10000, RZ, 0xfc, !PT ;  /* 0x0001000022221812 */ /* 0x000fe400078efcff */
[----:B------:R-:W-:Y:S02]  /*12e980*/  ISETP.LT.AND P1, PT, R4, UR37, !P0 ;  /* 0x0000002504007c0c */ /* 0x000fe4000c721270 */
[----:B------:R-:W-:-:S04]  /*12e990*/  LOP3.LUT R34, R34, 0xffff7fff, RZ, 0xc0, !PT ;  /* 0xffff7fff22227812 */ /* 0x000fc800078ec0ff */
[----:B------:R-:W-:Y:S02]  /*12e9a0*/  @P3 LOP3.LUT R34, R34, 0x8000, RZ, 0xfc, !PT ;  /* 0x0000800022223812 */ /* 0x000fe400078efcff */
[----:B------:R-:W-:Y:S02]  /*12e9b0*/  ISETP.LT.AND P2, PT, R3, UR27, !P0 ;  /* 0x0000001b03007c0c */ /* 0x000fe4000c741270 */
[----:B------:R-:W-:Y:S02]  /*12e9c0*/  LOP3.LUT R34, R34, 0xffffbfff, RZ, 0xc0, !PT ;  /* 0xffffbfff22227812 */ /* 0x000fe400078ec0ff */
[----:B------:R-:W-:Y:S01]  /*12e9d0*/  ISETP.GE.AND P0, PT, R9, UR26, PT ;  /* 0x0000001a09007c0c */ /* 0x000fe2000bf06270 */
[----:B------:R-:W-:Y:S01]  /*12e9e0*/  ULDC UR26, c[0x0][0x22c] ;  /* 0x00008b00001a7ab9 */ /* 0x000fe20000000800 */
[----:B------:R-:W-:Y:S01]  /*12e9f0*/  @P1 LOP3.LUT R34, R34, 0x4000, RZ, 0xfc, !PT ;  /* 0x0000400022221812 */ /* 0x000fe200078efcff */
[----:B------:R-:W3:Y:S01]  /*12ea00*/  LDL.LU R9, [R1+0x5770] ;  /* 0x0057700001097983 */ /* 0x000ee20000300800 */
[----:B------:R-:W-:-:S02]  /*12ea10*/  ISETP.LT.AND P1, PT, R0, UR18, !P0 ;  /* 0x0000001200007c0c */ /* 0x000fc4000c721270 */
        /* <DEDUP_REMOVED lines=9> */
[----:B------:R-:W-:Y:S02]  /*12eab0*/  LOP3.LUT R34, R34, 0xfffffbff, RZ, 0xc0, !PT ;  /* 0xfffffbff22227812 */ /* 0x000fe400078ec0ff */
[----:B------:R-:W-:Y:S02]  /*12eac0*/  ISETP.GE.AND P0, PT, R8, UR26, PT ;  /* 0x0000001a08007c0c */ /* 0x000fe4000bf06270 */
        /* <DEDUP_REMOVED lines=15> */
[----:B------:R-:W4:Y:S01]  /*12ebc0*/  LDL.LU R7, [R1+0x5768] ;  /* 0x0057680001077983 */ /* 0x000f220000300800 */
        /* <DEDUP_REMOVED lines=15> */
[----:B------:R-:W-:Y:S02]  /*12ecc0*/  ISETP.LT.AND P2, PT, R0, UR52, !P0 ;  /* 0x0000003400007c0c */ /* 0x000fe4000c741270 */
[----:B------:R-:W-:Y:S02]  /*12ecd0*/  LOP3.LUT R34, R34, 0xfffffffd, RZ, 0xc0, !PT ;  /* 0xfffffffd22227812 */ /* 0x000fe400078ec0ff */
[----:B------:R-:W-:Y:S02]  /*12ece0*/  LOP3.LUT R33, R33, 0x7fffffff, RZ, 0xc0, !PT ;  /* 0x7fffffff21217812 */ /* 0x000fe400078ec0ff */
[----:B------:R-:W-:Y:S02]  /*12ecf0*/  @P1 LOP3.LUT R34, R34, 0x2, RZ, 0xfc, !PT ;  /* 0x0000000222221812 */ /* 0x000fe400078efcff */
[----:B------:R-:W-:Y:S02]  /*12ed00*/  ISETP.LT.AND P1, PT, R4, UR38, !P0 ;  /* 0x0000002604007c0c */ /* 0x000fe4000c721270 */
[----:B------:R-:W-:-:S02]  /*12ed10*/  LOP3.LUT R34, R34, 0xfffffffe, RZ, 0xc0, !PT ;  /* 0xfffffffe22227812 */ /* 0x000fc400078ec0ff */
[----:B------:R-:W-:Y:S02]  /*12ed20*/  @P3 LOP3.LUT R33, R33, 0x80000000, RZ, 0xfc, !PT ;  /* 0x8000000021213812 */ /* 0x000fe400078efcff */
[----:B------:R-:W-:Y:S02]  /*12ed30*/  @P2 LOP3.LUT R34, R34, 0x1, RZ, 0xfc, !PT ;  /* 0x0000000122222812 */ /* 0x000fe400078efcff */
[----:B------:R-:W-:Y:S02]  /*12ed40*/  ISETP.LT.AND P2, PT, R3, UR31, !P0 ;  /* 0x0000001f03007c0c */ /* 0x000fe4000c741270 */
[----:B------:R-:W-:Y:S02]  /*12ed50*/  LOP3.LUT R33, R33, 0xbfffffff, RZ, 0xc0, !PT ;  /* 0xbfffffff21217812 */ /* 0x000fe400078ec0ff */
[----:B------:R-:W-:Y:S02]  /*12ed60*/  ISETP.GE.AND P0, PT, R31, UR10, PT ;  /* 0x0000000a1f007c0c */ /* 0x000fe4000bf06270 */
[----:B------:R-:W-:-:S02]  /*12ed70*/  @P1 LOP3.LUT R33, R33, 0x40000000, RZ, 0xfc, !PT ;  /* 0x4000000021211812 */ /* 0x000fc400078efcff */
        /* <DEDUP_REMOVED lines=12> */
[----:B------:R-:W-:Y:S02]  /*12ee40*/  @P2 LOP3.LUT R33, R33, 0x4000000, RZ, 0xfc, !PT ;  /* 0x0400000021212812 */ /* 0x000fe400078efcff */
        /* <DEDUP_REMOVED lines=30> */
[----:B------:R-:W-:Y:S01]  /*12f030*/  LOP3.LUT R33, R33, 0xfffeffff, RZ, 0xc0, !PT ;  /* 0xfffeffff21217812 */ /* 0x000fe200078ec0ff */
[----:B------:R-:W2:Y:S03]  /*12f040*/  LDL.LU R5, [R1+0x5760] ;  /* 0x0057600001057983 */ /* 0x000ea60000300800 */
[----:B------:R-:W-:Y:S02]  /*12f050*/  @P3 LOP3.LUT R33, R33, 0x10000, RZ, 0xfc, !PT ;  /* 0x0001000021213812 */ /* 0x000fe400078efcff */
[----:B------:R-:W-:-:S02]  /*12f060*/  ISETP.LT.AND P1, PT, R4, UR46, !P0 ;  /* 0x0000002e04007c0c */ /* 0x000fc4000c721270 */
[----:B------:R-:W-:Y:S01]  /*12f070*/  LOP3.LUT R33, R33, 0xffff7fff, RZ, 0xc0, !PT ;  /* 0xffff7fff21217812 */ /* 0x000fe200078ec0ff */
[----:B------:R-:W2:Y:S03]  /*12f080*/  LDL.LU R4, [R1+0x575c] ;  /* 0x00575c0001047983 */ /* 0x000ea60000300800 */
[----:B------:R-:W-:Y:S02]  /*12f090*/  @P2 LOP3.LUT R33, R33, 0x8000, RZ, 0xfc, !PT ;  /* 0x0000800021212812 */ /* 0x000fe400078efcff */
[----:B------:R-:W-:Y:S02]  /*12f0a0*/  ISETP.LT.AND P0, PT, R3, UR20, !P0 ;  /* 0x0000001403007c0c */ /* 0x000fe4000c701270 */
[----:B------:R-:W-:Y:S01]  /*12f0b0*/  LOP3.LUT R33, R33, 0xffffbfff, RZ, 0xc0, !PT ;  /* 0xffffbfff21217812 */ /* 0x000fe200078ec0ff */
[----:B------:R-:W3:Y:S03]  /*12f0c0*/  LDL.LU R3, [R1+0x5758] ;  /* 0x0057580001037983 */ /* 0x000ee60000300800 */
[----:B------:R-:W-:-:S04]  /*12f0d0*/  @P1 LOP3.LUT R33, R33, 0x4000, RZ, 0xfc, !PT ;  /* 0x0000400021211812 */ /* 0x000fc800078efcff */
[----:B------:R-:W-:-:S04]  /*12f0e0*/  LOP3.LUT R33, R33, 0xffffdfff, RZ, 0xc0, !PT ;  /* 0xffffdfff21217812 */ /* 0x000fc800078ec0ff */
[----:B------:R-:W-:Y:S02]  /*12f0f0*/  @P0 LOP3.LUT R33, R33, 0x2000, RZ, 0xfc, !PT ;  /* 0x0000200021210812 */ /* 0x000fe400078efcff */
[----:B------:R-:W-:Y:S02]  /*12f100*/  ISETP.GE.AND P0, PT, R26, UR21, PT ;  /* 0x000000151a007c0c */ /* 0x000fe4000bf06270 */
[----:B------:R-:W-:Y:S02]  /*12f110*/  ISETP.GE.AND P1, PT, R25, UR19, PT ;  /* 0x0000001319007c0c */ /* 0x000fe4000bf26270 */
[----:B------:R-:W-:Y:S02]  /*12f120*/  LOP3.LUT R33, R33, 0xfffffdff, RZ, 0xc0, !PT ;  /* 0xfffffdff21217812 */ /* 0x000fe400078ec0ff */
[----:B------:R-:W-:Y:S02]  /*12f130*/  @P6 LOP3.LUT R2, R2, 0x2000000, RZ, 0xfc, !PT ;  /* 0x0200000002026812 */ /* 0x000fe400078efcff */
[----:B------:R-:W-:-:S02]  /*12f140*/  LOP3.LUT R33, R33, 0xfffffeff, RZ, 0xc0, !PT ;  /* 0xfffffeff21217812 */ /* 0x000fc400078ec0ff */
[----:B------:R-:W-:-:S03]  /*12f150*/  ISETP.GE.AND P6, PT, R27, UR23, PT ;  /* 0x000000171b007c0c */ /* 0x000fc6000bfc6270 */
[----:B------:R-:W-:-:S04]  /*12f160*/  @P0 LOP3.LUT R33, R33, 0x100, RZ, 0xfc, !PT ;  /* 0x0000010021210812 */ /* 0x000fc800078efcff */
[----:B------:R-:W-:-:S04]  /*12f170*/  @P1 LOP3.LUT R33, R33, 0x200, RZ, 0xfc, !PT ;  /* 0x0000020021211812 */ /* 0x000fc800078efcff */
[----:B------:R-:W-:-:S04]  /*12f180*/  LOP3.LUT R33, R33, 0xffffff7f, RZ, 0xc0, !PT ;  /* 0xffffff7f21217812 */ /* 0x000fc800078ec0ff */
[----:B------:R-:W-:Y:S02]  /*12f190*/  @P6 LOP3.LUT R33, R33, 0x80, RZ, 0xfc, !PT ;  /* 0x0000008021216812 */ /* 0x000fe400078efcff */
[----:B------:R-:W-:Y:S02]  /*12f1a0*/  ISETP.LT.AND P6, PT, R0, UR22, !P6 ;  /* 0x0000001600007c0c */ /* 0x000fe4000f7c1270 */
[----:B------:R-:W4:Y:S01]  /*12f1b0*/  LDL.LU R0, [R1+0x5754] ;  /* 0x0057540001007983 */ /* 0x000f220000300800 */
[----:B------:R-:W-:Y:S02]  /*12f1c0*/  ISETP.GE.AND P0, PT, R24, UR17, PT ;  /* 0x0000001118007c0c */ /* 0x000fe4000bf06270 */
[----:B------:R-:W-:-:S11]  /*12f1d0*/  LOP3.LUT R33, R33, 0xfffffbff, RZ, 0xc0, !PT ;  /* 0xfffffbff21217812 */ /* 0x000fd600078ec0ff */
[----:B------:R-:W-:Y:S02]  /*12f1e0*/  @P0 LOP3.LUT R33, R33, 0x400, RZ, 0xfc, !PT ;  /* 0x0000040021210812 */ /* 0x000fe400078efcff */
[----:B------:R-:W-:Y:S02]  /*12f1f0*/  ISETP.GE.AND P0, PT, R23, UR15, PT ;  /* 0x0000000f17007c0c */ /* 0x000fe4000bf06270 */
[----:B------:R-:W-:Y:S02]  /*12f200*/  LOP3.LUT R33, R33, 0xfffff7ff, RZ, 0xc0, !PT ;  /* 0xfffff7ff21217812 */ /* 0x000fe400078ec0ff */
[----:B------:R-:W-:-:S09]  /*12f210*/  ISETP.GE.AND P5, PT, R22, UR13, PT ;  /* 0x0000000d16007c0c */ /* 0x000fd2000bfa6270 */
[----:B------:R-:W-:-:S04]  /*12f220*/  @P0 LOP3.LUT R33, R33, 0x800, RZ, 0xfc, !PT ;  /* 0x0000080021210812 */ /* 0x000fc800078efcff */
[----:B------:R-:W-:Y:S02]  /*12f230*/  LOP3.LUT R33, R33, 0xffffefff, RZ, 0xc0, !PT ;  /* 0xffffefff21217812 */ /* 0x000fe400078ec0ff */
[----:B------:R-:W-:Y:S02]  /*12f240*/  ISETP.GE.AND P2, PT, R21, UR11, PT ;  /* 0x0000000b15007c0c */ /* 0x000fe4000bf46270 */
[----:B------:R-:W-:Y:S02]  /*12f250*/  @P6 LOP3.LUT R33, R33, 0x1000, RZ, 0xfc, !PT ;  /* 0x0000100021216812 */ /* 0x000fe400078efcff */
[----:B------:R-:W-:Y:S02]  /*12f260*/  ISETP.GE.AND P0, PT, R20, UR9, PT ;  /* 0x0000000914007c0c */ /* 0x000fe4000bf06270 */
[----:B------:R-:W-:Y:S02]  /*12f270*/  ISETP.GE.AND P3, PT, R19, UR7, PT ;  /* 0x0000000713007c0c */ /* 0x000fe4000bf66270 */
[----:B------:R-:W-:-:S02]  /*12f280*/  ISETP.GE.AND P1, PT, R18, UR5, PT ;  /* 0x0000000512007c0c */ /* 0x000fc4000bf26270 */
[----:B------:R-:W-:Y:S02]  /*12f290*/  ISETP.GE.AND P4, PT, R17, UR39, PT ;  /* 0x0000002711007c0c */ /* 0x000fe4000bf86270 */
[----:B------:R-:W-:Y:S02]  /*12f2a0*/  LOP3.LUT P6, RZ, R2, 0x2000000, RZ, 0xc0, !PT ;  /* 0x0200000002ff7812 */ /* 0x000fe400078cc0ff */
[----:B----4-:R-:W-:Y:S01]  /*12f2b0*/  LOP3.LUT R0, R0, 0xbfffffff, RZ, 0xc0, !PT ;  /* 0xbfffffff00007812 */ /* 0x010fe200078ec0ff */
[----:B------:R-:W4:Y:S01]  /*12f2c0*/  LDL.LU R20, [R1+0x64c] ;  /* 0x00064c0001147983 */ /* 0x000f220000300800 */
[----:B------:R-:W-:Y:S01]  /*12f2d0*/  ULDC UR4, c[0x0][0x228] ;  /* 0x00008a0000047ab9 */ /* 0x000fe20000000800 */
[----:B------:R-:W-:Y:S01]  /*12f2e0*/  ULDC UR5, c[0x0][0x228] ;  /* 0x00008a0000057ab9 */ /* 0x000fe20000000800 */
[----:B------:R-:W-:Y:S01]  /*12f2f0*/  @P5 LOP3.LUT R0, R0, 0x40000000, RZ, 0xfc, !PT ;  /* 0x4000000000005812 */ /* 0x000fe200078efcff */
[----:B------:R-:W4:Y:S01]  /*12f300*/  LDL.LU R18, [R1+0x648] ;  /* 0x0006480001127983 */ /* 0x000f220000300800 */
[----:B------:R-:W-:-:S02]  /*12f310*/  ULDC UR6, c[0x0][0x228] ;  /* 0x00008a0000067ab9 */ /* 0x000fc40000000800 */
[----:B------:R-:W-:Y:S01]  /*12f320*/  LOP3.LUT R0, R0, 0xdfffffff, RZ, 0xc0, !PT ;  /* 0xdfffffff00007812 */ /* 0x000fe200078ec0ff */
[----:B------:R-:W4:Y:S04]  /*12f330*/  LDL.LU R17, [R1+0x1104] ;  /* 0x0011040001117983 */ /* 0x000f280000300800 */
[----:B------:R-:W-:Y:S01]  /*12f340*/  STL.64 [R1+0x5948], R6 ;  /* 0x0059480601007387 */ /* 0x000fe20000100a00 */
[----:B------:R-:W-:-:S03]  /*12f350*/  @P2 LOP3.LUT R0, R0, 0x20000000, RZ, 0xfc, !PT ;  /* 0x2000000000002812 */ /* 0x000fc600078efcff */
[----:B--2---:R-:W-:Y:S04]  /*12f360*/  STL.64 [R1+0x5940], R4 ;  /* 0x0059400401007387 */ /* 0x004fe80000100a00 */
[----:B------:R-:W-:Y:S04]  /*12f370*/  STL [R1+0x5900], R2 ;  /* 0x0059000201007387 */ /* 0x000fe80000100800 */
[----:B------:R0:W-:Y:S01]  /*12f380*/  STL.64 [R1+0x58e0], R50 ;  /* 0x0058e03201007387 */ /* 0x0001e20000100a00 */
[----:B------:R-:W-:-:S03]  /*12f390*/  LOP3.LUT R0, R0, 0xefffffff, RZ, 0xc0, !PT ;  /* 0xefffffff00007812 */ /* 0x000fc600078ec0ff */
[----:B0-----:R-:W2:Y:S04]  /*12f3a0*/  LDL.LU R51, [R1+0x1144] ;  /* 0x0011440001337983 */ /* 0x001ea80000300800 */
[----:B------:R-:W4:Y:S04]  /*12f3b0*/  LDL.LU R50, [R1+0x10bc] ;  /* 0x0010bc0001327983 */ /* 0x000f280000300800 */
[----:B------:R0:W-:Y:S01]  /*12f3c0*/  STL.64 [R1+0x58d8], R38 ;  /* 0x0058d82601007387 */ /* 0x0001e20000100a00 */
[----:B------:R-:W-:-:S03]  /*12f3d0*/  @P0 LOP3.LUT R0, R0, 0x10000000, RZ, 0xfc, !PT ;  /* 0x1000000000000812 */ /* 0x000fc600078efcff */
[----:B0-----:R-:W2:Y:S04]  /*12f3e0*/  LDL.LU R39, [R1+0x10c8] ;  /* 0x0010c80001277983 */ /* 0x001ea80000300800 */
[----:B------:R-:W4:Y:S04]  /*12f3f0*/  LDL.LU R38, [R1+0x62c] ;  /* 0x00062c0001267983 */ /* 0x000f280000300800 */
[----:B------:R0:W-:Y:S01]  /*12f400*/  STL [R1+0x5880], R58 ;  /* 0x0058803a01007387 */ /* 0x0001e20000100800 */
[----:B------:R-:W-:-:S03]  /*12f410*/  LOP3.LUT R0, R0, 0xf7ffffff, RZ, 0xc0, !PT ;  /* 0xf7ffffff00007812 */ /* 0x000fc600078ec0ff */
[----:B0-----:R-:W2:Y:S04]  /*12f420*/  LDL.LU R58, [R1+0x1068] ;  /* 0x00106800013a7983 */ /* 0x001ea80000300800 */
[----:B------:R-:W4:Y:S04]  /*12f430*/  LDL.LU R5, [R1+0x634] ;  /* 0x0006340001057983 */ /* 0x000f280000300800 */
[----:B------:R-:W4:Y:S04]  /*12f440*/  LDL.LU R6, [R1+0x10c0] ;  /* 0x0010c00001067983 */ /* 0x000f280000300800 */
[----:B------:R-:W4:Y:S04]  /*12f450*/  LDL.LU R7, [R1+0xfd8] ;  /* 0x000fd80001077983 */ /* 0x000f280000300800 */
[----:B------:R-:W4:Y:S04]  /*12f460*/  LDL.LU R30, [R1+0x10ac] ;  /* 0x0010ac00011e7983 */ /* 0x000f280000300800 */
[----:B------:R-:W4:Y:S04]  /*12f470*/  LDL.LU R29, [R1+0x112c] ;  /* 0x00112c00011d7983 */ /* 0x000f280000300800 */
[----:B------:R-:W4:Y:S01]  /*12f480*/  LDL.LU R26, [R1+0xfdc] ;  /* 0x000fdc00011a7983 */ /* 0x000f220000300800 */
[----:B------:R-:W-:-:S03]  /*12f490*/  @P3 LOP3.LUT R0, R0, 0x8000000, RZ, 0xfc, !PT ;  /* 0x0800000000003812 */ /* 0x000fc600078efcff */
        /* <DEDUP_REMOVED lines=9> */
[----:B------:R-:W-:-:S03]  /*12f530*/  @P4 LOP3.LUT R0, R0, 0x4000000, RZ, 0xfc, !PT ;  /* 0x0400000000004812 */ /* 0x000fc600078efcff */
[----:B------:R-:W-:Y:S04]  /*12f540*/  STL [R1+0x585c], R52 ;  /* 0x00585c3401007387 */ /* 0x000fe80000100800 */
[----:B---3--:R0:W-:Y:S01]  /*12f550*/  STL [R1+0x5858], R44 ;  /* 0x0058582c01007387 */ /* 0x0081e20000100800 */
[----:B------:R-:W-:-:S03]  /*12f560*/  LOP3.LUT R0, R0, 0xfdffffff, RZ, 0xc0, !PT ;  /* 0xfdffffff00007812 */ /* 0x000fc600078ec0ff */
[----:B0-----:R-:W3:Y:S04]  /*12f570*/  LDL.LU R44, [R1+0x1124] ;  /* 0x00112400012c7983 */ /* 0x001ee80000300800 */
[----:B------:R-:W3:Y:S04]  /*12f580*/  LDL.LU R52, [R1+0x1108] ;  /* 0x0011080001347983 */ /* 0x000ee80000300800 */
[----:B------:R-:W3:Y:S04]  /*12f590*/  LDL.LU R19, [R1+0x10ec] ;  /* 0x0010ec0001137983 */ /* 0x000ee80000300800 */
[----:B------:R-:W3:Y:S04]  /*12f5a0*/  LDL.LU R21, [R1+0x1140] ;  /* 0x0011400001157983 */ /* 0x000ee80000300800 */
[----:B------:R-:W3:Y:S04]  /*12f5b0*/  LDL.LU R23, [R1+0x10b4] ;  /* 0x0010b40001177983 */ /* 0x000ee80000300800 */
[----:B------:R-:W3:Y:S01]  /*12f5c0*/  LDL.LU R16, [R1+0x1030] ;  /* 0x0010300001107983 */ /* 0x000ee20000300800 */
[----:B------:R-:W-:-:S02]  /*12f5d0*/  @P1 LOP3.LUT R0, R0, 0x2000000, RZ, 0xfc, !PT ;  /* 0x0200000000001812 */ /* 0x000fc400078efcff */
[C---:B------:R-:W-:Y:S01]  /*12f5e0*/  LOP3.LUT P5, RZ, R33.reuse, 0x40, RZ, 0xc0, !PT ;  /* 0x0000004021ff7812 */ /* 0x040fe200078ac0ff */
[----:B------:R-:W-:Y:S01]  /*12f5f0*/  STL [R1+0x5830], R60 ;  /* 0x0058303c01007387 */ /* 0x000fe20000100800 */
[C---:B------:R-:W-:Y:S02]  /*12f600*/  LOP3.LUT P2, RZ, R33.reuse, 0x20, RZ, 0xc0, !PT ;  /* 0x0000002021ff7812 */ /* 0x040fe4000784c0ff */
[C---:B------:R-:W-:Y:S01]  /*12f610*/  LOP3.LUT P0, RZ, R33.reuse, 0x10, RZ, 0xc0, !PT ;  /* 0x0000001021ff7812 */ /* 0x040fe2000780c0ff */
[----:B------:R0:W-:Y:S01]  /*12f620*/  STL [R1+0x581c], R57 ;  /* 0x00581c3901007387 */ /* 0x0001e20000100800 */
[C---:B------:R-:W-:Y:S02]  /*12f630*/  LOP3.LUT P3, RZ, R33.reuse, 0x8, RZ, 0xc0, !PT ;  /* 0x0000000821ff7812 */ /* 0x040fe4000786c0ff */
[C---:B------:R-:W-:Y:S01]  /*12f640*/  LOP3.LUT P4, RZ, R33.reuse, 0x4, RZ, 0xc0, !PT ;  /* 0x0000000421ff7812 */ /* 0x040fe2000788c0ff */
[----:B------:R-:W-:Y:S01]  /*12f650*/  STL [R1+0x57fc], R49 ;  /* 0x0057fc3101007387 */ /* 0x000fe20000100800 */
[----:B------:R-:W-:-:S03]  /*12f660*/  LOP3.LUT P1, RZ, R33, 0x2, RZ, 0xc0, !PT ;  /* 0x0000000221ff7812 */ /* 0x000fc6000782c0ff */
[----:B------:R-:W-:Y:S04]  /*12f670*/  STL [R1+0x57e8], R47 ;  /* 0x0057e82f01007387 */ /* 0x000fe80000100800 */
[----:B------:R-:W-:Y:S04]  /*12f680*/  STL [R1+0x57d0], R42 ;  /* 0x0057d02a01007387 */ /* 0x000fe80000100800 */
[----:B------:R-:W-:Y:S04]  /*12f690*/  STL [R1+0x57c0], R41 ;  /* 0x0057c02901007387 */ /* 0x000fe80000100800 */
[----:B------:R-:W-:Y:S04]  /*12f6a0*/  STL [R1+0x57b0], R36 ;  /* 0x0057b02401007387 */ /* 0x000fe80000100800 */
[----:B------:R-:W-:Y:S04]  /*12f6b0*/  STL [R1+0x5798], R34 ;  /* 0x0057982201007387 */ /* 0x000fe80000100800 */
[----:B------:R-:W-:Y:S04]  /*12f6c0*/  STL [R1+0x5818], R0 ;  /* 0x0058180001007387 */ /* 0x000fe80000100800 */
[----:B------:R-:W-:Y:S04]  /*12f6d0*/  STL [R1+0x5968], R35 ;  /* 0x0059682301007387 */ /* 0x000fe80000100800 */
[----:B------:R-:W-:Y:S04]  /*12f6e0*/  STL.64 [R1+0x5960], R32 ;  /* 0x0059602001007387 */ /* 0x000fe80000100a00 */
[----:B0-----:R-:W2:Y:S04]  /*12f6f0*/  LDL.LU R57, [R1+0x624] ;  /* 0x0006240001397983 */ /* 0x001ea80000300800 */
[----:B------:R-:W2:Y:S04]  /*12f700*/  LDL.LU R60, [R1+0x67c] ;  /* 0x00067c00013c7983 */ /* 0x000ea80000300800 */
[----:B------:R-:W0:Y:S01]  /*12f710*/  LDS.128 R32, [R11] ;  /* 0x000000000b207984 */ /* 0x000e220000000c00 */
[----:B------:R-:W-:-:S03]  /*12f720*/  NOP ;  /* 0x0000000000007918 */ /* 0x000fc60000000000 */
[----:B------:R2:W-:Y:S04]  /*12f730*/  STSM.16.M88.4 [R11], R12 ;  /* 0x0000000c0b007844 */ /* 0x0005e80000000200 */
[----:B0-----:R-:W-:Y:S04]  /*12f740*/  STL.64 [R1+0x380], R32 ;  /* 0x0003802001007387 */ /* 0x001fe80000100a00 */
[----:B------:R-:W-:Y:S01]  /*12f750*/  STL.64 [R1+0x388], R34 ;  /* 0x0003882201007387 */ /* 0x000fe20000100a00 */
[----:B------:R-:W-:-:S03]  /*12f760*/  NOP ;  /* 0x0000000000007918 */ /* 0x000fc60000000000 */
[----:B------:R-:W4:Y:S04]  /*12f770*/  LDL.LU R41, [R1+0x638] ;  /* 0x0006380001297983 */ /* 0x000f280000300800 */
[----:B------:R-:W4:Y:S04]  /*12f780*/  LDL.LU R42, [R1+0x674] ;  /* 0x00067400012a7983 */ /* 0x000f280000300800 */
[----:B------:R-:W3:Y:S04]  /*12f790*/  LDL.LU R47, [R1+0x63c] ;  /* 0x00063c00012f7983 */ /* 0x000ee80000300800 */
[----:B------:R-:W3:Y:S04]  /*12f7a0*/  LDL.LU R49, [R1+0x66c] ;  /* 0x00066c0001317983 */ /* 0x000ee80000300800 */
[----:B------:R-:W0:Y:S01]  /*12f7b0*/  LDS.128 R32, [R11] ;  /* 0x000000000b207984 */ /* 0x000e220000000c00 */
[----:B------:R-:W-:Y:S01]  /*12f7c0*/  NOP ;  /* 0x0000000000007918 */ /* 0x000fe20000000000 */
[----:B--2---:R-:W-:-:S02]  /*12f7d0*/  PRMT R12, R60, 0x5210, R57 ;  /* 0x000052103c0c7816 */ /* 0x004fc40000000039 */
[----:B------:R-:W2:Y:S04]  /*12f7e0*/  LDL.LU R57, [R1+0x65c] ;  /* 0x00065c0001397983 */ /* 0x000ea80000300800 */
[----:B------:R-:W2:Y:S02]  /*12f7f0*/  LDL.LU R60, [R1+0x670] ;  /* 0x00067000013c7983 */ /* 0x000ea40000300800 */
[----:B--2---:R-:W-:Y:S02]  /*12f800*/  PRMT R15, R60, 0x5210, R57 ;  /* 0x000052103c0f7816 */ /* 0x004fe40000000039 */
[----:B------:R-:W2:Y:S04]  /*12f810*/  LDL.LU R57, [R1+0x9cc] ;  /* 0x0009cc0001397983 */ /* 0x000ea80000300800 */
[----:B0-----:R-:W-:Y:S01]  /*12f820*/  STL.64 [R1+0x370], R32 ;  /* 0x0003702001007387 */ /* 0x001fe20000100a00 */
[----:B----4-:R-:W-:-:S03]  /*12f830*/  PRMT R13, R42, 0x5210, R41 ;  /* 0x000052102a0d7816 */ /* 0x010fc60000000029 */
[----:B------:R-:W-:Y:S01]  /*12f840*/  STL.64 [R1+0x378], R34 ;  /* 0x0003782201007387 */ /* 0x000fe20000100a00 */
[----:B---3--:R-:W-:-:S03]  /*12f850*/  PRMT R14, R49, 0x5210, R47 ;  /* 0x00005210310e7816 */ /* 0x008fc6000000002f */
[----:B------:R-:W3:Y:S04]  /*12f860*/  LDL.LU R60, [R1+0x9c8] ;  /* 0x0009c800013c7983 */ /* 0x000ee80000300800 */
[----:B------:R2:W-:Y:S01]  /*12f870*/  STSM.16.M88.4 [R11], R12 ;  /* 0x0000000c0b007844 */ /* 0x0005e20000000200 */
[----:B------:R-:W-:-:S03]  /*12f880*/  NOP ;  /* 0x0000000000007918 */ /* 0x000fc60000000000 */
[----:B------:R-:W4:Y:S04]  /*12f890*/  LDL.LU R49, [R1+0x96c] ;  /* 0x00096c0001317983 */ /* 0x000f280000300800 */
[----:B------:R-:W0:Y:S01]  /*12f8a0*/  LDS.128 R32, [R11] ;  /* 0x000000000b207984 */ /* 0x000e220000000c00 */
[----:B------:R-:W-:Y:S01]  /*12f8b0*/  NOP ;  /* 0x0000000000007918 */ /* 0x000fe20000000000 */
[----:B--2---:R-:W-:Y:S02]  /*12f8c0*/  LOP3.LUT R12, R57, 0xffff, RZ, 0xc0, !PT ;  /* 0x0000ffff390c7812 */ /* 0x004fe400078ec0ff */
[----:B------:R-:W2:Y:S01]  /*12f8d0*/  LDL.LU R57, [R1+0x968] ;  /* 0x0009680001397983 */ /* 0x000ea20000300800 */
[----:B---3--:R-:W-:Y:S01]  /*12f8e0*/  LOP3.LUT R13, R60, 0xffff, RZ, 0xc0, !PT ;  /* 0x0000ffff3c0d7812 */ /* 0x008fe200078ec0ff */
[----:B------:R-:W-:-:S02]  /*12f8f0*/  IMAD.MOV.U32 R60, RZ, RZ, R58 ;  /* 0x000000ffff3c7224 */ /* 0x000fc400078e003a */
[----:B------:R-:W-:Y:S02]  /*12f900*/  IMAD.MOV.U32 R58, RZ, RZ, R39 ;  /* 0x000000ffff3a7224 */ /* 0x000fe400078e0027 */
[----:B------:R-:W-:Y:S02]  /*12f910*/  IMAD.MOV.U32 R39, RZ, RZ, R50 ;  /* 0x000000ffff277224 */ /* 0x000fe400078e0032 */
[----:B------:R-:W-:Y:S02]  /*12f920*/  IMAD.MOV.U32 R50, RZ, RZ, R51 ;  /* 0x000000ffff327224 */ /* 0x000fe400078e0033 */
[----:B------:R-:W-:Y:S02]  /*12f930*/  IMAD.MOV.U32 R51, RZ, RZ, R17 ;  /* 0x000000ffff337224 */ /* 0x000fe400078e0011 */
[----:B------:R-:W-:Y:S02]  /*12f940*/  IMAD.MOV.U32 R17, RZ, RZ, R18 ;  /* 0x000000ffff117224 */ /* 0x000fe400078e0012 */
[----:B------:R-:W-:-:S02]  /*12f950*/  IMAD.MOV.U32 R18, RZ, RZ, R19 ;  /* 0x000000ffff127224 */ /* 0x000fc400078e0013 */
[----:B------:R-:W-:Y:S01]  /*12f960*/  IMAD.MOV.U32 R19, RZ, RZ, R16 ;  /* 0x000000ffff137224 */ /* 0x000fe200078e0010 */
[----:B----4-:R-:W-:Y:S01]  /*12f970*/  LOP3.LUT R14, R49, 0xffff, RZ, 0xc0, !PT ;  /* 0x0000ffff310e7812 */ /* 0x010fe200078ec0ff */
[----:B------:R-:W3:Y:S01]  /*12f980*/  LDL.LU R16, [R1+0xa7c] ;  /* 0x000a7c0001107983 */ /* 0x000ee20000300800 */
[----:B------:R-:W-:Y:S02]  /*12f990*/  IMAD.MOV.U32 R49, RZ, RZ, R50 ;  /* 0x000000ffff317224 */ /* 0x000fe400078e0032 */
[----:B------:R-:W-:Y:S02]  /*12f9a0*/  IMAD.MOV.U32 R47, RZ, RZ, R51 ;  /* 0x000000ffff2f7224 */ /* 0x000fe400078e0033 */
[----:B------:R-:W-:Y:S02]  /*12f9b0*/  IMAD.MOV.U32 R50, RZ, RZ, R18 ;  /* 0x000000ffff327224 */ /* 0x000fe400078e0012 */
[----:B------:R-:W-:Y:S01]  /*12f9c0*/  IMAD.MOV.U32 R51, RZ, RZ, R19 ;  /* 0x000000ffff337224 */ /* 0x000fe200078e0013 */
[----:B--2---:R-:W-:Y:S01]  /*12f9d0*/  LOP3.LUT R15, R57, 0xffff, RZ, 0xc0, !PT ;  /* 0x0000ffff390f7812 */ /* 0x004fe200078ec0ff */
[----:B------:R-:W-:-:S02]  /*12f9e0*/  IMAD.MOV.U32 R57, RZ, RZ, R58 ;  /* 0x000000ffff397224 */ /* 0x000fc400078e003a */
[----:B------:R-:W-:Y:S02]  /*12f9f0*/  IMAD.MOV.U32 R58, RZ, RZ, R17 ;  /* 0x000000ffff3a7224 */ /* 0x000fe400078e0011 */
[----:B------:R-:W2:Y:S04]  /*12fa00*/  LDL.LU R17, [R1+0xa78] ;  /* 0x000a780001117983 */ /* 0x000ea80000300800 */
[----:B------:R-:W4:Y:S04]  /*12fa10*/  LDL.LU R18, [R1+0xa74] ;  /* 0x000a740001127983 */ /* 0x000f280000300800 */
[----:B------:R-:W4:Y:S04]  /*12fa20*/  LDL.LU R19, [R1+0x918] ;  /* 0x0009180001137983 */ /* 0x000f280000300800 */
[----:B------:R-:W4:Y:S04]  /*12fa30*/  LDL.LU R42, [R1+0x690] ;  /* 0x00069000012a7983 */ /* 0x000f280000300800 */
[----:B0-----:R-:W-:Y:S04]  /*12fa40*/  STL.64 [R1+0x360], R32 ;  /* 0x0003602001007387 */ /* 0x001fe80000100a00 */
[----:B------:R-:W-:Y:S04]  /*12fa50*/  STL.64 [R1+0x368], R34 ;  /* 0x0003682201007387 */ /* 0x000fe80000100a00 */
[----:B------:R-:W4:Y:S04]  /*12fa60*/  LDL.LU R36, [R1+0x68c] ;  /* 0x00068c0001247983 */ /* 0x000f280000300800 */
[----:B------:R-:W4:Y:S01]  /*12fa70*/  LDL.LU R41, [R1+0x688] ;  /* 0x0006880001297983 */ /* 0x000f220000300800 */
[----:B---3--:R-:W-:-:S02]  /*12fa80*/  PRMT R16, R16, 0x4210, R12 ;  /* 0x0000421010107816 */ /* 0x008fc4000000000c */
[----:B--2---:R-:W-:Y:S02]  /*12fa90*/  PRMT R17, R17, 0x4210, R13 ;  /* 0x0000421011117816 */ /* 0x004fe4000000000d */
[----:B----4-:R-:W-:Y:S02]  /*12faa0*/  PRMT R18, R18, 0x4210, R14 ;  /* 0x0000421012127816 */ /* 0x010fe4000000000e */
[----:B------:R-:W-:-:S05]  /*12fab0*/  PRMT R19, R19, 0x4210, R15 ;  /* 0x0000421013137816 */ /* 0x000fca000000000f */
[----:B------:R-:W-:Y:S01]  /*12fac0*/  STSM.16.M88.4 [R11], R16 ;  /* 0x000000100b007844 */ /* 0x000fe20000000200 */
[----:B------:R-:W-:-:S03]  /*12fad0*/  NOP ;  /* 0x0000000000007918 */ /* 0x000fc60000000000 */
[----:B------:R-:W0:Y:S01]  /*12fae0*/  LDS.128 R16, [R11] ;  /* 0x000000000b107984 */ /* 0x000e220000000c00 */
[----:B------:R-:W-:-:S03]  /*12faf0*/  PRMT R12, R42, 0x5210, R12 ;  /* 0x000052102a0c7816 */ /* 0x000fc6000000000c */
[----:B------:R-:W2:Y:S01]  /*12fb00*/  LDL.LU R42, [R1+0x620] ;  /* 0x00062000012a7983 */ /* 0x000ea20000300800 */
[----:B------:R-:W-:Y:S02]  /*12fb10*/  PRMT R13, R36, 0x5210, R13 ;  /* 0x00005210240d7816 */ /* 0x000fe4000000000d */
[----:B------:R-:W-:Y:S01]  /*12fb20*/  PRMT R14, R41, 0x5210, R14 ;  /* 0x00005210290e7816 */ /* 0x000fe2000000000e */
[----:B0-----:R-:W-:Y:S04]  /*12fb30*/  STL [R1+0x350], R16 ;  /* 0x0003501001007387 */ /* 0x001fe80000100800 */
[----:B------:R-:W-:Y:S04]  /*12fb40*/  STL.64 [R1+0x358], R18 ;  /* 0x0003581201007387 */ /* 0x000fe80000100a00 */
[----:B------:R-:W3:Y:S04]  /*12fb50*/  LDL.LU R36, [R1+0x9dc] ;  /* 0x0009dc0001247983 */ /* 0x000ee80000300800 */
[----:B------:R-:W4:Y:S01]  /*12fb60*/  LDL.LU R41, [R1+0x9d8] ;  /* 0x0009d80001297983 */ /* 0x000f220000300800 */
[----:B------:R-:W-:Y:S01]  /*12fb70*/  NOP ;  /* 0x0000000000007918 */ /* 0x000fe20000000000 */
[----:B--2---:R-:W-:Y:S01]  /*12fb80*/  PRMT R15, R42, 0x5210, R15 ;  /* 0x000052102a0f7816 */ /* 0x004fe2000000000f */
[----:B------:R-:W-:-:S02]  /*12fb90*/  IMAD.MOV.U32 R42, RZ, RZ, R58 ;  /* 0x000000ffff2a7224 */ /* 0x000fc400078e003a */
[----:B------:R-:W-:-:S05]  /*12fba0*/  IMAD.MOV.U32 R58, RZ, RZ, R17 ;  /* 0x000000ffff3a7224 */ /* 0x000fca00078e0011 */
[----:B------:R-:W-:Y:S04]  /*12fbb0*/  STL.64 [R1+0x5888], R58 ;  /* 0x0058883a01007387 */ /* 0x000fe80000100a00 */
[----:B------:R-:W2:Y:S04]  /*12fbc0*/  LDL.LU R34, [R1+0x97c] ;  /* 0x00097c0001227983 */ /* 0x000ea80000300800 */
[----:B------:R3:W-:Y:S02]  /*12fbd0*/  STSM.16.M88.4 [R11], R12 ;  /* 0x0000000c0b007844 */ /* 0x0007e40000000200 */
[----:B---3--:R-:W-:-:S02]  /*12fbe0*/  LOP3.LUT R12, R36, 0xffff, RZ, 0xc0, !PT ;  /* 0x0000ffff240c7812 */ /* 0x008fc400078ec0ff */
[----:B------:R-:W3:Y:S01]  /*12fbf0*/  LDL.LU R36, [R1+0x974] ;  /* 0x0009740001247983 */ /* 0x000ee20000300800 */
[----:B----4-:R-:W-:-:S03]  /*12fc00*/  LOP3.LUT R13, R41, 0xffff, RZ, 0xc0, !PT ;  /* 0x0000ffff290d7812 */ /* 0x010fc600078ec0ff */
[----:B------:R-:W4:Y:S01]  /*12fc10*/  LDL.LU R41, [R1+0xac4] ;  /* 0x000ac40001297983 */ /* 0x000f220000300800 */
[----:B------:R-:W-:Y:S01]  /*12fc20*/  NOP ;  /* 0x0000000000007918 */ /* 0x000fe20000000000 */
[----:B--2---:R-:W-:Y:S02]  /*12fc30*/  LOP3.LUT R14, R34, 0xffff, RZ, 0xc0, !PT ;  /* 0x0000ffff220e7812 */ /* 0x004fe400078ec0ff */
[----:B------:R-:W2:Y:S01]  /*12fc40*/  LDL.LU R34, [R1+0xabc] ;  /* 0x000abc0001227983 */ /* 0x000ea20000300800 */
[----:B---3--:R-:W-:-:S03]  /*12fc50*/  LOP3.LUT R15, R36, 0xffff, RZ, 0xc0, !PT ;  /* 0x0000ffff240f7812 */ /* 0x008fc600078ec0ff */
[----:B------:R-:W3:Y:S01]  /*12fc60*/  LDL.LU R36, [R1+0xab8] ;  /* 0x000ab80001247983 */ /* 0x000ee20000300800 */
[----:B----4-:R-:W-:-:S03]  /*12fc70*/  PRMT R16, R41, 0x4210, R12 ;  /* 0x0000421029107816 */ /* 0x010fc6000000000c */
[----:B------:R-:W4:Y:S01]  /*12fc80*/  LDL.LU R41, [R1+0xab4] ;  /* 0x000ab40001297983 */ /* 0x000f220000300800 */
[----:B--2---:R-:W-:-:S03]  /*12fc90*/  PRMT R17, R34, 0x4210, R13 ;  /* 0x0000421022117816 */ /* 0x004fc6000000000d */
[----:B------:R-:W0:Y:S01]  /*12fca0*/  LDS.128 R32, [R11] ;  /* 0x000000000b207984 */ /* 0x000e220000000c00 */
[----:B----4-:R-:W-:-:S03]  /*12fcb0*/  PRMT R19, R41, 0x4210, R15 ;  /* 0x0000421029137816 */ /* 0x010fc6000000000f */
[----:B------:R-:W2:Y:S04]  /*12fcc0*/  LDL.LU R41, [R1+0x69c] ;  /* 0x00069c0001297983 */ /* 0x000ea80000300800 */
[----:B0-----:R-:W-:Y:S04]  /*12fcd0*/  STL.64 [R1+0x340], R32 ;  /* 0x0003402001007387 */ /* 0x001fe80000100a00 */
[----:B------:R0:W-:Y:S04]  /*12fce0*/  STL.64 [R1+0x348], R34 ;  /* 0x0003482201007387 */ /* 0x0001e80000100a00 */
[----:B0-----:R-:W4:Y:S01]  /*12fcf0*/  LDL.LU R34, [R1+0x6a4] ;  /* 0x0006a40001227983 */ /* 0x001f220000300800 */
[----:B---3--:R-:W-:Y:S01]  /*12fd00*/  PRMT R18, R36, 0x4210, R14 ;  /* 0x0000421024127816 */ /* 0x008fe2000000000e */
[----:B------:R-:W-:-:S02]  /*12fd10*/  NOP ;  /* 0x0000000000007918 */ /* 0x000fc40000000000 */
[----:B------:R-:W3:Y:S04]  /*12fd20*/  LDL.LU R36, [R1+0x698] ;  /* 0x0006980001247983 */ /* 0x000ee80000300800 */
[----:B------:R-:W-:Y:S01]  /*12fd30*/  STSM.16.M88.4 [R11], R16 ;  /* 0x000000100b007844 */ /* 0x000fe20000000200 */
[----:B------:R-:W-:-:S03]  /*12fd40*/  NOP ;  /* 0x0000000000007918 */ /* 0x000fc60000000000 */
[----:B------:R-:W0:Y:S01]  /*12fd50*/  LDS.128 R16, [R11] ;  /* 0x000000000b107984 */ /* 0x000e220000000c00 */
[----:B------:R-:W-:Y:S01]  /*12fd60*/  NOP ;  /* 0x0000000000007918 */ /* 0x000fe20000000000 */
[----:B--2---:R-:W-:Y:S02]  /*12fd70*/  PRMT R12, R41, 0x5210, R12 ;  /* 0x00005210290c7816 */ /* 0x004fe4000000000c */
[----:B------:R-:W2:Y:S04]  /*12fd80*/  LDL.LU R41, [R1+0x658] ;  /* 0x0006580001297983 */ /* 0x000ea80000300800 */
[----:B0-----:R-:W-:Y:S04]  /*12fd90*/  STL.64 [R1+0x330], R16 ;  /* 0x0003301001007387 */ /* 0x001fe80000100a00 */
[----:B------:R-:W-:Y:S01]  /*12fda0*/  STL [R1+0x33c], R19 ;  /* 0x00033c1301007387 */ /* 0x000fe20000100800 */
[----:B----4-:R-:W-:-:S03]  /*12fdb0*/  PRMT R13, R34, 0x5210, R13 ;  /* 0x00005210220d7816 */ /* 0x010fc6000000000d */
[----:B------:R-:W4:Y:S01]  /*12fdc0*/  LDL.LU R34, [R1+0x9ec] ;  /* 0x0009ec0001227983 */ /* 0x000f220000300800 */
[----:B---3--:R-:W-:-:S03]  /*12fdd0*/  PRMT R14, R36, 0x5210, R14 ;  /* 0x00005210240e7816 */ /* 0x008fc6000000000e */
[----:B------:R-:W3:Y:S01]  /*12fde0*/  LDL.LU R36, [R1+0x9e8] ;  /* 0x0009e80001247983 */ /* 0x000ee20000300800 */
[----:B--2---:R-:W-:Y:S01]  /*12fdf0*/  PRMT R15, R41, 0x5210, R15 ;  /* 0x00005210290f7816 */ /* 0x004fe2000000000f */
[----:B------:R-:W-:Y:S02]  /*12fe00*/  IMAD.MOV.U32 R41, RZ, RZ, R42 ;  /* 0x000000ffff297224 */ /* 0x000fe400078e002a */
[----:B------:R-:W-:Y:S02]  /*12fe10*/  IMAD.MOV.U32 R42, RZ, RZ, R44 ;  /* 0x000000ffff2a7224 */ /* 0x000fe400078e002c */
[----:B------:R-:W-:Y:S02]  /*12fe20*/  IMAD.MOV.U32 R44, RZ, RZ, R52 ;  /* 0x000000ffff2c7224 */ /* 0x000fe400078e0034 */
[----:B------:R-:W-:Y:S01]  /*12fe30*/  IMAD.MOV.U32 R52, RZ, RZ, R18 ;  /* 0x000000ffff347224 */ /* 0x000fe200078e0012 */
[----:B------:R4:W-:Y:S04]  /*12fe40*/  STSM.16.M88.4 [R11], R12 ;  /* 0x0000000c0b007844 */ /* 0x0009e80000000200 */
[----:B------:R-:W-:Y:S04]  /*12fe50*/  STL [R1+0x5868], R52 ;  /* 0x0058683401007387 */ /* 0x000fe80000100800 */
[----:B------:R-:W2:Y:S01]  /*12fe60*/  LDL.LU R0, [R1+0x988] ;  /* 0x0009880001007983 */ /* 0x000ea20000300800 */
[----:B----4-:R-:W-:-:S03]  /*12fe70*/  LOP3.LUT R12, R34, 0xffff, RZ, 0xc0, !PT ;  /* 0x0000ffff220c7812 */ /* 0x010fc600078ec0ff */
[----:B------:R-:W4:Y:S01]  /*12fe80*/  LDL.LU R34, [R1+0x984] ;  /* 0x0009840001227983 */ /* 0x000f220000300800 */
[----:B---3--:R-:W-:-:S03]  /*12fe90*/  LOP3.LUT R13, R36, 0xffff, RZ, 0xc0, !PT ;  /* 0x0000ffff240d7812 */ /* 0x008fc600078ec0ff */
[----:B------:R-:W3:Y:S01]  /*12fea0*/  LDL.LU R36, [R1+0xaf4] ;  /* 0x000af40001247983 */ /* 0x000ee20000300800 */
[----:B------:R-:W-:Y:S01]  /*12feb0*/  NOP ;  /* 0x0000000000007918 */ /* 0x000fe20000000000 */
[----:B--2---:R-:W-:Y:S02]  /*12fec0*/  LOP3.LUT R14, R0, 0xffff, RZ, 0xc0, !PT ;  /* 0x0000ffff000e7812 */ /* 0x004fe400078ec0ff */
[----:B------:R-:W2:Y:S01]  /*12fed0*/  LDL.LU R0, [R1+0xaf0] ;  /* 0x000af00001007983 */ /* 0x000ea20000300800 */
[----:B----4-:R-:W-:-:S03]  /*12fee0*/  LOP3.LUT R15, R34, 0xffff, RZ, 0xc0, !PT ;  /* 0x0000ffff220f7812 */ /* 0x010fc600078ec0ff */
[----:B------:R-:W4:Y:S01]  /*12fef0*/  LDL.LU R34, [R1+0xae8] ;  /* 0x000ae80001227983 */ /* 0x000f220000300800 */
[----:B---3--:R-:W-:-:S03]  /*12ff00*/  PRMT R16, R36, 0x4210, R12 ;  /* 0x0000421024107816 */ /* 0x008fc6000000000c */
[----:B------:R-:W3:Y:S01]  /*12ff10*/  LDL.LU R36, [R1+0xae0] ;  /* 0x000ae00001247983 */ /* 0x000ee20000300800 */
[----:B----4-:R-:W-:-:S03]  /*12ff20*/  PRMT R18, R34, 0x4210, R14 ;  /* 0x0000421022127816 */ /* 0x010fc6000000000e */
[----:B------:R-:W0:Y:S01]  /*12ff30*/  LDS.128 R32, [R11] ;  /* 0x000000000b207984 */ /* 0x000e220000000c00 */
[----:B---3--:R-:W-:Y:S02]  /*12ff40*/  PRMT R19, R36, 0x4210, R15 ;  /* 0x0000421024137816 */ /* 0x008fe4000000000f */
[----:B--2---:R-:W-:Y:S01]  /*12ff50*/  PRMT R17, R0, 0x4210, R13 ;  /* 0x0000421000117816 */ /* 0x004fe2000000000d */
[----:B------:R-:W-:Y:S01]  /*12ff60*/  NOP ;  /* 0x0000000000007918 */ /* 0x000fe20000000000 */
[----:B0-----:R-:W-:Y:S01]  /*12ff70*/  STL [R1+0x324], R33 ;  /* 0x0003242101007387 */ /* 0x001fe20000100800 */
[----:B------:R-:W-:-:S03]  /*12ff80*/  IMAD.MOV.U32 R52, RZ, RZ, R32 ;  /* 0x000000ffff347224 */ /* 0x000fc600078e0020 */
[----:B------:R0:W-:Y:S04]  /*12ff90*/  STL.64 [R1+0x328], R34 ;  /* 0x0003282201007387 */ /* 0x0001e80000100a00 */
[----:B0-----:R-:W2:Y:S04]  /*12ffa0*/  LDL.LU R35, [R1+0x5968] ;  /* 0x0059680001237983 */ /* 0x001ea80000300800 */
[----:B------:R-:W3:Y:S04]  /*12ffb0*/  LDL.LU.64 R32, [R1+0x5960] ;  /* 0x0059600001207983 */ /* 0x000ee80000300a00 */
[----:B------:R-:W4:Y:S04]  /*12ffc0*/  LDL.LU R36, [R1+0x6b4] ;  /* 0x0006b40001247983 */ /* 0x000f280000300800 */
[----:B------:R-:W-:Y:S04]  /*12ffd0*/  STL.64 [R1+0x58b8], R52 ;  /* 0x0058b83401007387 */ /* 0x000fe80000100a00 */
[----:B------:R-:W-:Y:S04]  /*12ffe0*/  STL.64 [R1+0x5958], R54 ;  /* 0x0059583601007387 */ /* 0x000fe80000100a00 */
[----:B------:R-:W2:Y:S04]  /*12fff0*/  LDL.LU R0, [R1+0x6ac] ;  /* 0x0006ac0001007983 */ /* 0x000ea80000300800 */
[----:B------:R-:W3:Y:S04]  /*130000*/  LDL.LU R34, [R1+0x6b0] ;  /* 0x0006b00001227983 */ /* 0x000ee80000300800 */
[----:B------:R-:W-:Y:S01]  /*130010*/  STSM.16.M88.4 [R11], R16 ;  /* 0x000000100b007844 */ /* 0x000fe20000000200 */
[----:B------:R-:W-:-:S03]  /*130020*/  NOP ;  /* 0x0000000000007918 */ /* 0x000fc60000000000 */
[----:B------:R-:W0:Y:S01]  /*130030*/  LDS.128 R16, [R11] ;  /* 0x000000000b107984 */ /* 0x000e220000000c00 */
[----:B------:R-:W-:Y:S01]  /*130040*/  NOP ;  /* 0x0000000000007918 */ /* 0x000fe20000000000 */
[----:B----4-:R-:W-:Y:S02]  /*130050*/  PRMT R12, R36, 0x5210, R12 ;  /* 0x00005210240c7816 */ /* 0x010fe4000000000c */
[----:B------:R-:W4:Y:S01]  /*130060*/  LDL.LU R36, [R1+0x660] ;  /* 0x0006600001247983 */ /* 0x000f220000300800 */
[----:B---3--:R-:W-:-:S03]  /*130070*/  PRMT R14, R34, 0x5210, R14 ;  /* 0x00005210220e7816 */ /* 0x008fc6000000000e */
[----:B------:R-:W3:Y:S04]  /*130080*/  LDL.LU R34, [R1+0xa00] ;  /* 0x000a000001227983 */ /* 0x000ee80000300800 */
[----:B0-----:R-:W-:Y:S04]  /*130090*/  STL.64 [R1+0x310], R16 ;  /* 0x0003101001007387 */ /* 0x001fe80000100a00 */
[----:B------:R-:W-:Y:S01]  /*1300a0*/  STL.64 [R1+0x318], R18 ;  /* 0x0003181201007387 */ /* 0x000fe20000100a00 */
[----:B--2---:R-:W-:Y:S02]  /*1300b0*/  PRMT R13, R0, 0x5210, R13 ;  /* 0x00005210000d7816 */ /* 0x004fe4000000000d */
[----:B----4-:R-:W-:-:S02]  /*1300c0*/  PRMT R15, R36, 0x5210, R15 ;  /* 0x00005210240f7816 */ /* 0x010fc4000000000f */
[----:B------:R-:W2:Y:S04]  /*1300d0*/  LDL.LU R36, [R1+0x9fc] ;  /* 0x0009fc0001247983 */ /* 0x000ea80000300800 */
[----:B------:R3:W-:Y:S01]  /*1300e0*/  STSM.16.M88.4 [R11], R12 ;  /* 0x0000000c0b007844 */ /* 0x0007e20000000200 */
[----:B------:R-:W-:-:S03]  /*1300f0*/  NOP ;  /* 0x0000000000007918 */ /* 0x000fc60000000000 */
[----:B------:R-:W4:Y:S04]  /*130100*/  LDL.LU R0, [R1+0x990] ;  /* 0x0009900001007983 */ /* 0x000f280000300800 */
[----:B------:R-:W0:Y:S01]  /*130110*/  LDS.128 R52, [R11] ;  /* 0x000000000b347984 */ /* 0x000e220000000c00 */
[----:B---3--:R-:W-:-:S03]  /*130120*/  LOP3.LUT R12, R34, 0xffff, RZ, 0xc0, !PT ;  /* 0x0000ffff220c7812 */ /* 0x008fc600078ec0ff */
[----:B------:R-:W3:Y:S01]  /*130130*/  LDL.LU R34, [R1+0x98c] ;  /* 0x00098c0001227983 */ /* 0x000ee20000300800 */
[----:B------:R-:W-:Y:S01]  /*130140*/  NOP ;  /* 0x0000000000007918 */ /* 0x000fe20000000000 */
[----:B--2---:R-:W-:Y:S02]  /*130150*/  LOP3.LUT R13, R36, 0xffff, RZ, 0xc0, !PT ;  /* 0x0000ffff240d7812 */ /* 0x004fe400078ec0ff */
[----:B------:R-:W2:Y:S01]  /*130160*/  LDL.LU R36, [R1+0xb14] ;  /* 0x000b140001247983 */ /* 0x000ea20000300800 */
[----:B----4-:R-:W-:-:S03]  /*130170*/  LOP3.LUT R14, R0, 0xffff, RZ, 0xc0, !PT ;  /* 0x0000ffff000e7812 */ /* 0x010fc600078ec0ff */
[----:B------:R-:W4:Y:S01]  /*130180*/  LDL.LU R0, [R1+0xb10] ;  /* 0x000b100001007983 */ /* 0x000f220000300800 */
[----:B---3--:R-:W-:-:S03]  /*130190*/  LOP3.LUT R15, R34, 0xffff, RZ, 0xc0, !PT ;  /* 0x0000ffff220f7812 */ /* 0x008fc600078ec0ff */
[----:B------:R-:W3:Y:S01]  /*1301a0*/  LDL.LU R34, [R1+0xb0c] ;  /* 0x000b0c0001227983 */ /* 0x000ee20000300800 */
[----:B--2---:R-:W-:-:S03]  /*1301b0*/  PRMT R16, R36, 0x4210, R12 ;  /* 0x0000421024107816 */ /* 0x004fc6000000000c */
[----:B------:R-:W2:Y:S04]  /*1301c0*/  LDL.LU R36, [R1+0x948] ;  /* 0x0009480001247983 */ /* 0x000ea80000300800 */
[----:B0-----:R-:W-:Y:S04]  /*1301d0*/  STL [R1+0x304], R53 ;  /* 0x0003043501007387 */ /* 0x001fe80000100800 */
[----:B------:R-:W-:Y:S01]  /*1301e0*/  STL.64 [R1+0x308], R54 ;  /* 0x0003083601007387 */ /* 0x000fe20000100a00 */
[----:B---3--:R-:W-:-:S03]  /*1301f0*/  PRMT R18, R34, 0x4210, R14 ;  /* 0x0000421022127816 */ /* 0x008fc6000000000e */
[----:B------:R-:W3:Y:S01]  /*130200*/  LDL.LU R34, [R1+0x6c0] ;  /* 0x0006c00001227983 */ /* 0x000ee20000300800 */
[----:B----4-:R-:W-:Y:S02]  /*130210*/  PRMT R17, R0, 0x4210, R13 ;  /* 0x0000421000117816 */ /* 0x010fe4000000000d */
[----:B--2---:R-:W-:Y:S01]  /*130220*/  PRMT R19, R36, 0x4210, R15 ;  /* 0x0000421024137816 */ /* 0x004fe2000000000f */
[----:B------:R-:W-:Y:S02]  /*130230*/  IMAD.MOV.U32 R36, RZ, RZ, R41 ;  /* 0x000000ffff247224 */ /* 0x000fe400078e0029 */
[----:B------:R-:W-:Y:S02]  /*130240*/  IMAD.MOV.U32 R41, RZ, RZ, R44 ;  /* 0x000000ffff297224 */ /* 0x000fe400078e002c */
[----:B------:R-:W-:-:S05]  /*130250*/  IMAD.MOV.U32 R44, RZ, RZ, R52 ;  /* 0x000000ffff2c7224 */ /* 0x000fca00078e0034 */
[----:B------:R-:W-:Y:S04]  /*130260*/  STL.64 [R1+0x5890], R44 ;  /* 0x0058902c01007387 */ /* 0x000fe80000100a00 */
[----:B------:R-:W2:Y:S04]  /*130270*/  LDL.LU R59, [R1+0x6cc] ;  /* 0x0006cc00013b7983 */ /* 0x000ea80000300800 */
[----:B------:R-:W4:Y:S01]  /*130280*/  LDL.LU R0, [R1+0x6bc] ;  /* 0x0006bc0001007983 */ /* 0x000f220000300800 */
[----:B---3--:R-:W-:-:S03]  /*130290*/  PRMT R12, R34, 0x5210, R12 ;  /* 0x00005210220c7816 */ /* 0x008fc6000000000c */
[----:B------:R-:W3:Y:S04]  /*1302a0*/  LDL.LU R34, [R1+0x6c4] ;  /* 0x0006c40001227983 */ /* 0x000ee80000300800 */
[----:B------:R-:W-:Y:S01]  /*1302b0*/  STSM.16.M88.4 [R11], R16 ;  /* 0x000000100b007844 */ /* 0x000fe20000000200 */
[----:B------:R-:W-:-:S03]  /*1302c0*/  NOP ;  /* 0x0000000000007918 */ /* 0x000fc60000000000 */
[----:B------:R-:W0:Y:S01]  /*1302d0*/  LDS.128 R16, [R11] ;  /* 0x000000000b107984 */ /* 0x000e220000000c00 */
[----:B------:R-:W-:Y:S01]  /*1302e0*/  NOP ;  /* 0x0000000000007918 */ /* 0x000fe20000000000 */
[----:B----4-:R-:W-:Y:S02]  /*1302f0*/  PRMT R14, R0, 0x5210, R14 ;  /* 0x00005210000e7816 */ /* 0x010fe4000000000e */
[----:B------:R-:W4:Y:S04]  /*130300*/  LDL.LU R0, [R1+0xa1c] ;  /* 0x000a1c0001007983 */ /* 0x000f280000300800 */
[----:B0-----:R-:W-:Y:S01]  /*130310*/  STL.64 [R1+0x2f0], R16 ;  /* 0x0002f01001007387 */ /* 0x001fe20000100a00 */
[----:B---3--:R-:W-:-:S03]  /*130320*/  PRMT R15, R34, 0x5210, R15 ;  /* 0x00005210220f7816 */ /* 0x008fc6000000000f */
[----:B------:R-:W-:Y:S04]  /*130330*/  STL.64 [R1+0x2f8], R18 ;  /* 0x0002f81201007387 */ /* 0x000fe80000100a00 */
[----:B------:R-:W3:Y:S01]  /*130340*/  LDL.LU R34, [R1+0xa18] ;  /* 0x000a180001227983 */ /* 0x000ee20000300800 */
[----:B--2---:R-:W-:-:S03]  /*130350*/  PRMT R13, R59, 0x5210, R13 ;  /* 0x000052103b0d7816 */ /* 0x004fc6000000000d */
[----:B------:R-:W2:Y:S04]  /*130360*/  LDL.LU R59, [R1+0x998] ;  /* 0x00099800013b7983 */ /* 0x000ea80000300800 */
[----:B------:R4:W-:Y:S01]  /*130370*/  STSM.16.M88.4 [R11], R12 ;  /* 0x0000000c0b007844 */ /* 0x0009e20000000200 */
[----:B------:R-:W-:-:S03]  /*130380*/  NOP ;  /* 0x0000000000007918 */ /* 0x000fc60000000000 */
[----:B------:R-:W0:Y:S01]  /*130390*/  LDS.128 R52, [R11] ;  /* 0x000000000b347984 */ /* 0x000e220000000c00 */
[----:B------:R-:W-:Y:S01]  /*1303a0*/  NOP ;  /* 0x0000000000007918 */ /* 0x000fe20000000000 */
[----:B----4-:R-:W-:Y:S02]  /*1303b0*/  LOP3.LUT R12, R0, 0xffff, RZ, 0xc0, !PT ;  /* 0x0000ffff000c7812 */ /* 0x010fe400078ec0ff */
[----:B------:R-:W4:Y:S01]  /*1303c0*/  LDL.LU R0, [R1+0x994] ;  /* 0x0009940001007983 */ /* 0x000f220000300800 */
[----:B---3--:R-:W-:-:S03]  /*1303d0*/  LOP3.LUT R13, R34, 0xffff, RZ, 0xc0, !PT ;  /* 0x0000ffff220d7812 */ /* 0x008fc600078ec0ff */
[----:B------:R-:W3:Y:S01]  /*1303e0*/  LDL.LU R34, [R1+0xb20] ;  /* 0x000b200001227983 */ /* 0x000ee20000300800 */
[----:B--2---:R-:W-:-:S03]  /*1303f0*/  LOP3.LUT R14, R59, 0xffff, RZ, 0xc0, !PT ;  /* 0x0000ffff3b0e7812 */ /* 0x004fc600078ec0ff */
[----:B------:R-:W2:Y:S01]  /*130400*/  LDL.LU R59, [R1+0xb1c] ;  /* 0x000b1c00013b7983 */ /* 0x000ea20000300800 */
[----:B----4-:R-:W-:-:S03]  /*130410*/  LOP3.LUT R15, R0, 0xffff, RZ, 0xc0, !PT ;  /* 0x0000ffff000f7812 */ /* 0x010fc600078ec0ff */
[----:B------:R-:W4:Y:S01]  /*130420*/  LDL.LU R0, [R1+0xb18] ;  /* 0x000b180001007983 */ /* 0x000f220000300800 */
[----:B---3--:R-:W-:-:S03]  /*130430*/  PRMT R16, R34, 0x4210, R12 ;  /* 0x0000421022107816 */ /* 0x008fc6000000000c */
[----:B------:R-:W3:Y:S01]  /*130440*/  LDL.LU R34, [R1+0x95c] ;  /* 0x00095c0001227983 */ /* 0x000ee20000300800 */
[----:B--2---:R-:W-:Y:S02]  /*130450*/  PRMT R17, R59, 0x4210, R13 ;  /* 0x000042103b117816 */ /* 0x004fe4000000000d */
[----:B---3--:R-:W-:Y:S02]  /*130460*/  PRMT R19, R34, 0x4210, R15 ;  /* 0x0000421022137816 */ /* 0x008fe4000000000f */
[----:B------:R-:W2:Y:S01]  /*130470*/  LDL.LU R34, [R1+0x6dc] ;  /* 0x0006dc0001227983 */ /* 0x000ea20000300800 */
[----:B----4-:R-:W-:-:S03]  /*130480*/  PRMT R18, R0, 0x4210, R14 ;  /* 0x0000421000127816 */ /* 0x010fc6000000000e */
[----:B0-----:R-:W-:Y:S04]  /*130490*/  STL.64 [R1+0x2e0], R52 ;  /* 0x0002e03401007387 */ /* 0x001fe80000100a00 */
[----:B------:R-:W-:Y:S04]  /*1304a0*/  STL.64 [R1+0x2e8], R54 ;  /* 0x0002e83601007387 */ /* 0x000fe80000100a00 */
[----:B------:R-:W3:Y:S04]  /*1304b0*/  LDL.LU R59, [R1+0x6d0] ;  /* 0x0006d000013b7983 */ /* 0x000ee80000300800 */
[----:B------:R-:W4:Y:S04]  /*1304c0*/  LDL.LU R0, [R1+0x6d8] ;  /* 0x0006d80001007983 */ /* 0x000f280000300800 */
[----:B------:R-:W-:Y:S01]  /*1304d0*/  STSM.16.M88.4 [R11], R16 ;  /* 0x000000100b007844 */ /* 0x000fe20000000200 */
[----:B------:R-:W-:-:S03]  /*1304e0*/  NOP ;  /* 0x0000000000007918 */ /* 0x000fc60000000000 */
[----:B------:R-:W0:Y:S01]  /*1304f0*/  LDS.128 R16, [R11] ;  /* 0x000000000b107984 */ /* 0x000e220000000c00 */
[----:B------:R-:W-:Y:S01]  /*130500*/  NOP ;  /* 0x0000000000007918 */ /* 0x000fe20000000000 */
[----:B--2---:R-:W-:Y:S02]  /*130510*/  PRMT R12, R34, 0x5210, R12 ;  /* 0x00005210220c7816 */ /* 0x004fe4000000000c */
[----:B------:R-:W2:Y:S01]  /*130520*/  LDL.LU R34, [R1+0x668] ;  /* 0x0006680001227983 */ /* 0x000ea20000300800 */
[----:B----4-:R-:W-:-:S03]  /*130530*/  PRMT R14, R0, 0x5210, R14 ;  /* 0x00005210000e7816 */ /* 0x010fc6000000000e */
[----:B------:R-:W4:Y:S04]  /*130540*/  LDL.LU R0, [R1+0xa30] ;  /* 0x000a300001007983 */ /* 0x000f280000300800 */
[----:B0-----:R-:W-:Y:S04]  /*130550*/  STL.64 [R1+0x2d0], R16 ;  /* 0x0002d01001007387 */ /* 0x001fe80000100a00 */
[----:B------:R-:W-:Y:S01]  /*130560*/  STL.64 [R1+0x2d8], R18 ;  /* 0x0002d81201007387 */ /* 0x000fe20000100a00 */
[----:B--2---:R-:W-:-:S03]  /*130570*/  PRMT R15, R34, 0x5210, R15 ;  /* 0x00005210220f7816 */ /* 0x004fc6000000000f */
[----:B------:R-:W2:Y:S01]  /*130580*/  LDL.LU R34, [R1+0xa2c] ;  /* 0x000a2c0001227983 */ /* 0x000ea20000300800 */
[----:B---3--:R-:W-:-:S03]  /*130590*/  PRMT R13, R59, 0x5210, R13 ;  /* 0x000052103b0d7816 */ /* 0x008fc6000000000d */
[----:B------:R-:W3:Y:S04]  /*1305a0*/  LDL.LU R59, [R1+0x9a4] ;  /* 0x0009a400013b7983 */ /* 0x000ee80000300800 */
[----:B------:R4:W-:Y:S01]  /*1305b0*/  STSM.16.M88.4 [R11], R12 ;  /* 0x0000000c0b007844 */ /* 0x0009e20000000200 */
[----:B------:R-:W-:-:S03]  /*1305c0*/  NOP ;  /* 0x0000000000007918 */ /* 0x000fc60000000000 */
[----:B------:R-:W0:Y:S01]  /*1305d0*/  LDS.128 R52, [R11] ;  /* 0x000000000b347984 */ /* 0x000e220000000c00 */
[----:B----4-:R-:W-:-:S03]  /*1305e0*/  LOP3.LUT R12, R0, 0xffff, RZ, 0xc0, !PT ;  /* 0x0000ffff000c7812 */ /* 0x010fc600078ec0ff */
[----:B------:R-:W4:Y:S01]  /*1305f0*/  LDL.LU R0, [R1+0x9a0] ;  /* 0x0009a00001007983 */ /* 0x000f220000300800 */
[----:B------:R-:W-:Y:S01]  /*130600*/  NOP ;  /* 0x0000000000007918 */ /* 0x000fe20000000000 */
[----:B--2---:R-:W-:Y:S02]  /*130610*/  LOP3.LUT R13, R34, 0xffff, RZ, 0xc0, !PT ;  /* 0x0000ffff220d7812 */ /* 0x004fe400078ec0ff */
[----:B------:R-:W2:Y:S01]  /*130620*/  LDL.LU R34, [R1+0xb30] ;  /* 0x000b300001227983 */ /* 0x000ea20000300800 */
[----:B---3--:R-:W-:-:S03]  /*130630*/  LOP3.LUT R14, R59, 0xffff, RZ, 0xc0, !PT ;  /* 0x0000ffff3b0e7812 */ /* 0x008fc600078ec0ff */
[----:B------:R-:W3:Y:S01]  /*130640*/  LDL.LU R59, [R1+0xb2c] ;  /* 0x000b2c00013b7983 */ /* 0x000ee20000300800 */
[----:B----4-:R-:W-:-:S03]  /*130650*/  LOP3.LUT R15, R0, 0xffff, RZ, 0xc0, !PT ;  /* 0x0000ffff000f7812 */ /* 0x010fc600078ec0ff */
[----:B------:R-:W4:Y:S01]  /*130660*/  LDL.LU R0, [R1+0xb28] ;  /* 0x000b280001007983 */ /* 0x000f220000300800 */
[----:B--2---:R-:W-:-:S03]  /*130670*/  PRMT R16, R34, 0x4210, R12 ;  /* 0x0000421022107816 */ /* 0x004fc6000000000c */
[----:B------:R-:W2:Y:S01]  /*130680*/  LDL.LU R34, [R1+0xb24] ;  /* 0x000b240001227983 */ /* 0x000ea20000300800 */
[----:B---3--:R-:W-:Y:S02]  /*130690*/  PRMT R17, R59, 0x4210, R13 ;  /* 0x000042103b117816 */ /* 0x008fe4000000000d */
[----:B--2---:R-:W-:Y:S02]  /*1306a0*/  PRMT R19, R34, 0x4210, R15 ;  /* 0x0000421022137816 */ /* 0x004fe4000000000f */
        /* <DEDUP_REMOVED lines=33> */
[----:B------:R-:W2:Y:S04]  /*1308c0*/  LDL.LU R34, [R1+0xb34] ;  /* 0x000b340001227983 */ /* 0x000ea80000300800 */
[----:B0-----:R-:W-:Y:S04]  /*1308d0*/  STL [R1+0x2a4], R53 ;  /* 0x0002a43501007387 */ /* 0x001fe80000100800 */
[----:B------:R-:W-:Y:S01]  /*1308e0*/  STL.64 [R1+0x2a8], R54 ;  /* 0x0002a83601007387 */ /* 0x000fe20000100a00 */
[----:B---3--:R-:W-:Y:S02]  /*1308f0*/  PRMT R17, R59, 0x4210, R13 ;  /* 0x000042103b117816 */ /* 0x008fe4000000000d */
[----:B----4-:R-:W-:-:S02]  /*130900*/  PRMT R18, R0, 0x4210, R14 ;  /* 0x0000421000127816 */ /* 0x010fc4000000000e */
[----:B------:R-:W3:Y:S01]  /*130910*/  LDL.LU R0, [R1+0x70c] ;  /* 0x00070c0001007983 */ /* 0x000ee20000300800 */
[----:B--2---:R-:W-:Y:S01]  /*130920*/  PRMT R19, R34, 0x4210, R15 ;  /* 0x0000421022137816 */ /* 0x004fe2000000000f */
[----:B------:R-:W-:Y:S02]  /*130930*/  IMAD.MOV.U32 R34, RZ, RZ, R36 ;  /* 0x000000ffff227224 */ /* 0x000fe400078e0024 */
[----:B------:R-:W-:Y:S02]  /*130940*/  IMAD.MOV.U32 R36, RZ, RZ, R60 ;  /* 0x000000ffff247224 */ /* 0x000fe400078e003c */
[----:B------:R-:W-:-:S05]  /*130950*/  IMAD.MOV.U32 R60, RZ, RZ, R52 ;  /* 0x000000ffff3c7224 */ /* 0x000fca00078e0034 */
[----:B------:R-:W-:Y:S04]  /*130960*/  STL.64 [R1+0x58b0], R60 ;  /* 0x0058b03c01007387 */ /* 0x000fe80000100a00 */
[----:B------:R-:W2:Y:S04]  /*130970*/  LDL.LU R58, [R1+0x704] ;  /* 0x00070400013a7983 */ /* 0x000ea80000300800 */
[----:B------:R-:W4:Y:S04]  /*130980*/  LDL.LU R59, [R1+0x708] ;  /* 0x00070800013b7983 */ /* 0x000f280000300800 */
[----:B------:R-:W-:Y:S01]  /*130990*/  STSM.16.M88.4 [R11], R16 ;  /* 0x000000100b007844 */ /* 0x000fe20000000200 */
[----:B------:R-:W-:-:S03]  /*1309a0*/  NOP ;  /* 0x0000000000007918 */ /* 0x000fc60000000000 */
[----:B------:R-:W0:Y:S01]  /*1309b0*/  LDS.128 R16, [R11] ;  /* 0x000000000b107984 */ /* 0x000e220000000c00 */
[----:B---3--:R-:W-:-:S03]  /*1309c0*/  PRMT R12, R0, 0x5210, R12 ;  /* 0x00005210000c7816 */ /* 0x008fc6000000000c */
[----:B------:R-:W3:Y:S04]  /*1309d0*/  LDL.LU R0, [R1+0x694] ;  /* 0x0006940001007983 */ /* 0x000ee80000300800 */
[----:B0-----:R-:W-:Y:S04]  /*1309e0*/  STL [R1+0x290], R16 ;  /* 0x0002901001007387 */ /* 0x001fe80000100800 */
[----:B------:R-:W-:Y:S01]  /*1309f0*/  STL.64 [R1+0x298], R18 ;  /* 0x0002981201007387 */ /* 0x000fe20000100a00 */
[----:B------:R-:W-:Y:S01]  /*130a00*/  NOP ;  /* 0x0000000000007918 */ /* 0x000fe20000000000 */
[----:B--2---:R-:W-:-:S02]  /*130a10*/  PRMT R13, R58, 0x5210, R13 ;  /* 0x000052103a0d7816 */ /* 0x004fc4000000000d */
[----:B------:R-:W2:Y:S01]  /*130a20*/  LDL.LU R58, [R1+0xa58] ;  /* 0x000a5800013a7983 */ /* 0x000ea20000300800 */
[----:B----4-:R-:W-:-:S03]  /*130a30*/  PRMT R14, R59, 0x5210, R14 ;  /* 0x000052103b0e7816 */ /* 0x010fc6000000000e */
[----:B------:R-:W4:Y:S01]  /*130a40*/  LDL.LU R59, [R1+0xa54] ;  /* 0x000a5400013b7983 */ /* 0x000f220000300800 */
[----:B---3--:R-:W-:Y:S01]  /*130a50*/  PRMT R15, R0, 0x5210, R15 ;  /* 0x00005210000f7816 */ /* 0x008fe2000000000f */
[----:B------:R-:W-:Y:S02]  /*130a60*/  IMAD.MOV.U32 R0, RZ, RZ, R57 ;  /* 0x000000ffff007224 */ /* 0x000fe400078e0039 */
[----:B------:R-:W-:Y:S02]  /*130a70*/  IMAD.MOV.U32 R57, RZ, RZ, R17 ;  /* 0x000000ffff397224 */ /* 0x000fe400078e0011 */
[----:B------:R2:W-:Y:S04]  /*130a80*/  STSM.16.M88.4 [R11], R12 ;  /* 0x0000000c0b007844 */ /* 0x0005e80000000200 */
[----:B------:R-:W-:Y:S04]  /*130a90*/  STL.64 [R1+0x58e8], R56 ;  /* 0x0058e83801007387 */ /* 0x000fe80000100a00 */
[----:B------:R-:W3:Y:S01]  /*130aa0*/  LDL.LU R53, [R1+0x9c4] ;  /* 0x0009c40001357983 */ /* 0x000ee20000300800 */
[----:B------:R-:W-:Y:S01]  /*130ab0*/  NOP ;  /* 0x0000000000007918 */ /* 0x000fe20000000000 */
[----:B--2---:R-:W-:-:S02]  /*130ac0*/  LOP3.LUT R12, R58, 0xffff, RZ, 0xc0, !PT ;  /* 0x0000ffff3a0c7812 */ /* 0x004fc400078ec0ff */
[----:B------:R-:W2:Y:S01]  /*130ad0*/  LDL.LU R58, [R1+0x9c0] ;  /* 0x0009c000013a7983 */ /* 0x000ea20000300800 */
[----:B----4-:R-:W-:-:S03]  /*130ae0*/  LOP3.LUT R13, R59, 0xffff, RZ, 0xc0, !PT ;  /* 0x0000ffff3b0d7812 */ /* 0x010fc600078ec0ff */
[----:B------:R-:W4:Y:S01]  /*130af0*/  LDL.LU R59, [R1+0xb50] ;  /* 0x000b5000013b7983 */ /* 0x000f220000300800 */
[----:B---3--:R-:W-:-:S03]  /*130b00*/  LOP3.LUT R14, R53, 0xffff, RZ, 0xc0, !PT ;  /* 0x0000ffff350e7812 */ /* 0x008fc600078ec0ff */
[----:B------:R-:W3:Y:S01]  /*130b10*/  LDL.LU R53, [R1+0xb4c] ;  /* 0x000b4c0001357983 */ /* 0x000ee20000300800 */
[----:B--2---:R-:W-:-:S03]  /*130b20*/  LOP3.LUT R15, R58, 0xffff, RZ, 0xc0, !PT ;  /* 0x0000ffff3a0f7812 */ /* 0x004fc600078ec0ff */
[----:B------:R-:W2:Y:S01]  /*130b30*/  LDL.LU R58, [R1+0xb48] ;  /* 0x000b4800013a7983 */ /* 0x000ea20000300800 */
[----:B----4-:R-:W-:-:S03]  /*130b40*/  PRMT R16, R59, 0x4210, R12 ;  /* 0x000042103b107816 */ /* 0x010fc6000000000c */
[----:B------:R-:W4:Y:S01]  /*130b50*/  LDL.LU R59, [R1+0x970] ;  /* 0x00097000013b7983 */ /* 0x000f220000300800 */
[----:B---3--:R-:W-:-:S03]  /*130b60*/  PRMT R17, R53, 0x4210, R13 ;  /* 0x0000421035117816 */ /* 0x008fc6000000000d */
[----:B------:R-:W0:Y:S01]  /*130b70*/  LDS.128 R52, [R11] ;  /* 0x000000000b347984 */ /* 0x000e220000000c00 */
[----:B------:R-:W-:Y:S01]  /*130b80*/  NOP ;  /* 0x0000000000007918 */ /* 0x000fe20000000000 */
[----:B----4-:R-:W-:Y:S02]  /*130b90*/  PRMT R19, R59, 0x4210, R15 ;  /* 0x000042103b137816 */ /* 0x010fe4000000000f */
[----:B------:R-:W3:Y:S01]  /*130ba0*/  LDL.LU R59, [R1+0x714] ;  /* 0x00071400013b7983 */ /* 0x000ee20000300800 */
[----:B--2---:R-:W-:-:S03]  /*130bb0*/  PRMT R18, R58, 0x4210, R14 ;  /* 0x000042103a127816 */ /* 0x004fc6000000000e */
[----:B0-----:R0:W-:Y:S04]  /*130bc0*/  STL.64 [R1+0x280], R52 ;  /* 0x0002803401007387 */ /* 0x0011e80000100a00 */
[----:B------:R-:W-:Y:S04]  /*130bd0*/  STL.64 [R1+0x288], R54 ;  /* 0x0002883601007387 */ /* 0x000fe80000100a00 */
[----:B0-----:R-:W2:Y:S04]  /*130be0*/  LDL.LU R53, [R1+0x71c] ;  /* 0x00071c0001357983 */ /* 0x001ea80000300800 */
[----:B------:R-:W4:Y:S04]  /*130bf0*/  LDL.LU R58, [R1+0x710] ;  /* 0x00071000013a7983 */ /* 0x000f280000300800 */
[----:B------:R-:W-:Y:S01]  /*130c00*/  STSM.16.M88.4 [R11], R16 ;  /* 0x000000100b007844 */ /* 0x000fe20000000200 */
[----:B------:R-:W-:-:S03]  /*130c10*/  NOP ;  /* 0x0000000000007918 */ /* 0x000fc60000000000 */
[----:B------:R-:W0:Y:S01]  /*130c20*/  LDS.128 R16, [R11] ;  /* 0x000000000b107984 */ /* 0x000e220000000c00 */
[----:B------:R-:W-:Y:S01]  /*130c30*/  NOP ;  /* 0x0000000000007918 */ /* 0x000fe20000000000 */
[----:B---3--:R-:W-:Y:S02]  /*130c40*/  PRMT R12, R59, 0x5210, R12 ;  /* 0x000052103b0c7816 */ /* 0x008fe4000000000c */
[----:B------:R-:W3:Y:S01]  /*130c50*/  LDL.LU R59, [R1+0x718] ;  /* 0x00071800013b7983 */ /* 0x000ee20000300800 */
[----:B----4-:R-:W-:-:S03]  /*130c60*/  PRMT R14, R58, 0x5210, R14 ;  /* 0x000052103a0e7816 */ /* 0x010fc6000000000e */
[----:B------:R-:W4:Y:S01]  /*130c70*/  LDL.LU R58, [R1+0xa68] ;  /* 0x000a6800013a7983 */ /* 0x000f220000300800 */
[----:B--2---:R-:W-:-:S03]  /*130c80*/  PRMT R13, R53, 0x5210, R13 ;  /* 0x00005210350d7816 */ /* 0x004fc6000000000d */
[----:B0-----:R-:W-:Y:S04]  /*130c90*/  STL.64 [R1+0x270], R16 ;  /* 0x0002701001007387 */ /* 0x001fe80000100a00 */
[----:B------:R-:W-:Y:S01]  /*130ca0*/  STL.64 [R1+0x278], R18 ;  /* 0x0002781201007387 */ /* 0x000fe20000100a00 */
[----:B---3--:R-:W-:-:S03]  /*130cb0*/  PRMT R15, R59, 0x5210, R15 ;  /* 0x000052103b0f7816 */ /* 0x008fc6000000000f */
[----:B------:R-:W2:Y:S04]  /*130cc0*/  LDL.LU R59, [R1+0xa64] ;  /* 0x000a6400013b7983 */ /* 0x000ea80000300800 */
[----:B------:R-:W3:Y:S04]  /*130cd0*/  LDL.LU R53, [R1+0x9d4] ;  /* 0x0009d40001357983 */ /* 0x000ee80000300800 */
[----:B------:R4:W-:Y:S02]  /*130ce0*/  STSM.16.M88.4 [R11], R12 ;  /* 0x0000000c0b007844 */ /* 0x0009e40000000200 */
[----:B----4-:R-:W-:-:S02]  /*130cf0*/  LOP3.LUT R12, R58, 0xffff, RZ, 0xc0, !PT ;  /* 0x0000ffff3a0c7812 */ /* 0x010fc400078ec0ff */
        /* <DEDUP_REMOVED lines=10> */
[----:B---3--:R-:W-:-:S03]  /*130da0*/  PRMT R17, R53, 0x4210, R13 ;  /* 0x0000421035117816 */ /* 0x008fc6000000000d */
[----:B------:R-:W0:Y:S01]  /*130db0*/  LDS.128 R52, [R11] ;  /* 0x000000000b347984 */ /* 0x000e220000000c00 */
[----:B----4-:R-:W-:-:S03]  /*130dc0*/  PRMT R18, R58, 0x4210, R14 ;  /* 0x000042103a127816 */ /* 0x010fc6000000000e */
[----:B0-----:R0:W-:Y:S04]  /*130dd0*/  STL [R1+0x260], R52 ;  /* 0x0002603401007387 */ /* 0x0011e80000100800 */
[----:B------:R-:W-:Y:S04]  /*130de0*/  STL.64 [R1+0x268], R54 ;  /* 0x0002683601007387 */ /* 0x000fe80000100a00 */
[----:B------:R-:W3:Y:S04]  /*130df0*/  LDL.LU R58, [R1+0x728] ;  /* 0x00072800013a7983 */ /* 0x000ee80000300800 */
[----:B0-----:R-:W4:Y:S01]  /*130e00*/  LDL.LU R52, [R1+0x720] ;  /* 0x0007200001347983 */ /* 0x001f220000300800 */
[----:B------:R-:W-:Y:S01]  /*130e10*/  NOP ;  /* 0x0000000000007918 */ /* 0x000fe20000000000 */
[----:B--2---:R-:W-:Y:S01]  /*130e20*/  PRMT R19, R59, 0x4210, R15 ;  /* 0x000042103b137816 */ /* 0x004fe2000000000f */
[----:B------:R-:W-:-:S02]  /*130e30*/  IMAD.MOV.U32 R59, RZ, RZ, R0 ;  /* 0x000000ffff3b7224 */ /* 0x000fc400078e0000 */
[----:B------:R-:W-:Y:S02]  /*130e40*/  IMAD.MOV.U32 R0, RZ, RZ, R53 ;  /* 0x000000ffff007224 */ /* 0x000fe400078e0035 */
[----:B------:R-:W2:Y:S01]  /*130e50*/  LDL.LU R53, [R1+0x724] ;  /* 0x0007240001357983 */ /* 0x000ea20000300800 */
[----:B---3--:R-:W-:-:S03]  /*130e60*/  PRMT R12, R58, 0x5210, R12 ;  /* 0x000052103a0c7816 */ /* 0x008fc6000000000c */
[----:B------:R-:W3:Y:S04]  /*130e70*/  LDL.LU R58, [R1+0x6a8] ;  /* 0x0006a800013a7983 */ /* 0x000ee80000300800 */
[----:B------:R-:W-:Y:S01]  /*130e80*/  STSM.16.M88.4 [R11], R16 ;  /* 0x000000100b007844 */ /* 0x000fe20000000200 */
[----:B------:R-:W-:-:S03]  /*130e90*/  NOP ;  /* 0x0000000000007918 */ /* 0x000fc60000000000 */
[----:B------:R-:W0:Y:S01]  /*130ea0*/  LDS.128 R16, [R11] ;  /* 0x000000000b107984 */ /* 0x000e220000000c00 */
[----:B----4-:R-:W-:Y:S01]  /*130eb0*/  PRMT R13, R52, 0x5210, R13 ;  /* 0x00005210340d7816 */ /* 0x010fe2000000000d */
[----:B------:R-:W-:Y:S01]  /*130ec0*/  NOP ;  /* 0x0000000000007918 */ /* 0x000fe20000000000 */
[----:B--2---:R-:W-:Y:S02]  /*130ed0*/  PRMT R14, R53, 0x5210, R14 ;  /* 0x00005210350e7816 */ /* 0x004fe4000000000e */
[----:B------:R-:W2:Y:S04]  /*130ee0*/  LDL.LU R53, [R1+0xa88] ;  /* 0x000a880001357983 */ /* 0x000ea80000300800 */
[----:B0-----:R-:W-:Y:S04]  /*130ef0*/  STL.64 [R1+0x250], R16 ;  /* 0x0002501001007387 */ /* 0x001fe80000100a00 */
[----:B------:R-:W-:Y:S01]  /*130f00*/  STL.64 [R1+0x258], R18 ;  /* 0x0002581201007387 */ /* 0x000fe20000100a00 */
[----:B---3--:R-:W-:-:S03]  /*130f10*/  PRMT R15, R58, 0x5210, R15 ;  /* 0x000052103a0f7816 */ /* 0x008fc6000000000f */
[----:B------:R-:W3:Y:S04]  /*130f20*/  LDL.LU R58, [R1+0xa84] ;  /* 0x000a8400013a7983 */ /* 0x000ee80000300800 */
[----:B------:R2:W-:Y:S04]  /*130f30*/  STSM.16.M88.4 [R11], R12 ;  /* 0x0000000c0b007844 */ /* 0x0005e80000000200 */
[----:B------:R-:W4:Y:S01]  /*130f40*/  LDL.LU R52, [R1+0x9e4] ;  /* 0x0009e40001347983 */ /* 0x000f220000300800 */
[----:B------:R-:W-:Y:S01]  /*130f50*/  NOP ;  /* 0x0000000000007918 */ /* 0x000fe20000000000 */
[----:B--2---:R-:W-:-:S02]  /*130f60*/  LOP3.LUT R12, R53, 0xffff, RZ, 0xc0, !PT ;  /* 0x0000ffff350c7812 */ /* 0x004fc400078ec0ff */
[----:B------:R-:W2:Y:S01]  /*130f70*/  LDL.LU R53, [R1+0x9e0] ;  /* 0x0009e00001357983 */ /* 0x000ea20000300800 */
[----:B---3--:R-:W-:-:S03]  /*130f80*/  LOP3.LUT R13, R58, 0xffff, RZ, 0xc0, !PT ;  /* 0x0000ffff3a0d7812 */ /* 0x008fc600078ec0ff */
[----:B------:R-:W3:Y:S01]  /*130f90*/  LDL.LU R58, [R1+0xb6c] ;  /* 0x000b6c00013a7983 */ /* 0x000ee20000300800 */
[----:B----4-:R-:W-:-:S03]  /*130fa0*/  LOP3.LUT R14, R52, 0xffff, RZ, 0xc0, !PT ;  /* 0x0000ffff340e7812 */ /* 0x010fc600078ec0ff */
[----:B------:R-:W4:Y:S01]  /*130fb0*/  LDL.LU R52, [R1+0xb68] ;  /* 0x000b680001347983 */ /* 0x000f220000300800 */
[----:B--2---:R-:W-:-:S03]  /*130fc0*/  LOP3.LUT R15, R53, 0xffff, RZ, 0xc0, !PT ;  /* 0x0000ffff350f7812 */ /* 0x004fc600078ec0ff */
[----:B------:R-:W2:Y:S01]  /*130fd0*/  LDL.LU R53, [R1+0xb64] ;  /* 0x000b640001357983 */ /* 0x000ea20000300800 */
[----:B---3--:R-:W-:-:S03]  /*130fe0*/  PRMT R16, R58, 0x4210, R12 ;  /* 0x000042103a107816 */ /* 0x008fc6000000000c */
[----:B------:R-:W3:Y:S01]  /*130ff0*/  LDL.LU R58, [R1+0xb60] ;  /* 0x000b6000013a7983 */ /* 0x000ee20000300800 */
[----:B----4-:R-:W-:Y:S02]  /*131000*/  PRMT R17, R52, 0x4210, R13 ;  /* 0x0000421034117816 */ /* 0x010fe4000000000d */
[----:B--2---:R-:W-:Y:S02]  /*131010*/  PRMT R18, R53, 0x4210, R14 ;  /* 0x0000421035127816 */ /* 0x004fe4000000000e */
[----:B------:R-:W0:Y:S04]  /*131020*/  LDS.128 R52, [R11] ;  /* 0x000000000b347984 */ /* 0x000e280000000c00 */
[----:B0-----:R-:W-:Y:S04]  /*131030*/  STL.64 [R1+0x240], R52 ;  /* 0x0002403401007387 */ /* 0x001fe80000100a00 */
[----:B------:R0:W-:Y:S01]  /*131040*/  STL [R1+0x24c], R55 ;  /* 0x00024c3701007387 */ /* 0x0001e20000100800 */
[----:B---3--:R-:W-:Y:S01]  /*131050*/  PRMT R19, R58, 0x4210, R15 ;  /* 0x000042103a137816 */ /* 0x008fe2000000000f */
[----:B------:R-:W-:Y:S01]  /*131060*/  IMAD.MOV.U32 R58, RZ, RZ, R47 ;  /* 0x000000ffff3a7224 */ /* 0x000fe200078e002f */
[----:B------:R-:W-:Y:S01]  /*131070*/  NOP ;  /* 0x0000000000007918 */ /* 0x000fe20000000000 */
[----:B------:R-:W-:-:S02]  /*131080*/  IMAD.MOV.U32 R47, RZ, RZ, R49 ;  /* 0x000000ffff2f7224 */ /* 0x000fc400078e0031 */
[----:B------:R-:W-:Y:S02]  /*131090*/  IMAD.MOV.U32 R49, RZ, RZ, R54 ;  /* 0x000000ffff317224 */ /* 0x000fe400078e0036 */
[----:B0-----:R-:W2:Y:S04]  /*1310a0*/  LDL.LU.64 R54, [R1+0x5958] ;  /* 0x0059580001367983 */ /* 0x001ea80000300a00 */
[----:B------:R-:W3:Y:S04]  /*1310b0*/  LDL.LU R53, [R1+0x734] ;  /* 0x0007340001357983 */ /* 0x000ee80000300800 */
[----:B------:R-:W-:Y:S04]  /*1310c0*/  STL.64 [R1+0x58c0], R48 ;  /* 0x0058c03001007387 */ /* 0x000fe80000100a00 */
[----:B------:R-:W4:Y:S04]  /*1310d0*/  LDL.LU R45, [R1+0x730] ;  /* 0x00073000012d7983 */ /* 0x000f280000300800 */
[----:B------:R-:W2:Y:S04]  /*1310e0*/  LDL.LU R52, [R1+0x72c] ;  /* 0x00072c0001347983 */ /* 0x000ea80000300800 */
[----:B------:R-:W-:Y:S01]  /*1310f0*/  STSM.16.M88.4 [R11], R16 ;  /* 0x000000100b007844 */ /* 0x000fe20000000200 */
[----:B------:R-:W-:-:S03]  /*131100*/  NOP ;  /* 0x0000000000007918 */ /* 0x000fc60000000000 */
[----:B------:R-:W0:Y:S01]  /*131110*/  LDS.128 R16, [R11] ;  /* 0x000000000b107984 */ /* 0x000e220000000c00 */
[----:B------:R-:W-:Y:S01]  /*131120*/  NOP ;  /* 0x0000000000007918 */ /* 0x000fe20000000000 */
[----:B---3--:R-:W-:Y:S02]  /*131130*/  PRMT R12, R53, 0x5210, R12 ;  /* 0x00005210350c7816 */ /* 0x008fe4000000000c */
[----:B------:R-:W3:Y:S04]  /*131140*/  LDL.LU R53, [R1+0x6b8] ;  /* 0x0006b80001357983 */ /* 0x000ee80000300800 */
[----:B0-----:R-:W-:Y:S01]  /*131150*/  STL.64 [R1+0x230], R16 ;  /* 0x0002301001007387 */ /* 0x001fe20000100a00 */
[----:B----4-:R-:W-:-:S03]  /*131160*/  PRMT R13, R45, 0x5210, R13 ;  /* 0x000052102d0d7816 */ /* 0x010fc6000000000d */
[----:B------:R-:W-:Y:S04]  /*131170*/  STL [R1+0x238], R18 ;  /* 0x0002381201007387 */ /* 0x000fe80000100800 */
[----:B------:R-:W4:Y:S01]  /*131180*/  LDL.LU R45, [R1+0xa98] ;  /* 0x000a9800012d7983 */ /* 0x000f220000300800 */
[----:B--2---:R-:W-:-:S03]  /*131190*/  PRMT R14, R52, 0x5210, R14 ;  /* 0x00005210340e7816 */ /* 0x004fc6000000000e */
[----:B------:R-:W2:Y:S01]  /*1311a0*/  LDL.LU R52, [R1+0xa94] ;  /* 0x000a940001347983 */ /* 0x000ea20000300800 */
[----:B---3--:R-:W-:Y:S01]  /*1311b0*/  PRMT R15, R53, 0x5210, R15 ;  /* 0x00005210350f7816 */ /* 0x008fe2000000000f */
[----:B------:R-:W-:Y:S02]  /*1311c0*/  IMAD.MOV.U32 R53, RZ, RZ, R58 ;  /* 0x000000ffff357224 */ /* 0x000fe400078e003a */
[----:B------:R-:W-:Y:S02]  /*1311d0*/  IMAD.MOV.U32 R58, RZ, RZ, R47 ;  /* 0x000000ffff3a7224 */ /* 0x000fe400078e002f */
[----:B------:R-:W-:Y:S01]  /*1311e0*/  IMAD.MOV.U32 R47, RZ, RZ, R19 ;  /* 0x000000ffff2f7224 */ /* 0x000fe200078e0013 */
[----:B------:R4:W-:Y:S04]  /*1311f0*/  STSM.16.M88.4 [R11], R12 ;  /* 0x0000000c0b007844 */ /* 0x0009e80000000200 */
[----:B------:R-:W-:Y:S04]  /*131200*/  STL [R1+0x57f8], R47 ;  /* 0x0057f82f01007387 */ /* 0x000fe80000100800 */
[----:B------:R-:W-:Y:S04]  /*131210*/  STL [R1+0x5950], R46 ;  /* 0x0059502e01007387 */ /* 0x000fe80000100800 */
[----:B------:R-:W3:Y:S01]  /*131220*/  LDL.LU R44, [R1+0x9f4] ;  /* 0x0009f400012c7983 */ /* 0x000ee20000300800 */
[----:B----4-:R-:W-:-:S03]  /*131230*/  LOP3.LUT R12, R45, 0xffff, RZ, 0xc0, !PT ;  /* 0x0000ffff2d0c7812 */ /* 0x010fc600078ec0ff */
[----:B------:R-:W4:Y:S01]  /*131240*/  LDL.LU R45, [R1+0x9f0] ;  /* 0x0009f000012d7983 */ /* 0x000f220000300800 */
[----:B--2---:R-:W-:-:S03]  /*131250*/  LOP3.LUT R13, R52, 0xffff, RZ, 0xc0, !PT ;  /* 0x0000ffff340d7812 */ /* 0x004fc600078ec0ff */
[----:B------:R-:W2:Y:S01]  /*131260*/  LDL.LU R52, [R1+0xb7c] ;  /* 0x000b7c0001347983 */ /* 0x000ea20000300800 */
[----:B------:R-:W-:Y:S01]  /*131270*/  NOP ;  /* 0x0000000000007918 */ /* 0x000fe20000000000 */
[----:B---3--:R-:W-:Y:S02]  /*131280*/  LOP3.LUT R14, R44, 0xffff, RZ, 0xc0, !PT ;  /* 0x0000ffff2c0e7812 */ /* 0x008fe400078ec0ff */
[----:B------:R-:W3:Y:S01]  /*131290*/  LDL.LU R44, [R1+0xb78] ;  /* 0x000b7800012c7983 */ /* 0x000ee20000300800 */
[----:B----4-:R-:W-:-:S03]  /*1312a0*/  LOP3.LUT R15, R45, 0xffff, RZ, 0xc0, !PT ;  /* 0x0000ffff2d0f7812 */ /* 0x010fc600078ec0ff */
[----:B------:R-:W4:Y:S01]  /*1312b0*/  LDL.LU R45, [R1+0xb74] ;  /* 0x000b7400012d7983 */ /* 0x000f220000300800 */
[----:B--2---:R-:W-:-:S03]  /*1312c0*/  PRMT R16, R52, 0x4210, R12 ;  /* 0x0000421034107816 */ /* 0x004fc6000000000c */
[----:B------:R-:W2:Y:S01]  /*1312d0*/  LDL.LU R52, [R1+0xb70] ;  /* 0x000b700001347983 */ /* 0x000ea20000300800 */
[----:B---3--:R-:W-:Y:S02]  /*1312e0*/  PRMT R17, R44, 0x4210, R13 ;  /* 0x000042102c117816 */ /* 0x008fe4000000000d */
[----:B----4-:R-:W-:Y:S02]  /*1312f0*/  PRMT R18, R45, 0x4210, R14 ;  /* 0x000042102d127816 */ /* 0x010fe4000000000e */
[----:B------:R-:W0:Y:S01]  /*131300*/  LDS.128 R44, [R11] ;  /* 0x000000000b2c7984 */ /* 0x000e220000000c00 */
[----:B--2---:R-:W-:Y:S01]  /*131310*/  PRMT R19, R52, 0x4210, R15 ;  /* 0x0000421034137816 */ /* 0x004fe2000000000f */
[----:B------:R-:W-:Y:S02]  /*131320*/  NOP ;  /* 0x0000000000007918 */ /* 0x000fe40000000000 */
[----:B0-----:R-:W-:Y:S04]  /*131330*/  STL [R1+0x220], R44 ;  /* 0x0002202c01007387 */ /* 0x001fe80000100800 */
[----:B------:R0:W-:Y:S04]  /*131340*/  STL.64 [R1+0x228], R46 ;  /* 0x0002282e01007387 */ /* 0x0001e80000100a00 */
[----:B0-----:R-:W2:Y:S04]  /*131350*/  LDL.LU R46, [R1+0x5950] ;  /* 0x00595000012e7983 */ /* 0x001ea80000300800 */
[----:B------:R-:W3:Y:S01]  /*131360*/  LDL.LU R52, [R1+0x744] ;  /* 0x0007440001347983 */ /* 0x000ee20000300800 */
[----:B------:R-:W-:-:S03]  /*131370*/  IMAD.MOV.U32 R47, RZ, RZ, R45 ;  /* 0x000000ffff2f7224 */ /* 0x000fc600078e002d */
[----:B------:R-:W-:Y:S01]  /*131380*/  STSM.16.M88.4 [R11], R16 ;  /* 0x000000100b007844 */ /* 0x000fe20000000200 */
[----:B------:R-:W-:-:S03]  /*131390*/  NOP ;  /* 0x0000000000007918 */ /* 0x000fc60000000000 */
[----:B------:R-:W0:Y:S01]  /*1313a0*/  LDS.128 R16, [R11] ;  /* 0x000000000b107984 */ /* 0x000e220000000c00 */
[----:B------:R-:W-:-:S03]  /*1313b0*/  NOP ;  /* 0x0000000000007918 */ /* 0x000fc60000000000 */
[----:B--2---:R-:W-:Y:S04]  /*1313c0*/  STL.64 [R1+0x58a8], R46 ;  /* 0x0058a82e01007387 */ /* 0x004fe80000100a00 */
[----:B------:R-:W2:Y:S01]  /*1313d0*/  LDL.LU R44, [R1+0x73c] ;  /* 0x00073c00012c7983 */ /* 0x000ea20000300800 */
[----:B---3--:R-:W-:-:S03]  /*1313e0*/  PRMT R12, R52, 0x5210, R12 ;  /* 0x00005210340c7816 */ /* 0x008fc6000000000c */
[----:B------:R-:W3:Y:S04]  /*1313f0*/  LDL.LU R45, [R1+0x740] ;  /* 0x00074000012d7983 */ /* 0x000ee80000300800 */
[----:B------:R-:W4:Y:S01]  /*131400*/  LDL.LU R52, [R1+0x6c8] ;  /* 0x0006c80001347983 */ /* 0x000f220000300800 */
[----:B---3--:R-:W-:-:S03]  /*131410*/  PRMT R14, R45, 0x5210, R14 ;  /* 0x000052102d0e7816 */ /* 0x008fc6000000000e */
[----:B------:R-:W3:Y:S01]  /*131420*/  LDL.LU R45, [R1+0xaa8] ;  /* 0x000aa800012d7983 */ /* 0x000ee20000300800 */
[----:B----4-:R-:W-:-:S03]  /*131430*/  PRMT R15, R52, 0x5210, R15 ;  /* 0x00005210340f7816 */ /* 0x010fc6000000000f */
[----:B0-----:R-:W-:Y:S04]  /*131440*/  STL.64 [R1+0x210], R16 ;  /* 0x0002101001007387 */ /* 0x001fe80000100a00 */
[----:B------:R-:W-:Y:S04]  /*131450*/  STL.64 [R1+0x218], R18 ;  /* 0x0002181201007387 */ /* 0x000fe80000100a00 */
[----:B------:R-:W4:Y:S01]  /*131460*/  LDL.LU R52, [R1+0xaa4] ;  /* 0x000aa40001347983 */ /* 0x000f220000300800 */
[----:B--2---:R-:W-:-:S03]  /*131470*/  PRMT R13, R44, 0x5210, R13 ;  /* 0x000052102c0d7816 */ /* 0x004fc6000000000d */
[----:B------:R-:W2:Y:S04]  /*131480*/  LDL.LU R44, [R1+0xa08] ;  /* 0x000a0800012c7983 */ /* 0x000ea80000300800 */
[----:B------:R3:W-:Y:S01]  /*131490*/  STSM.16.M88.4 [R11], R12 ;  /* 0x0000000c0b007844 */ /* 0x0007e20000000200 */
[----:B------:R-:W-:Y:S01]  /*1314a0*/  NOP ;  /* 0x0000000000007918 */ /* 0x000fe20000000000 */
[----:B---3--:R-:W-:Y:S02]  /*1314b0*/  LOP3.LUT R12, R45, 0xffff, RZ, 0xc0, !PT ;  /* 0x0000ffff2d0c7812 */ /* 0x008fe400078ec0ff */
[----:B------:R-:W3:Y:S01]  /*1314c0*/  LDL.LU R45, [R1+0xa04] ;  /* 0x000a0400012d7983 */ /* 0x000ee20000300800 */
[----:B----4-:R-:W-:-:S03]  /*1314d0*/  LOP3.LUT R13, R52, 0xffff, RZ, 0xc0, !PT ;  /* 0x0000ffff340d7812 */ /* 0x010fc600078ec0ff */
[----:B------:R-:W4:Y:S01]  /*1314e0*/  LDL.LU R52, [R1+0xb8c] ;  /* 0x000b8c0001347983 */ /* 0x000f220000300800 */
[----:B--2---:R-:W-:-:S03]  /*1314f0*/  LOP3.LUT R14, R44, 0xffff, RZ, 0xc0, !PT ;  /* 0x0000ffff2c0e7812 */ /* 0x004fc600078ec0ff */
[----:B------:R-:W2:Y:S01]  /*131500*/  LDL.LU R44, [R1+0xb88] ;  /* 0x000b8800012c7983 */ /* 0x000ea20000300800 */
[----:B---3--:R-:W-:-:S03]  /*131510*/  LOP3.LUT R15, R45, 0xffff, RZ, 0xc0, !PT ;  /* 0x0000ffff2d0f7812 */ /* 0x008fc600078ec0ff */
[----:B------:R-:W3:Y:S01]  /*131520*/  LDL.LU R45, [R1+0xb84] ;  /* 0x000b8400012d7983 */ /* 0x000ee20000300800 */
[----:B----4-:R-:W-:-:S03]  /*131530*/  PRMT R16, R52, 0x4210, R12 ;  /* 0x0000421034107816 */ /* 0x010fc6000000000c */
[----:B------:R-:W4:Y:S01]  /*131540*/  LDL.LU R52, [R1+0x99c] ;  /* 0x00099c0001347983 */ /* 0x000f220000300800 */
[----:B--2---:R-:W-:Y:S02]  /*131550*/  PRMT R17, R44, 0x4210, R13 ;  /* 0x000042102c117816 */ /* 0x004fe4000000000d */
[----:B----4-:R-:W-:Y:S02]  /*131560*/  PRMT R19, R52, 0x4210, R15 ;  /* 0x0000421034137816 */ /* 0x010fe4000000000f */
[----:B------:R-:W2:Y:S01]  /*131570*/  LDL.LU R52, [R1+0x74c] ;  /* 0x00074c0001347983 */ /* 0x000ea20000300800 */
[----:B---3--:R-:W-:-:S03]  /*131580*/  PRMT R18, R45, 0x4210, R14 ;  /* 0x000042102d127816 */ /* 0x008fc6000000000e */
[----:B------:R-:W0:Y:S01]  /*131590*/  LDS.128 R44, [R11] ;  /* 0x000000000b2c7984 */ /* 0x000e220000000c00 */
[----:B------:R-:W-:-:S03]  /*1315a0*/  NOP ;  /* 0x0000000000007918 */ /* 0x000fc60000000000 */
[----:B0-----:R0:W-:Y:S04]  /*1315b0*/  STL.64 [R1+0x200], R44 ;  /* 0x0002002c01007387 */ /* 0x0011e80000100a00 */
[----:B------:R-:W-:Y:S04]  /*1315c0*/  STL.64 [R1+0x208], R46 ;  /* 0x0002082e01007387 */ /* 0x000fe80000100a00 */
[----:B0-----:R-:W3:Y:S04]  /*1315d0*/  LDL.LU R44, [R1+0x754] ;  /* 0x00075400012c7983 */ /* 0x001ee80000300800 */
[----:B------:R-:W4:Y:S01]  /*1315e0*/  LDL.LU R45, [R1+0x748] ;  /* 0x00074800012d7983 */ /* 0x000f220000300800 */
[----:B--2---:R-:W-:-:S03]  /*1315f0*/  PRMT R12, R52, 0x5210, R12 ;  /* 0x00005210340c7816 */ /* 0x004fc6000000000c */
[----:B------:R-:W2:Y:S04]  /*131600*/  LDL.LU R52, [R1+0x750] ;  /* 0x0007500001347983 */ /* 0x000ea80000300800 */
[----:B------:R-:W-:Y:S01]  /*131610*/  STSM.16.M88.4 [R11], R16 ;  /* 0x000000100b007844 */ /* 0x000fe20000000200 */
[----:B------:R-:W-:-:S03]  /*131620*/  NOP ;  /* 0x0000000000007918 */ /* 0x000fc60000000000 */
[----:B------:R-:W0:Y:S01]  /*131630*/  LDS.128 R16, [R11] ;  /* 0x000000000b107984 */ /* 0x000e220000000c00 */
[----:B----4-:R-:W-:-:S03]  /*131640*/  PRMT R14, R45, 0x5210, R14 ;  /* 0x000052102d0e7816 */ /* 0x010fc6000000000e */
[----:B------:R-:W4:Y:S04]  /*131650*/  LDL.LU R45, [R1+0xab0] ;  /* 0x000ab000012d7983 */ /* 0x000f280000300800 */
[----:B0-----:R-:W-:Y:S04]  /*131660*/  STL.64 [R1+0x1f0], R16 ;  /* 0x0001f01001007387 */ /* 0x001fe80000100a00 */
[----:B------:R-:W-:Y:S01]  /*131670*/  STL.64 [R1+0x1f8], R18 ;  /* 0x0001f81201007387 */ /* 0x000fe20000100a00 */
[----:B---3--:R-:W-:Y:S01]  /*131680*/  PRMT R13, R44, 0x5210, R13 ;  /* 0x000052102c0d7816 */ /* 0x008fe2000000000d */
[----:B------:R-:W-:Y:S01]  /*131690*/  NOP ;  /* 0x0000000000007918 */ /* 0x000fe20000000000 */
[----:B--2---:R-:W-:-:S02]  /*1316a0*/  PRMT R15, R52, 0x5210, R15 ;  /* 0x00005210340f7816 */ /* 0x004fc4000000000f */
[----:B------:R-:W2:Y:S04]  /*1316b0*/  LDL.LU R52, [R1+0xaac] ;  /* 0x000aac0001347983 */ /* 0x000ea80000300800 */
[----:B------:R4:W-:Y:S04]  /*1316c0*/  STSM.16.M88.4 [R11], R12 ;  /* 0x0000000c0b007844 */ /* 0x0009e80000000200 */
        /* <DEDUP_REMOVED lines=13> */
[----:B----4-:R-:W-:Y:S02]  /*1317a0*/  PRMT R18, R45, 0x4210, R14 ;  /* 0x000042102d127816 */ /* 0x010fe4000000000e */
[----:B------:R-:W0:Y:S04]  /*1317b0*/  LDS.128 R44, [R11] ;  /* 0x000000000b2c7984 */ /* 0x000e280000000c00 */
[----:B0-----:R0:W-:Y:S04]  /*1317c0*/  STL.64 [R1+0x1e0], R44 ;  /* 0x0001e02c01007387 */ /* 0x0011e80000100a00 */
[----:B------:R-:W-:Y:S04]  /*1317d0*/  STL [R1+0x1ec], R47 ;  /* 0x0001ec2f01007387 */ /* 0x000fe80000100800 */
[----:B0-----:R-:W3:Y:S01]  /*1317e0*/  LDL.LU R45, [R1+0x760] ;  /* 0x00076000012d7983 */ /* 0x001ee20000300800 */
[----:B--2---:R-:W-:Y:S01]  /*1317f0*/  PRMT R19, R52, 0x4210, R15 ;  /* 0x0000421034137816 */ /* 0x004fe2000000000f */
[----:B------:R-:W-:Y:S01]  /*131800*/  IMAD.MOV.U32 R52, RZ, RZ, R53 ;  /* 0x000000ffff347224 */ /* 0x000fe200078e0035 */
[----:B------:R-:W-:Y:S01]  /*131810*/  NOP ;  /* 0x0000000000007918 */ /* 0x000fe20000000000 */
[----:B------:R-:W-:-:S02]  /*131820*/  IMAD.MOV.U32 R53, RZ, RZ, R58 ;  /* 0x000000ffff357224 */ /* 0x000fc400078e003a */
        /* <DEDUP_REMOVED lines=11> */
[----:B0-----:R-:W-:Y:S04]  /*1318e0*/  STL.64 [R1+0x1d0], R16 ;  /* 0x0001d01001007387 */ /* 0x001fe80000100a00 */
[----:B------:R-:W-:Y:S01]  /*1318f0*/  STL [R1+0x1d8], R18 ;  /* 0x0001d81201007387 */ /* 0x000fe20000100800 */
[----:B--2---:R-:W-:-:S03]  /*131900*/  PRMT R13, R61, 0x5210, R13 ;  /* 0x000052103d0d7816 */ /* 0x004fc6000000000d */
[----:B------:R-:W2:Y:S01]  /*131910*/  LDL.LU R61, [R1+0xacc] ;  /* 0x000acc00013d7983 */ /* 0x000ea20000300800 */
[----:B----4-:R-:W-:-:S03]  /*131920*/  PRMT R14, R44, 0x5210, R14 ;  /* 0x000052102c0e7816 */ /* 0x010fc6000000000e */
[----:B------:R-:W4:Y:S01]  /*131930*/  LDL.LU R44, [R1+0xac8] ;  /* 0x000ac800012c7983 */ /* 0x000f220000300800 */
[----:B---3--:R-:W-:Y:S01]  /*131940*/  PRMT R15, R45, 0x5210, R15 ;  /* 0x000052102d0f7816 */ /* 0x008fe2000000000f */
[----:B------:R-:W-:Y:S01]  /*131950*/  IMAD.MOV.U32 R45, RZ, RZ, R52 ;  /* 0x000000ffff2d7224 */ /* 0x000fe200078e0034 */
[----:B------:R-:W-:Y:S01]  /*131960*/  NOP ;  /* 0x0000000000007918 */ /* 0x000fe20000000000 */
[----:B------:R-:W-:Y:S02]  /*131970*/  IMAD.MOV.U32 R52, RZ, RZ, R53 ;  /* 0x000000ffff347224 */ /* 0x000fe400078e0035 */
[----:B------:R-:W-:Y:S02]  /*131980*/  IMAD.MOV.U32 R53, RZ, RZ, R58 ;  /* 0x000000ffff357224 */ /* 0x000fe400078e003a */
[----:B------:R-:W-:Y:S02]  /*131990*/  IMAD.MOV.U32 R58, RZ, RZ, R41 ;  /* 0x000000ffff3a7224 */ /* 0x000fe400078e0029 */
[----:B------:R-:W-:Y:S01]  /*1319a0*/  IMAD.MOV.U32 R41, RZ, RZ, R19 ;  /* 0x000000ffff297224 */ /* 0x000fe200078e0013 */
[----:B------:R2:W-:Y:S04]  /*1319b0*/  STSM.16.M88.4 [R11], R12 ;  /* 0x0000000c0b007844 */ /* 0x0005e80000000200 */
[----:B------:R-:W-:Y:S04]  /*1319c0*/  STL [R1+0x57c4], R41 ;  /* 0x0057c42901007387 */ /* 0x000fe80000100800 */
[----:B------:R-:W3:Y:S01]  /*1319d0*/  LDL.LU R60, [R1+0xa40] ;  /* 0x000a4000013c7983 */ /* 0x000ee20000300800 */
[----:B--2---:R-:W-:-:S03]  /*1319e0*/  LOP3.LUT R12, R61, 0xffff, RZ, 0xc0, !PT ;  /* 0x0000ffff3d0c7812 */ /* 0x004fc600078ec0ff */
        /* <DEDUP_REMOVED lines=9> */
[----:B------:R-:W-:Y:S02]  /*131a80*/  IMAD.MOV.U32 R57, RZ, RZ, R52 ;  /* 0x000000ffff397224 */ /* 0x000fe400078e0034 */
[----:B------:R-:W-:Y:S01]  /*131a90*/  IMAD.MOV.U32 R52, RZ, RZ, R7 ;  /* 0x000000ffff347224 */ /* 0x000fe200078e0007 */
[----:B---3--:R-:W-:Y:S01]  /*131aa0*/  PRMT R17, R60, 0x4210, R13 ;  /* 0x000042103c117816 */ /* 0x008fe2000000000d */
[----:B------:R-:W-:Y:S01]  /*131ab0*/  IMAD.MOV.U32 R60, RZ, RZ, R4 ;  /* 0x000000ffff3c7224 */ /* 0x000fe200078e0004 */
[----:B--2---:R-:W-:Y:S01]  /*131ac0*/  PRMT R18, R61, 0x4210, R14 ;  /* 0x000042103d127816 */ /* 0x004fe2000000000e */
[----:B------:R-:W-:Y:S02]  /*131ad0*/  IMAD.MOV.U32 R61, RZ, RZ, R45 ;  /* 0x000000ffff3d7224 */ /* 0x000fe400078e002d */
[----:B------:R-:W-:Y:S01]  /*131ae0*/  IMAD.MOV.U32 R45, RZ, RZ, R2 ;  /* 0x000000ffff2d7224 */ /* 0x000fe200078e0002 */
[----:B----4-:R-:W-:Y:S01]  /*131af0*/  PRMT R19, R44, 0x4210, R15 ;  /* 0x000042102c137816 */ /* 0x010fe2000000000f */
[----:B------:R-:W-:Y:S01]  /*131b00*/  IMAD.MOV.U32 R44, RZ, RZ, R5 ;  /* 0x000000ffff2c7224 */ /* 0x000fe200078e0005 */
[----:B------:R-:W-:Y:S01]  /*131b10*/  NOP ;  /* 0x0000000000007918 */ /* 0x000fe20000000000 */
[----:B------:R-:W-:-:S02]  /*131b20*/  IMAD.MOV.U32 R2, RZ, RZ, R6 ;  /* 0x000000ffff027224 */ /* 0x000fc400078e0006 */
[----:B------:R-:W0:Y:S01]  /*131b30*/  LDS.128 R4, [R11] ;  /* 0x000000000b047984 */ /* 0x000e220000000c00 */
[----:B------:R-:W-:-:S03]  /*131b40*/  NOP ;  /* 0x0000000000007918 */ /* 0x000fc60000000000 */
[----:B0-----:R-:W-:Y:S01]  /*131b50*/  STL [R1+0x1c0], R4 ;  /* 0x0001c00401007387 */ /* 0x001fe20000100800 */
[----:B------:R-:W-:-:S03]  /*131b60*/  IMAD.MOV.U32 R41, RZ, RZ, R5 ;  /* 0x000000ffff297224 */ /* 0x000fc600078e0005 */
[----:B------:R0:W-:Y:S04]  /*131b70*/  STL.64 [R1+0x1c8], R6 ;  /* 0x0001c80601007387 */ /* 0x0001e80000100a00 */
[----:B0-----:R-:W2:Y:S04]  /*131b80*/  LDL.LU.64 R6, [R1+0x5948] ;  /* 0x0059480001067983 */ /* 0x001ea80000300a00 */
[----:B------:R-:W3:Y:S04]  /*131b90*/  LDL.LU.64 R4, [R1+0x5940] ;  /* 0x0059400001047983 */ /* 0x000ee80000300a00 */
[----:B------:R-:W4:Y:S04]  /*131ba0*/  LDL.LU R56, [R1+0x76c] ;  /* 0x00076c0001387983 */ /* 0x000f280000300800 */
        /* <DEDUP_REMOVED lines=13> */
[----:B----4-:R-:W-:-:S03]  /*131c80*/  PRMT R15, R56, 0x5210, R15 ;  /* 0x00005210380f7816 */ /* 0x010fc6000000000f */
[----:B------:R-:W4:Y:S01]  /*131c90*/  LDL.LU R56, [R1+0xad0] ;  /* 0x000ad00001387983 */ /* 0x000f220000300800 */
[----:B--2---:R-:W-:-:S03]  /*131ca0*/  PRMT R13, R48, 0x5210, R13 ;  /* 0x00005210300d7816 */ /* 0x004fc6000000000d */
[----:B------:R-:W2:Y:S04]  /*131cb0*/  LDL.LU R48, [R1+0xa50] ;  /* 0x000a500001307983 */ /* 0x000ea80000300800 */
[----:B------:R3:W-:Y:S01]  /*131cc0*/  STSM.16.M88.4 [R11], R12 ;  /* 0x0000000c0b007844 */ /* 0x0007e20000000200 */
[----:B------:R-:W-:-:S03]  /*131cd0*/  NOP ;  /* 0x0000000000007918 */ /* 0x000fc60000000000 */
[----:B------:R-:W0:Y:S01]  /*131ce0*/  LDS.128 R40, [R11] ;  /* 0x000000000b287984 */ /* 0x000e220000000c00 */
[----:B---3--:R-:W-:-:S03]  /*131cf0*/  LOP3.LUT R12, R49, 0xffff, RZ, 0xc0, !PT ;  /* 0x0000ffff310c7812 */ /* 0x008fc600078ec0ff */
[----:B------:R-:W3:Y:S01]  /*131d00*/  LDL.LU R49, [R1+0xa4c] ;  /* 0x000a4c0001317983 */ /* 0x000ee20000300800 */
[----:B------:R-:W-:Y:S01]  /*131d10*/  NOP ;  /* 0x0000000000007918 */ /* 0x000fe20000000000 */
[----:B----4-:R-:W-:Y:S02]  /*131d20*/  LOP3.LUT R13, R56, 0xffff, RZ, 0xc0, !PT ;  /* 0x0000ffff380d7812 */ /* 0x010fe400078ec0ff */
        /* <DEDUP_REMOVED lines=8> */
[----:B---3--:R-:W-:Y:S02]  /*131db0*/  PRMT R18, R49, 0x4210, R14 ;  /* 0x0000421031127816 */ /* 0x008fe4000000000e */
[----:B----4-:R-:W-:Y:S02]  /*131dc0*/  PRMT R19, R56, 0x4210, R15 ;  /* 0x0000421038137816 */ /* 0x010fe4000000000f */
[----:B------:R-:W2:Y:S04]  /*131dd0*/  LDL.LU R56, [R1+0x77c] ;  /* 0x00077c0001387983 */ /* 0x000ea80000300800 */
        /* <DEDUP_REMOVED lines=12> */
[----:B---3--:R-:W-:-:S03]  /*131ea0*/  PRMT R13, R48, 0x5210, R13 ;  /* 0x00005210300d7816 */ /* 0x008fc6000000000d */
[----:B------:R-:W3:Y:S01]  /*131eb0*/  LDL.LU R48, [R1+0xadc] ;  /* 0x000adc0001307983 */ /* 0x000ee20000300800 */
[----:B----4-:R-:W-:-:S03]  /*131ec0*/  PRMT R14, R49, 0x5210, R14 ;  /* 0x00005210310e7816 */ /* 0x010fc6000000000e */
[----:B------:R-:W4:Y:S01]  /*131ed0*/  LDL.LU R49, [R1+0xad8] ;  /* 0x000ad80001317983 */ /* 0x000f220000300800 */
[----:B--2---:R-:W-:Y:S01]  /*131ee0*/  PRMT R15, R56, 0x5210, R15 ;  /* 0x00005210380f7816 */ /* 0x004fe2000000000f */
[----:B------:R-:W-:Y:S02]  /*131ef0*/  IMAD.MOV.U32 R56, RZ, RZ, R52 ;  /* 0x000000ffff387224 */ /* 0x000fe400078e0034 */
[----:B------:R-:W-:Y:S02]  /*131f00*/  IMAD.MOV.U32 R52, RZ, RZ, R59 ;  /* 0x000000ffff347224 */ /* 0x000fe400078e003b */
[----:B------:R-:W-:Y:S02]  /*131f10*/  IMAD.MOV.U32 R59, RZ, RZ, R36 ;  /* 0x000000ffff3b7224 */ /* 0x000fe400078e0024 */
[----:B------:R-:W-:Y:S01]  /*131f20*/  IMAD.MOV.U32 R36, RZ, RZ, R18 ;  /* 0x000000ffff247224 */ /* 0x000fe200078e0012 */
[----:B------:R3:W-:Y:S01]  /*131f30*/  STSM.16.M88.4 [R11], R12 ;  /* 0x0000000c0b007844 */ /* 0x0007e20000000200 */
[----:B------:R-:W-:-:S03]  /*131f40*/  NOP ;  /* 0x0000000000007918 */ /* 0x000fc60000000000 */
[----:B------:R-:W-:Y:S04]  /*131f50*/  STL [R1+0x57b4], R36 ;  /* 0x0057b42401007387 */ /* 0x000fe80000100800 */
[----:B------:R-:W2:Y:S04]  /*131f60*/  LDL.LU R47, [R1+0xa60] ;  /* 0x000a6000012f7983 */ /* 0x000ea80000300800 */
[----:B------:R-:W0:Y:S01]  /*131f70*/  LDS.128 R40, [R11] ;  /* 0x000000000b287984 */ /* 0x000e220000000c00 */
[----:B---3--:R-:W-:Y:S02]  /*131f80*/  LOP3.LUT R12, R48, 0xffff, RZ, 0xc0, !PT ;  /* 0x0000ffff300c7812 */ /* 0x008fe400078ec0ff */
[----:B----4-:R-:W-:Y:S01]  /*131f90*/  LOP3.LUT R13, R49, 0xffff, RZ, 0xc0, !PT ;  /* 0x0000ffff310d7812 */ /* 0x010fe200078ec0ff */
[----:B------:R-:W3:Y:S04]  /*131fa0*/  LDL.LU R48, [R1+0xa5c] ;  /* 0x000a5c0001307983 */ /* 0x000ee80000300800 */
[----:B------:R-:W4:Y:S01]  /*131fb0*/  LDL.LU R49, [R1+0xbc8] ;  /* 0x000bc80001317983 */ /* 0x000f220000300800 */
[----:B------:R-:W-:Y:S01]  /*131fc0*/  NOP ;  /* 0x0000000000007918 */ /* 0x000fe20000000000 */
[----:B--2---:R-:W-:-:S02]  /*131fd0*/  LOP3.LUT R14, R47, 0xffff, RZ, 0xc0, !PT ;  /* 0x0000ffff2f0e7812 */ /* 0x004fc400078ec0ff */
[----:B------:R-:W2:Y:S01]  /*131fe0*/  LDL.LU R47, [R1+0xbc4] ;  /* 0x000bc400012f7983 */ /* 0x000ea20000300800 */
[----:B---3--:R-:W-:-:S03]  /*131ff0*/  LOP3.LUT R15, R48, 0xffff, RZ, 0xc0, !PT ;  /* 0x0000ffff300f7812 */ /* 0x008fc600078ec0ff */
[----:B------:R-:W3:Y:S01]  /*132000*/  LDL.LU R48, [R1+0xbbc] ;  /* 0x000bbc0001307983 */ /* 0x000ee20000300800 */
[----:B----4-:R-:W-:-:S03]  /*132010*/  PRMT R16, R49, 0x4210, R12 ;  /* 0x0000421031107816 */ /* 0x010fc6000000000c */
[----:B------:R-:W4:Y:S04]  /*132020*/  LDL.LU R49, [R1+0xa14] ;  /* 0x000a140001317983 */ /* 0x000f280000300800 */
[----:B0-----:R-:W-:Y:S04]  /*132030*/  STL [R1+0x54], R41 ;  /* 0x0000542901007387 */ /* 0x001fe80000100800 */
[----:B------:R-:W-:Y:S01]  /*132040*/  STL.64 [R1+0x58], R42 ;  /* 0x0000582a01007387 */ /* 0x000fe20000100a00 */
[----:B----4-:R-:W-:-:S03]  /*132050*/  PRMT R19, R49, 0x4210, R15 ;  /* 0x0000421031137816 */ /* 0x010fc6000000000f */
[----:B------:R-:W4:Y:S01]  /*132060*/  LDL.LU R49, [R1+0x784] ;  /* 0x0007840001317983 */ /* 0x000f220000300800 */
[----:B------:R-:W-:Y:S01]  /*132070*/  IMAD.MOV.U32 R36, RZ, RZ, R40 ;  /* 0x000000ffff247224 */ /* 0x000fe200078e0028 */
[----:B--2---:R-:W-:Y:S02]  /*132080*/  PRMT R17, R47, 0x4210, R13 ;  /* 0x000042102f117816 */ /* 0x004fe4000000000d */
[----:B---3--:R-:W-:Y:S02]  /*132090*/  PRMT R18, R48, 0x4210, R14 ;  /* 0x0000421030127816 */ /* 0x008fe4000000000e */
        /* <DEDUP_REMOVED lines=9> */
[----:B--2---:R-:W-:Y:S01]  /*132130*/  PRMT R13, R47, 0x5210, R13 ;  /* 0x000052102f0d7816 */ /* 0x004fe2000000000d */
[----:B------:R-:W-:Y:S01]  /*132140*/  IMAD.MOV.U32 R47, RZ, RZ, R56 ;  /* 0x000000ffff2f7224 */ /* 0x000fe200078e0038 */
[----:B---3--:R-:W-:Y:S01]  /*132150*/  PRMT R14, R48, 0x5210, R14 ;  /* 0x00005210300e7816 */ /* 0x008fe2000000000e */
[----:B------:R-:W-:Y:S02]  /*132160*/  IMAD.MOV.U32 R48, RZ, RZ, R61 ;  /* 0x000000ffff307224 */ /* 0x000fe400078e003d */
[----:B------:R-:W-:-:S02]  /*132170*/  IMAD.MOV.U32 R56, RZ, RZ, R34 ;  /* 0x000000ffff387224 */ /* 0x000fc400078e0022 */
[----:B------:R-:W-:Y:S02]  /*132180*/  IMAD.MOV.U32 R61, RZ, RZ, R39 ;  /* 0x000000ffff3d7224 */ /* 0x000fe400078e0027 */
[----:B------:R-:W-:Y:S02]  /*132190*/  IMAD.MOV.U32 R46, RZ, RZ, R47 ;  /* 0x000000ffff2e7224 */ /* 0x000fe400078e002f */
[----:B------:R-:W-:Y:S02]  /*1321a0*/  IMAD.MOV.U32 R47, RZ, RZ, R48 ;  /* 0x000000ffff2f7224 */ /* 0x000fe400078e0030 */
[----:B------:R-:W-:Y:S01]  /*1321b0*/  IMAD.MOV.U32 R48, RZ, RZ, R56 ;  /* 0x000000ffff307224 */ /* 0x000fe200078e0038 */
[----:B0-----:R0:W-:Y:S01]  /*1321c0*/  STL.64 [R1], R16 ;  /* 0x0000001001007387 */ /* 0x0011e20000100a00 */
[----:B------:R-:W-:Y:S02]  /*1321d0*/  IMAD.MOV.U32 R34, RZ, RZ, R18 ;  /* 0x000000ffff227224 */ /* 0x000fe400078e0012 */
[----:B------:R-:W-:Y:S01]  /*1321e0*/  IMAD.MOV.U32 R39, RZ, RZ, R20 ;  /* 0x000000ffff277224 */ /* 0x000fe200078e0014 */
[----:B------:R1:W-:Y:S01]  /*1321f0*/  STL [R1+0xc], R19 ;  /* 0x00000c1301007387 */ /* 0x0003e20000100800 */
[----:B------:R-:W-:-:S02]  /*132200*/  IMAD.MOV.U32 R43, RZ, RZ, R46 ;  /* 0x000000ffff2b7224 */ /* 0x000fc400078e002e */
[----:B------:R-:W-:Y:S01]  /*132210*/  IMAD.MOV.U32 R46, RZ, RZ, R47 ;  /* 0x000000ffff2e7224 */ /* 0x000fe200078e002f */
[----:B------:R-:W2:Y:S01]  /*132220*/  LDL.LU R20, [R1+0xaec] ;  /* 0x000aec0001147983 */ /* 0x000ea20000300800 */
[----:B----4-:R-:W-:Y:S01]  /*132230*/  PRMT R15, R49, 0x5210, R15 ;  /* 0x00005210310f7816 */ /* 0x010fe2000000000f */
[----:B------:R-:W-:Y:S02]  /*132240*/  IMAD.MOV.U32 R49, RZ, RZ, R57 ;  /* 0x000000ffff317224 */ /* 0x000fe400078e0039 */
[----:B------:R-:W-:-:S04]  /*132250*/  IMAD.MOV.U32 R57, RZ, RZ, R38 ;  /* 0x000000ffff397224 */ /* 0x000fc800078e0026 */
[----:B------:R-:W-:Y:S02]  /*132260*/  IMAD.MOV.U32 R56, RZ, RZ, R57 ;  /* 0x000000ffff387224 */ /* 0x000fe400078e0039 */
[----:B------:R-:W-:Y:S02]  /*132270*/  IMAD.MOV.U32 R57, RZ, RZ, R61 ;  /* 0x000000ffff397224 */ /* 0x000fe400078e003d */
[----:B------:R-:W-:Y:S02]  /*132280*/  IMAD.MOV.U32 R38, RZ, RZ, R21 ;  /* 0x000000ffff267224 */ /* 0x000fe400078e0015 */
[----:B------:R-:W3:Y:S01]  /*132290*/  LDL.LU R21, [R1+0xae4] ;  /* 0x000ae40001157983 */ /* 0x000ee20000300800 */
[----:B------:R-:W-:Y:S02]  /*1322a0*/  IMAD.MOV.U32 R61, RZ, RZ, R58 ;  /* 0x000000ffff3d7224 */ /* 0x000fe400078e003a */
[----:B------:R-:W-:Y:S01]  /*1322b0*/  IMAD.MOV.U32 R47, RZ, RZ, R56 ;  /* 0x000000ffff2f7224 */ /* 0x000fe200078e0038 */
[----:B------:R-:W-:Y:S01]  /*1322c0*/  STL.64 [R1+0x5848], R34 ;  /* 0x0058482201007387 */ /* 0x000fe20000100a00 */
[----:B------:R-:W-:-:S02]  /*1322d0*/  IMAD.MOV.U32 R58, RZ, RZ, R22 ;  /* 0x000000ffff3a7224 */ /* 0x000fc400078e0016 */
[----:B------:R-:W-:Y:S01]  /*1322e0*/  IMAD.MOV.U32 R56, RZ, RZ, R57 ;  /* 0x000000ffff387224 */ /* 0x000fe200078e0039 */
[----:B------:R-:W4:Y:S01]  /*1322f0*/  LDL.LU R22, [R1+0xa70] ;  /* 0x000a700001167983 */ /* 0x000f220000300800 */
[----:B------:R-:W-:-:S03]  /*132300*/  IMAD.MOV.U32 R57, RZ, RZ, R23 ;  /* 0x000000ffff397224 */ /* 0x000fc600078e0017 */
[----:B------:R-:W3:Y:S04]  /*132310*/  LDL.LU R23, [R1+0xa6c] ;  /* 0x000a6c0001177983 */ /* 0x000ee80000300800 */
[----:B------:R-:W0:Y:S01]  /*132320*/  LDL.LU R42, [R1+0xbd4] ;  /* 0x000bd400012a7983 */ /* 0x000e220000300800 */
[----:B--2---:R-:W-:-:S03]  /*132330*/  LOP3.LUT R20, R20, 0xffff, RZ, 0xc0, !PT ;  /* 0x0000ffff14147812 */ /* 0x004fc600078ec0ff */
[----:B------:R-:W2:Y:S04]  /*132340*/  LDL.LU R40, [R1+0xbd0] ;  /* 0x000bd00001287983 */ /* 0x000ea80000300800 */
[----:B------:R-:W2:Y:S01]  /*132350*/  LDL.LU R41, [R1+0xbcc] ;  /* 0x000bcc0001297983 */ /* 0x000ea20000300800 */
[----:B0-----:R-:W-:-:S03]  /*132360*/  PRMT R16, R42, 0x4210, R20 ;  /* 0x000042102a107816 */ /* 0x001fc60000000014 */
[----:B------:R-:W1:Y:S01]  /*132370*/  LDL.LU R42, [R1+0xa34] ;  /* 0x000a3400012a7983 */ /* 0x000e620000300800 */
[----:B---3--:R-:W-:-:S03]  /*132380*/  LOP3.LUT R23, R23, 0xffff, RZ, 0xc0, !PT ;  /* 0x0000ffff17177812 */ /* 0x008fc600078ec0ff */
[----:B------:R-:W-:Y:S01]  /*132390*/  STSM.16.M88.4 [R11], R12 ;  /* 0x0000000c0b007844 */ /* 0x000fe20000000200 */
[----:B------:R-:W-:-:S03]  /*1323a0*/  NOP ;  /* 0x0000000000007918 */ /* 0x000fc60000000000 */
[----:B------:R-:W0:Y:S01]  /*1323b0*/  LDS.128 R12, [R11] ;  /* 0x000000000b0c7984 */ /* 0x000e220000000c00 */
[----:B------:R-:W-:Y:S02]  /*1323c0*/  LOP3.LUT R21, R21, 0xffff, RZ, 0xc0, !PT ;  /* 0x0000ffff15157812 */ /* 0x000fe400078ec0ff */
[----:B-1----:R-:W-:Y:S02]  /*1323d0*/  PRMT R19, R42, 0x4210, R23 ;  /* 0x000042102a137816 */ /* 0x002fe40000000017 */
[----:B------:R-:W3:Y:S01]  /*1323e0*/  LDL.LU R42, [R1+0x798] ;  /* 0x00079800012a7983 */ /* 0x000ee20000300800 */
[----:B----4-:R-:W-:Y:S02]  /*1323f0*/  LOP3.LUT R22, R22, 0xffff, RZ, 0xc0, !PT ;  /* 0x0000ffff16167812 */ /* 0x010fe400078ec0ff */
[----:B--2---:R-:W-:Y:S01]  /*132400*/  PRMT R17, R40, 0x4210, R21 ;  /* 0x0000421028117816 */ /* 0x004fe20000000015 */
[----:B0-----:R0:W-:Y:S01]  /*132410*/  STL.64 [R1+0x57a8], R12 ;  /* 0x0057a80c01007387 */ /* 0x0011e20000100a00 */
[----:B------:R-:W-:Y:S01]  /*132420*/  PRMT R18, R41, 0x4210, R22 ;  /* 0x0000421029127816 */ /* 0x000fe20000000016 */
[----:B------:R-:W-:-:S02]  /*132430*/  NOP ;  /* 0x0000000000007918 */ /* 0x000fc40000000000 */
[----:B------:R-:W-:Y:S04]  /*132440*/  STL.64 [R1+0x57a0], R14 ;  /* 0x0057a00e01007387 */ /* 0x000fe80000100a00 */
[----:B------:R-:W2:Y:S04]  /*132450*/  LDL.LU R40, [R1+0x790] ;  /* 0x0007900001287983 */ /* 0x000ea80000300800 */
[----:B------:R-:W4:Y:S04]  /*132460*/  LDL.LU R41, [R1+0x794] ;  /* 0x0007940001297983 */ /* 0x000f280000300800 */
[----:B------:R-:W-:Y:S01]  /*132470*/  STSM.16.M88.4 [R11], R16 ;  /* 0x000000100b007844 */ /* 0x000fe20000000200 */
[----:B------:R-:W-:-:S03]  /*132480*/  NOP ;  /* 0x0000000000007918 */ /* 0x000fc60000000000 */
[----:B------:R-:W1:Y:S01]  /*132490*/  LDS.128 R16, [R11] ;  /* 0x000000000b107984 */ /* 0x000e620000000c00 */
[----:B------:R-:W-:Y:S01]  /*1324a0*/  NOP ;  /* 0x0000000000007918 */ /* 0x000fe20000000000 */
[----:B---3--:R-:W-:Y:S01]  /*1324b0*/  PRMT R20, R42, 0x5210, R20 ;  /* 0x000052102a147816 */ /* 0x008fe20000000014 */
[----:B------:R-:W-:Y:S02]  /*1324c0*/  IMAD.MOV.U32 R42, RZ, RZ, R43 ;  /* 0x000000ffff2a7224 */ /* 0x000fe400078e002b */
[----:B------:R-:W-:Y:S02]  /*1324d0*/  IMAD.MOV.U32 R43, RZ, RZ, R46 ;  /* 0x000000ffff2b7224 */ /* 0x000fe400078e002e */
[----:B------:R-:W-:Y:S02]  /*1324e0*/  IMAD.MOV.U32 R46, RZ, RZ, R47 ;  /* 0x000000ffff2e7224 */ /* 0x000fe400078e002f */
[----:B------:R-:W-:Y:S02]  /*1324f0*/  IMAD.MOV.U32 R47, RZ, RZ, R56 ;  /* 0x000000ffff2f7224 */ /* 0x000fe400078e0038 */
[----:B------:R-:W-:-:S02]  /*132500*/  IMAD.MOV.U32 R56, RZ, RZ, R57 ;  /* 0x000000ffff387224 */ /* 0x000fc400078e0039 */
[----:B------:R-:W-:Y:S02]  /*132510*/  IMAD.MOV.U32 R57, RZ, RZ, R60 ;  /* 0x000000ffff397224 */ /* 0x000fe400078e003c */
[----:B------:R-:W-:Y:S02]  /*132520*/  IMAD.MOV.U32 R60, RZ, RZ, R61 ;  /* 0x000000ffff3c7224 */ /* 0x000fe400078e003d */
[----:B------:R-:W-:Y:S02]  /*132530*/  IMAD.MOV.U32 R61, RZ, RZ, R53 ;  /* 0x000000ffff3d7224 */ /* 0x000fe400078e0035 */
[----:B------:R-:W-:Y:S02]  /*132540*/  IMAD.MOV.U32 R53, RZ, RZ, R24 ;  /* 0x000000ffff357224 */ /* 0x000fe400078e0018 */
[----:B------:R-:W3:Y:S01]  /*132550*/  LDL.LU R24, [R1+0x6d4] ;  /* 0x0006d40001187983 */ /* 0x000ee20000300800 */
[----:B----4-:R-:W-:Y:S01]  /*132560*/  PRMT R22, R41, 0x5210, R22 ;  /* 0x0000521029167816 */ /* 0x010fe20000000016 */
[----:B------:R-:W-:-:S02]  /*132570*/  IMAD.MOV.U32 R41, RZ, RZ, R43 ;  /* 0x000000ffff297224 */ /* 0x000fc400078e002b */
[----:B------:R-:W-:Y:S02]  /*132580*/  IMAD.MOV.U32 R43, RZ, RZ, R46 ;  /* 0x000000ffff2b7224 */ /* 0x000fe400078e002e */
[----:B------:R-:W-:Y:S02]  /*132590*/  IMAD.MOV.U32 R46, RZ, RZ, R47 ;  /* 0x000000ffff2e7224 */ /* 0x000fe400078e002f */
[----:B------:R-:W-:Y:S01]  /*1325a0*/  IMAD.MOV.U32 R47, RZ, RZ, R56 ;  /* 0x000000ffff2f7224 */ /* 0x000fe200078e0038 */
[----:B--2---:R-:W-:Y:S01]  /*1325b0*/  PRMT R21, R40, 0x5210, R21 ;  /* 0x0000521028157816 */ /* 0x004fe20000000015 */
[----:B------:R-:W-:Y:S02]  /*1325c0*/  IMAD.MOV.U32 R56, RZ, RZ, R57 ;  /* 0x000000ffff387224 */ /* 0x000fe400078e0039 */
[----:B------:R-:W-:Y:S02]  /*1325d0*/  IMAD.MOV.U32 R57, RZ, RZ, R61 ;  /* 0x000000ffff397224 */ /* 0x000fe400078e003d */
[----:B------:R-:W-:-:S02]  /*1325e0*/  IMAD.MOV.U32 R61, RZ, RZ, R53 ;  /* 0x000000ffff3d7224 */ /* 0x000fc400078e0035 */
[----:B------:R-:W-:Y:S02]  /*1325f0*/  IMAD.MOV.U32 R37, RZ, RZ, R42 ;  /* 0x000000ffff257224 */ /* 0x000fe400078e002a */
        /* <DEDUP_REMOVED lines=13> */
[----:B0-----:R-:W-:Y:S02]  /*1326d0*/  IMAD.MOV.U32 R13, RZ, RZ, R40 ;  /* 0x000000ffff0d7224 */ /* 0x001fe400078e0028 */
        /* <DEDUP_REMOVED lines=8> */
[----:B------:R-:W-:Y:S01]  /*132760*/  IMAD.MOV.U32 R34, RZ, RZ, R27 ;  /* 0x000000ffff227224 */ /* 0x000fe200078e001b */
[----:B---3--:R-:W-:Y:S01]  /*132770*/  PRMT R23, R24, 0x5210, R23 ;  /* 0x0000521018177816 */ /* 0x008fe20000000017 */
[----:B------:R-:W-:-:S02]  /*132780*/  IMAD.MOV.U32 R24, RZ, RZ, R28 ;  /* 0x000000ffff187224 */ /* 0x000fc400078e001c */
[----:B------:R-:W2:Y:S04]  /*132790*/  LDL.LU R28, [R1+0xafc] ;  /* 0x000afc00011c7983 */ /* 0x000ea80000300800 */
[----:B------:R-:W3:Y:S01]  /*1327a0*/  LDL.LU R29, [R1+0xaf8] ;  /* 0x000af800011d7983 */ /* 0x000ee20000300800 */
[----:B------:R-:W-:-:S03]  /*1327b0*/  IMAD.MOV.U32 R52, RZ, RZ, R24 ;  /* 0x000000ffff347224 */ /* 0x000fc600078e0018 */
[----:B-1----:R-:W-:Y:S04]  /*1327c0*/  STL.64 [R1+0x5790], R16 ;  /* 0x0057901001007387 */ /* 0x002fe80000100a00 */
[----:B------:R-:W-:Y:S04]  /*1327d0*/  STL.64 [R1+0x5780], R18 ;  /* 0x0057801201007387 */ /* 0x000fe80000100a00 */
[----:B------:R-:W4:Y:S04]  /*1327e0*/  LDL.LU R30, [R1+0xa90] ;  /* 0x000a9000011e7983 */ /* 0x000f280000300800 */
[----:B------:R-:W3:Y:S04]  /*1327f0*/  LDL.LU R31, [R1+0xa8c] ;  /* 0x000a8c00011f7983 */ /* 0x000ee80000300800 */
[----:B------:R-:W4:Y:S04]  /*132800*/  LDL.LU R24, [R1+0xbe4] ;  /* 0x000be40001187983 */ /* 0x000f280000300800 */
[----:B------:R-:W3:Y:S04]  /*132810*/  LDL.LU R25, [R1+0xbe0] ;  /* 0x000be00001197983 */ /* 0x000ee80000300800 */
[----:B------:R-:W3:Y:S04]  /*132820*/  LDL.LU R26, [R1+0xbdc] ;  /* 0x000bdc00011a7983 */ /* 0x000ee80000300800 */
[----:B------:R-:W3:Y:S04]  /*132830*/  LDL.LU R27, [R1+0xbd8] ;  /* 0x000bd800011b7983 */ /* 0x000ee80000300800 */
[----:B------:R-:W3:Y:S04]  /*132840*/  LDL.LU R12, [R1+0x7a8] ;  /* 0x0007a800010c7983 */ /* 0x000ee80000300800 */
[----:B------:R-:W-:Y:S01]  /*132850*/  STSM.16.M88.4 [R11], R20 ;  /* 0x000000140b007844 */ /* 0x000fe20000000200 */
[----:B------:R-:W-:-:S03]  /*132860*/  NOP ;  /* 0x0000000000007918 */ /* 0x000fc60000000000 */
[----:B------:R-:W0:Y:S04]  /*132870*/  LDS.128 R20, [R11] ;  /* 0x000000000b147984 */ /* 0x000e280000000c00 */
[----:B0-----:R-:W-:Y:S04]  /*132880*/  STL.64 [R1+0x5788], R20 ;  /* 0x0057881401007387 */ /* 0x001fe80000100a00 */
[----:B------:R-:W-:Y:S04]  /*132890*/  STL.64 [R1+0x5778], R22 ;  /* 0x0057781601007387 */ /* 0x000fe80000100a00 */
[----:B------:R-:W3:Y:S04]  /*1328a0*/  LDL.LU R14, [R1+0x7a4] ;  /* 0x0007a400010e7983 */ /* 0x000ee80000300800 */
[----:B------:R-:W3:Y:S01]  /*1328b0*/  LDL.LU R15, [R1+0x79c] ;  /* 0x00079c00010f7983 */ /* 0x000ee20000300800 */
[----:B--2---:R-:W-:-:S04]  /*1328c0*/  LOP3.LUT R28, R28, 0xffff, RZ, 0xc0, !PT ;  /* 0x0000ffff1c1c7812 */ /* 0x004fc800078ec0ff */
[--C-:B----4-:R-:W-:Y:S02]  /*1328d0*/  PRMT R24, R24, 0x4210, R28.reuse ;  /* 0x0000421018187816 */ /* 0x110fe4000000001c */
[----:B---3--:R-:W-:Y:S02]  /*1328e0*/  PRMT R28, R12, 0x5210, R28 ;  /* 0x000052100c1c7816 */ /* 0x008fe4000000001c */
[----:B------:R-:W2:Y:S01]  /*1328f0*/  LDL.LU R12, [R1+0x6e8] ;  /* 0x0006e800010c7983 */ /* 0x000ea20000300800 */
[----:B------:R-:W-:Y:S02]  /*132900*/  LOP3.LUT R30, R30, 0xffff, RZ, 0xc0, !PT ;  /* 0x0000ffff1e1e7812 */ /* 0x000fe400078ec0ff */
[----:B------:R-:W-:Y:S02]  /*132910*/  LOP3.LUT R29, R29, 0xffff, RZ, 0xc0, !PT ;  /* 0x0000ffff1d1d7812 */ /* 0x000fe400078ec0ff */
[----:B------:R-:W-:Y:S02]  /*132920*/  LOP3.LUT R31, R31, 0xffff, RZ, 0xc0, !PT ;  /* 0x0000ffff1f1f7812 */ /* 0x000fe400078ec0ff */
[----:B------:R-:W-:-:S02]  /*132930*/  PRMT R26, R26, 0x4210, R30 ;  /* 0x000042101a1a7816 */ /* 0x000fc4000000001e */
[----:B------:R-:W-:Y:S02]  /*132940*/  PRMT R25, R25, 0x4210, R29 ;  /* 0x0000421019197816 */ /* 0x000fe4000000001d */
[----:B------:R-:W-:Y:S01]  /*132950*/  PRMT R27, R27, 0x4210, R31 ;  /* 0x000042101b1b7816 */ /* 0x000fe2000000001f */
[----:B------:R-:W-:Y:S01]  /*132960*/  NOP ;  /* 0x0000000000007918 */ /* 0x000fe20000000000 */
[----:B------:R-:W-:Y:S02]  /*132970*/  PRMT R29, R14, 0x5210, R29 ;  /* 0x000052100e1d7816 */ /* 0x000fe4000000001d */
[----:B------:R-:W-:Y:S02]  /*132980*/  PRMT R30, R15, 0x5210, R30 ;  /* 0x000052100f1e7816 */ /* 0x000fe4000000001e */
[----:B------:R-:W3:Y:S04]  /*132990*/  LDL.LU R15, [R1+0xb08] ;  /* 0x000b0800010f7983 */ /* 0x000ee80000300800 */
[----:B------:R-:W4:Y:S01]  /*1329a0*/  LDL.LU R14, [R1+0xb04] ;  /* 0x000b0400010e7983 */ /* 0x000f220000300800 */
[----:B--2---:R-:W-:-:S03]  /*1329b0*/  PRMT R31, R12, 0x5210, R31 ;  /* 0x000052100c1f7816 */ /* 0x004fc6000000001f */
[----:B------:R-:W2:Y:S04]  /*1329c0*/  LDL.LU R12, [R1+0xaa0] ;  /* 0x000aa000010c7983 */ /* 0x000ea80000300800 */
[----:B------:R-:W-:Y:S01]  /*1329d0*/  STSM.16.M88.4 [R11], R24 ;  /* 0x000000180b007844 */ /* 0x000fe20000000200 */
[----:B------:R-:W-:-:S03]  /*1329e0*/  NOP ;  /* 0x0000000000007918 */ /* 0x000fc60000000000 */
[----:B------:R-:W0:Y:S01]  /*1329f0*/  LDS.128 R24, [R11] ;  /* 0x000000000b187984 */ /* 0x000e220000000c00 */
[----:B------:R-:W-:-:S03]  /*132a00*/  NOP ;  /* 0x0000000000007918 */ /* 0x000fc60000000000 */
[----:B------:R-:W3:Y:S04]  /*132a10*/  LDL.LU R18, [R1+0x40] ;  /* 0x0000400001127983 */ /* 0x000ee80000300800 */
[----:B0-----:R0:W-:Y:S04]  /*132a20*/  STL.64 [R1+0x5770], R24 ;  /* 0x0057701801007387 */ /* 0x0011e80000100a00 */
[----:B------:R1:W-:Y:S01]  /*132a30*/  STL.64 [R1+0x5760], R26 ;  /* 0x0057601a01007387 */ /* 0x0003e20000100a00 */
[----:B----4-:R-:W-:-:S03]  /*132a40*/  LOP3.LUT R22, R14, 0xffff, RZ, 0xc0, !PT ;  /* 0x0000ffff0e167812 */ /* 0x010fc600078ec0ff */
[----:B------:R-:W4:Y:S01]  /*132a50*/  LDL.LU R14, [R1+0xa9c] ;  /* 0x000a9c00010e7983 */ /* 0x000f220000300800 */
[----:B--2---:R-:W-:-:S03]  /*132a60*/  LOP3.LUT R17, R12, 0xffff, RZ, 0xc0, !PT ;  /* 0x0000ffff0c117812 */ /* 0x004fc600078ec0ff */
[----:B------:R-:W0:Y:S01]  /*132a70*/  LDL.LU R12, [R1+0xbf8] ;  /* 0x000bf800010c7983 */ /* 0x000e220000300800 */
[----:B---3--:R-:W-:-:S03]  /*132a80*/  LOP3.LUT R15, R15, 0xffff, RZ, 0xc0, !PT ;  /* 0x0000ffff0f0f7812 */ /* 0x008fc600078ec0ff */
[----:B------:R-:W2:Y:S04]  /*132a90*/  LDL.LU R19, [R1+0x614] ;  /* 0x0006140001137983 */ /* 0x000ea80000300800 */
[----:B------:R-:W3:Y:S04]  /*132aa0*/  LDL.LU R21, [R1+0xbf4] ;  /* 0x000bf40001157983 */ /* 0x000ee80000300800 */
[----:B------:R-:W1:Y:S01]  /*132ab0*/  LDL.LU R16, [R1+0xbf0] ;  /* 0x000bf00001107983 */ /* 0x000e620000300800 */
[----:B0-----:R-:W-:-:S03]  /*132ac0*/  PRMT R24, R12, 0x4210, R15 ;  /* 0x000042100c187816 */ /* 0x001fc6000000000f */
[----:B------:R-:W2:Y:S01]  /*132ad0*/  LDL.LU R12, [R1+0xbe8] ;  /* 0x000be800010c7983 */ /* 0x000ea20000300800 */
[----:B----4-:R-:W-:-:S03]  /*132ae0*/  LOP3.LUT R14, R14, 0xffff, RZ, 0xc0, !PT ;  /* 0x0000ffff0e0e7812 */ /* 0x010fc600078ec0ff */
[----:B------:R-:W-:Y:S01]  /*132af0*/  STSM.16.M88.4 [R11], R28 ;  /* 0x0000001c0b007844 */ /* 0x000fe20000000200 */
[----:B------:R-:W-:-:S03]  /*132b00*/  NOP ;  /* 0x0000000000007918 */ /* 0x000fc60000000000 */
[----:B------:R-:W0:Y:S01]  /*132b10*/  LDS.128 R28, [R11] ;  /* 0x000000000b1c7984 */ /* 0x000e220000000c00 */
[----:B-1----:R-:W-:Y:S02]  /*132b20*/  PRMT R26, R16, 0x4210, R17 ;  /* 0x00004210101a7816 */ /* 0x002fe40000000011 */
[----:B---3--:R-:W-:Y:S01]  /*132b30*/  PRMT R25, R21, 0x4210, R22 ;  /* 0x0000421015197816 */ /* 0x008fe20000000016 */
[----:B------:R-:W-:Y:S01]  /*132b40*/  NOP ;  /* 0x0000000000007918 */ /* 0x000fe20000000000 */
[----:B--2---:R-:W-:Y:S02]  /*132b50*/  PRMT R27, R12, 0x4210, R14 ;  /* 0x000042100c1b7816 */ /* 0x004fe4000000000e */
[----:B------:R-:W2:Y:S04]  /*132b60*/  LDL.LU R12, [R1+0x7b4] ;  /* 0x0007b400010c7983 */ /* 0x000ea80000300800 */
[----:B------:R-:W3:Y:S04]  /*132b70*/  LDL.LU R16, [R1+0x30] ;  /* 0x0000300001107983 */ /* 0x000ee80000300800 */
[----:B0-----:R-:W-:Y:S04]  /*132b80*/  STL.64 [R1+0x5768], R28 ;  /* 0x0057681c01007387 */ /* 0x001fe80000100a00 */
[----:B------:R-:W-:Y:S04]  /*132b90*/  STL.64 [R1+0x5758], R30 ;  /* 0x0057581e01007387 */ /* 0x000fe80000100a00 */
[----:B------:R-:W4:Y:S04]  /*132ba0*/  LDL.LU R21, [R1+0x7ac] ;  /* 0x0007ac0001157983 */ /* 0x000f280000300800 */
[----:B------:R-:W-:Y:S01]  /*132bb0*/  STSM.16.M88.4 [R11], R24 ;  /* 0x000000180b007844 */ /* 0x000fe20000000200 */
[----:B------:R-:W-:-:S03]  /*132bc0*/  NOP ;  /* 0x0000000000007918 */ /* 0x000fc60000000000 */
[----:B------:R-:W0:Y:S01]  /*132bd0*/  LDS.128 R24, [R11] ;  /* 0x000000000b187984 */ /* 0x000e220000000c00 */
[----:B------:R-:W-:Y:S01]  /*132be0*/  NOP ;  /* 0x0000000000007918 */ /* 0x000fe20000000000 */
[----:B--2---:R-:W-:Y:S02]  /*132bf0*/  PRMT R20, R12, 0x5210, R15 ;  /* 0x000052100c147816 */ /* 0x004fe4000000000f */
[----:B------:R-:W2:Y:S04]  /*132c00*/  LDL.LU R15, [R1+0x7b0] ;  /* 0x0007b000010f7983 */ /* 0x000ea80000300800 */
[----:B------:R-:W3:Y:S01]  /*132c10*/  LDL.LU R12, [R1+0x6fc] ;  /* 0x0006fc00010c7983 */ /* 0x000ee20000300800 */
[----:B----4-:R-:W-:Y:S02]  /*132c20*/  PRMT R21, R21, 0x5210, R22 ;  /* 0x0000521015157816 */ /* 0x010fe40000000016 */
[----:B--2---:R-:W-:-:S02]  /*132c30*/  PRMT R22, R15, 0x5210, R17 ;  /* 0x000052100f167816 */ /* 0x004fc40000000011 */
[----:B------:R-:W2:Y:S01]  /*132c40*/  LDL.LU R17, [R1+0x610] ;  /* 0x0006100001117983 */ /* 0x000ea20000300800 */
[----:B---3--:R-:W-:-:S03]  /*132c50*/  PRMT R23, R12, 0x5210, R14 ;  /* 0x000052100c177816 */ /* 0x008fc6000000000e */
[----:B0-----:R-:W-:Y:S04]  /*132c60*/  STL.64 [R1+0x390], R24 ;  /* 0x0003901801007387 */ /* 0x001fe80000100a00 */
[----:B------:R-:W-:Y:S04]  /*132c70*/  STL.64 [R1+0x398], R26 ;  /* 0x0003981a01007387 */ /* 0x000fe80000100a00 */
[----:B------:R0:W-:Y:S04]  /*132c80*/  STSM.16.M88.4 [R11], R20 ;  /* 0x000000140b007844 */ /* 0x0001e80000000200 */
[----:B0-----:R-:W3:Y:S04]  /*132c90*/  LDL.LU.64 R20, [R1+0x5e0] ;  /* 0x0005e00001147983 */ /* 0x001ee80000300a00 */
[----:B------:R-:W4:Y:S04]  /*132ca0*/  LDL.LU R15, [R1+0x680] ;  /* 0x00068000010f7983 */ /* 0x000f280000300800 */
[----:B------:R-:W2:Y:S01]  /*132cb0*/  LDL.LU R12, [R1+0x664] ;  /* 0x00066400010c7983 */ /* 0x000ea20000300800 */
[----:B------:R-:W-:Y:S01]  /*132cc0*/  PRMT R14, R18, 0x7770, RZ ;  /* 0x00007770120e7816 */ /* 0x000fe200000000ff */
[----:B------:R-:W-:-:S04]  /*132cd0*/  NOP ;  /* 0x0000000000007918 */ /* 0x000fc80000000000 */
[----:B---3--:R0:W-:Y:S01]  /*132ce0*/  @P6 STG.E.U8 desc[UR44][R20.64], R14 ;  /* 0x0000000e14006986 */ /* 0x0081e2000c10112c */
[----:B----4-:R-:W-:-:S03]  /*132cf0*/  IADD3 R22, P6, R15, R6, RZ ;  /* 0x000000060f167210 */ /* 0x010fc60007fde0ff */
[----:B0-----:R-:W3:Y:S04]  /*132d00*/  LDL.LU.64 R14, [R1+0x5f0] ;  /* 0x0005f000010e7983 */ /* 0x001ee80000300a00 */
[----:B------:R-:W-:Y:S04]  /*132d10*/  STL.64 [R1+0x5838], R32 ;  /* 0x0058382001007387 */ /* 0x000fe80000100a00 */
[----:B------:R-:W4:Y:S01]  /*132d20*/  LDL.LU.64 R24, [R1+0x618] ;  /* 0x0006180001187983 */ /* 0x000f220000300a00 */
[----:B--2---:R-:W-:Y:S01]  /*132d30*/  IMAD.X R23, R12, 0x1, R3, P6 ;  /* 0x000000010c177824 */ /* 0x004fe200030e0603 */
[----:B------:R-:W-:-:S02]  /*132d40*/  LOP3.LUT P6, RZ, R33, 0x1, RZ, 0xc0, !PT ;  /* 0x0000000121ff7812 */ /* 0x000fc400078cc0ff */
[----:B------:R-:W-:-:S11]  /*132d50*/  PRMT R12, R18, 0x7771, RZ ;  /* 0x00007771120c7816 */ /* 0x000fd600000000ff */
[----:B---3--:R0:W-:Y:S01]  /*132d60*/  @P6 STG.E.U8 desc[UR44][R14.64], R12 ;  /* 0x0000000c0e006986 */ /* 0x0081e2000c10112c */
[C---:B------:R-:W-:Y:S02]  /*132d70*/  IADD3 R20, P6, R19.reuse, R10, RZ ;  /* 0x0000000a13147210 */ /* 0x040fe40007fde0ff */
[----:B0-----:R-:W-:Y:S02]  /*132d80*/  SHF.R.S32.HI R12, RZ, 0x1f, R19 ;  /* 0x0000001fff0c7819 */ /* 0x001fe40000011413 */
[C---:B------:R-:W-:Y:S02]  /*132d90*/  PRMT R14, R18.reuse, 0x7772, RZ ;  /* 0x00007772120e7816 */ /* 0x040fe400000000ff */
[----:B------:R-:W-:Y:S01]  /*132da0*/  PRMT R18, R18, 0x7773, RZ ;  /* 0x0000777312127816 */ /* 0x000fe200000000ff */
[----:B------:R-:W-:Y:S02]  /*132db0*/  IMAD.X R21, R12, 0x1, R8, P6 ;  /* 0x000000010c157824 */ /* 0x000fe400030e0608 */
[----:B----4-:R0:W-:Y:S04]  /*132dc0*/  @P1 STG.E.U8 desc[UR44][R24.64], R14 ;  /* 0x0000000e18001986 */ /* 0x0101e8000c10112c */
[----:B------:R1:W-:Y:S01]  /*132dd0*/  @P4 STG.E.U8 desc[UR44][R22.64], R18 ;  /* 0x0000001216004986 */ /* 0x0003e2000c10112c */
[----:B0-----:R-:W-:-:S02]  /*132de0*/  IADD3 R14, P6, R19, R4, RZ ;  /* 0x00000004130e7210 */ /* 0x001fc40007fde0ff */
[----:B-1----:R-:W-:-:S03]  /*132df0*/  PRMT R18, R16, 0x7770, RZ ;  /* 0x0000777010127816 */ /* 0x002fc600000000ff */
[C---:B------:R-:W-:Y:S01]  /*132e00*/  IMAD.X R15, R12.reuse, 0x1, R7, P6 ;  /* 0x000000010c0f7824 */ /* 0x040fe200030e0607 */
[C---:B------:R-:W-:Y:S01]  /*132e10*/  IADD3 R22, P6, R19.reuse, R9, RZ ;  /* 0x0000000913167210 */ /* 0x040fe20007fde0ff */
[----:B------:R0:W-:Y:S04]  /*132e20*/  @P3 STG.E.U8 desc[UR44][R20.64], R18 ;  /* 0x0000001214003986 */ /* 0x0001e8000c10112c */
[----:B------:R-:W-:Y:S01]  /*132e30*/  IMAD.X R23, R12, 0x1, R5, P6 ;  /* 0x000000010c177824 */ /* 0x000fe200030e0605 */
[----:B0-----:R-:W-:-:S05]  /*132e40*/  IADD3 R18, P6, R19, R6, RZ ;  /* 0x0000000613127210 */ /* 0x001fca0007fde0ff */
[----:B------:R-:W-:Y:S01]  /*132e50*/  IMAD.X R19, R12, 0x1, R3, P6 ;  /* 0x000000010c137824 */ /* 0x000fe200030e0603 */
[----:B------:R-:W-:-:S05]  /*132e60*/  PRMT R12, R16, 0x7771, RZ ;  /* 0x00007771100c7816 */ /* 0x000fca00000000ff */
[----:B------:R0:W-:Y:S01]  /*132e70*/  @P0 STG.E.U8 desc[UR44][R14.64], R12 ;  /* 0x0000000c0e000986 */ /* 0x0001e2000c10112c */
[C---:B------:R-:W-:Y:S02]  /*132e80*/  PRMT R20, R16.reuse, 0x7772, RZ ;  /* 0x0000777210147816 */ /* 0x040fe400000000ff */
[----:B------:R-:W-:Y:S01]  /*132e90*/  PRMT R16, R16, 0x7773, RZ ;  /* 0x0000777310107816 */ /* 0x000fe200000000ff */
[----:B0-----:R-:W-:Y:S02]  /*132ea0*/  IMAD.MOV.U32 R15, RZ, RZ, R35 ;  /* 0x000000ffff0f7224 */ /* 0x001fe400078e0023 */
[----:B------:R-:W-:Y:S01]  /*132eb0*/  IMAD.MOV.U32 R35, RZ, RZ, R57 ;  /* 0x000000ffff237224 */ /* 0x000fe200078e0039 */
[----:B------:R-:W-:Y:S01]  /*132ec0*/  SHF.R.S32.HI R14, RZ, 0x1f, R17 ;  /* 0x0000001fff0e7819 */ /* 0x000fe20000011411 */
[----:B------:R-:W-:Y:S01]  /*132ed0*/  IMAD.MOV.U32 R57, RZ, RZ, R52 ;  /* 0x000000ffff397224 */ /* 0x000fe200078e0034 */
[----:B------:R-:W-:Y:S01]  /*132ee0*/  IADD3 R52, P6, R17, R10, RZ ;  /* 0x0000000a11347210 */ /* 0x000fe20007fde0ff */
[----:B------:R-:W-:-:S02]  /*132ef0*/  IMAD.MOV.U32 R12, RZ, RZ, R13 ;  /* 0x000000ffff0c7224 */ /* 0x000fc400078e000d */
[----:B------:R-:W-:Y:S02]  /*132f00*/  IMAD.MOV.U32 R13, RZ, RZ, R41 ;  /* 0x000000ffff0d7224 */ /* 0x000fe400078e0029 */
[----:B------:R-:W-:Y:S01]  /*132f10*/  IMAD.MOV.U32 R41, RZ, RZ, R61 ;  /* 0x000000ffff297224 */ /* 0x000fe200078e003d */
[----:B------:R0:W-:Y:S01]  /*132f20*/  @P2 STG.E.U8 desc[UR44][R22.64], R20 ;  /* 0x0000001416002986 */ /* 0x0001e2000c10112c */
[----:B------:R-:W-:Y:S02]  /*132f30*/  IMAD.MOV.U32 R61, RZ, RZ, R53 ;  /* 0x000000ffff3d7224 */ /* 0x000fe400078e0035 */
[----:B------:R-:W-:Y:S01]  /*132f40*/  IMAD.X R53, R14, 0x1, R8, P6 ;  /* 0x000000010e357824 */ /* 0x000fe200030e0608 */
[----:B------:R1:W-:Y:S01]  /*132f50*/  @P5 STG.E.U8 desc[UR44][R18.64], R16 ;  /* 0x0000001012005986 */ /* 0x0003e2000c10112c */
[----:B0-----:R-:W-:-:S05]  /*132f60*/  IADD3 R20, P6, R17, R4, RZ ;  /* 0x0000000411147210 */ /* 0x001fca0007fde0ff */
[----:B------:R-:W-:Y:S01]  /*132f70*/  IMAD.X R21, R14, 0x1, R7, P6 ;  /* 0x000000010e157824 */ /* 0x000fe200030e0607 */
[----:B-1----:R-:W-:-:S05]  /*132f80*/  IADD3 R18, P6, R17, R9, RZ ;  /* 0x0000000911127210 */ /* 0x002fca0007fde0ff */
[----:B------:R-:W-:Y:S01]  /*132f90*/  IMAD.X R19, R14, 0x1, R5, P6 ;  /* 0x000000010e137824 */ /* 0x000fe200030e0605 */
[----:B------:R0:W-:Y:S04]  /*132fa0*/  STL.64 [R1+0x2388], R20 ;  /* 0x0023881401007387 */ /* 0x0001e80000100a00 */
[----:B------:R-:W2:Y:S04]  /*132fb0*/  LDL.LU R24, [R1+0x500] ;  /* 0x0005000001187983 */ /* 0x000ea80000300800 */
[----:B------:R-:W-:Y:S04]  /*132fc0*/  STL.64 [R1+0x58a0], R54 ;  /* 0x0058a03601007387 */ /* 0x000fe80000100a00 */
[----:B------:R1:W-:Y:S04]  /*132fd0*/  STL.64 [R1+0x2380], R18 ;  /* 0x0023801201007387 */ /* 0x0003e80000100a00 */
[----:B0-----:R-:W3:Y:S01]  /*132fe0*/  LDL.LU R21, [R1+0x5d0] ;  /* 0x0005d00001157983 */ /* 0x001ee20000300800 */
[----:B------:R-:W-:-:S03]  /*132ff0*/  IADD3 R30, P6, R17, R6, RZ ;  /* 0x00000006111e7210 */ /* 0x000fc60007fde0ff */
[----:B------:R-:W4:Y:S02]  /*133000*/  LDL.LU R23, [R1+0x4e4] ;  /* 0x0004e40001177983 */ /* 0x000f240000300800 */
[----:B------:R-:W-:-:S05]  /*133010*/  IMAD.X R31, R14, 0x1, R3, P6 ;  /* 0x000000010e1f7824 */ /* 0x000fca00030e0603 */
[----:B------:R0:W-:Y:S01]  /*133020*/  STL.64 [R1+0x5908], R30 ;  /* 0x0059081e01007387 */ /* 0x0001e20000100a00 */
[----:B-1----:R-:W-:Y:S02]  /*133030*/  IMAD.MOV.U32 R19, RZ, RZ, R34 ;  /* 0x000000ffff137224 */ /* 0x002fe400078e0022 */
[----:B------:R-:W-:Y:S02]  /*133040*/  IMAD.MOV.U32 R34, RZ, RZ, R50 ;  /* 0x000000ffff227224 */ /* 0x000fe400078e0032 */
[----:B------:R-:W-:Y:S02]  /*133050*/  IMAD.MOV.U32 R17, RZ, RZ, R42 ;  /* 0x000000ffff117224 */ /* 0x000fe400078e002a */
[----:B------:R-:W-:Y:S02]  /*133060*/  IMAD.MOV.U32 R14, RZ, RZ, R13 ;  /* 0x000000ffff0e7224 */ /* 0x000fe400078e000d */
[----:B------:R-:W-:Y:S02]  /*133070*/  IMAD.MOV.U32 R42, RZ, RZ, R51 ;  /* 0x000000ffff2a7224 */ /* 0x000fe400078e0033 */
[----:B------:R-:W-:-:S02]  /*133080*/  IMAD.MOV.U32 R13, RZ, RZ, R36 ;  /* 0x000000ffff0d7224 */ /* 0x000fc400078e0024 */
[----:B------:R-:W-:Y:S01]  /*133090*/  IMAD.MOV.U32 R16, RZ, RZ, R37 ;  /* 0x000000ffff107224 */ /* 0x000fe200078e0025 */
[----:B---3--:R-:W-:Y:S02]  /*1330a0*/  SHF.R.S32.HI R18, RZ, 0x1f, R21 ;  /* 0x0000001fff127819 */ /* 0x008fe40000011415 */
[----:B0-----:R-:W-:-:S05]  /*1330b0*/  IADD3 R30, P6, R21, R10, RZ ;  /* 0x0000000a151e7210 */ /* 0x001fca0007fde0ff */
[----:B------:R-:W-:Y:S01]  /*1330c0*/  IMAD.X R31, R18, 0x1, R8, P6 ;  /* 0x00000001121f7824 */ /* 0x000fe200030e0608 */
[----:B------:R-:W-:-:S05]  /*1330d0*/  IADD3 R50, P6, R21, R4, RZ ;  /* 0x0000000415327210 */ /* 0x000fca0007fde0ff */
[C---:B------:R-:W-:Y:S01]  /*1330e0*/  IMAD.X R51, R18.reuse, 0x1, R7, P6 ;  /* 0x0000000112337824 */ /* 0x040fe200030e0607 */
[----:B------:R-:W-:Y:S01]  /*1330f0*/  IADD3 R36, P6, R21, R9, RZ ;  /* 0x0000000915247210 */ /* 0x000fe20007fde0ff */
[----:B------:R-:W-:Y:S04]  /*133100*/  STL.64 [R1+0x5910], R30 ;  /* 0x0059101e01007387 */ /* 0x000fe80000100a00 */
[----:B------:R-:W-:Y:S01]  /*133110*/  IMAD.X R37, R18, 0x1, R5, P6 ;  /* 0x0000000112257824 */ /* 0x000fe200030e0605 */
[----:B------:R-:W-:Y:S04]  /*133120*/  STL.64 [R1+0x58f0], R50 ;  /* 0x0058f03201007387 */ /* 0x000fe80000100a00 */
[----:B------:R0:W-:Y:S04]  /*133130*/  STL.64 [R1+0x5938], R36 ;  /* 0x0059382401007387 */ /* 0x0001e80000100a00 */
[----:B------:R-:W3:Y:S01]  /*133140*/  LDL.LU R25, [R1+0x5cc] ;  /* 0x0005cc0001197983 */ /* 0x000ee20000300800 */
[----:B------:R-:W-:-:S02]  /*133150*/  IMAD.MOV.U32 R20, RZ, RZ, R19 ;  /* 0x000000ffff147224 */ /* 0x000fc400078e0013 */
[----:B------:R-:W-:Y:S02]  /*133160*/  IMAD.MOV.U32 R19, RZ, RZ, R17 ;  /* 0x000000ffff137224 */ /* 0x000fe400078e0011 */
[----:B------:R-:W-:Y:S02]  /*133170*/  IMAD.MOV.U32 R17, RZ, RZ, R12 ;  /* 0x000000ffff117224 */ /* 0x000fe400078e000c */
[----:B------:R-:W-:Y:S02]  /*133180*/  IMAD.MOV.U32 R12, RZ, RZ, R40 ;  /* 0x000000ffff0c7224 */ /* 0x000fe400078e0028 */
[----:B------:R-:W-:Y:S02]  /*133190*/  IMAD.MOV.U32 R40, RZ, RZ, R39 ;  /* 0x000000ffff287224 */ /* 0x000fe400078e0027 */
[----:B------:R-:W4:Y:S01]  /*1331a0*/  LDL.LU R39, [R1+0x4fc] ;  /* 0x0004fc0001277983 */ /* 0x000f220000300800 */
[----:B------:R-:W-:Y:S01]  /*1331b0*/  IADD3 R26, P6, R21, R6, RZ ;  /* 0x00000006151a7210 */ /* 0x000fe20007fde0ff */
[----:B------:R-:W-:-:S04]  /*1331c0*/  IMAD.MOV.U32 R21, RZ, RZ, R14 ;  /* 0x000000ffff157224 */ /* 0x000fc800078e000e */
[----:B------:R-:W-:Y:S02]  /*1331d0*/  IMAD.X R27, R18, 0x1, R3, P6 ;  /* 0x00000001121b7824 */ /* 0x000fe400030e0603 */
[----:B------:R-:W-:-:S03]  /*1331e0*/  IMAD.MOV.U32 R18, RZ, RZ, R15 ;  /* 0x000000ffff127224 */ /* 0x000fc600078e000f */
[----:B------:R1:W-:Y:S01]  /*1331f0*/  STL.64 [R1+0x5918], R26 ;  /* 0x0059181a01007387 */ /* 0x0003e20000100a00 */
[----:B---3--:R-:W-:Y:S02]  /*133200*/  SHF.R.S32.HI R22, RZ, 0x1f, R25 ;  /* 0x0000001fff167819 */ /* 0x008fe40000011419 */
[----:B------:R-:W-:-:S05]  /*133210*/  IADD3 R14, P6, R25, R10, RZ ;  /* 0x0000000a190e7210 */ /* 0x000fca0007fde0ff */
[----:B------:R-:W-:Y:S01]  /*133220*/  IMAD.X R15, R22, 0x1, R8, P6 ;  /* 0x00000001160f7824 */ /* 0x000fe200030e0608 */
[----:B0-----:R-:W-:-:S05]  /*133230*/  IADD3 R36, P6, R25, R4, RZ ;  /* 0x0000000419247210 */ /* 0x001fca0007fde0ff */
[----:B------:R-:W-:Y:S01]  /*133240*/  IMAD.X R37, R22, 0x1, R7, P6 ;  /* 0x0000000116257824 */ /* 0x000fe200030e0607 */
[----:B------:R-:W-:-:S05]  /*133250*/  IADD3 R28, P6, R25, R9, RZ ;  /* 0x00000009191c7210 */ /* 0x000fca0007fde0ff */
[----:B------:R-:W-:Y:S01]  /*133260*/  IMAD.X R29, R22, 0x1, R5, P6 ;  /* 0x00000001161d7824 */ /* 0x000fe200030e0605 */
[----:B-1----:R-:W-:-:S05]  /*133270*/  IADD3 R26, P6, R25, R6, RZ ;  /* 0x00000006191a7210 */ /* 0x002fca0007fde0ff */
[----:B------:R-:W-:Y:S01]  /*133280*/  IMAD.X R27, R22, 0x1, R3, P6 ;  /* 0x00000001161b7824 */ /* 0x000fe200030e0603 */
[----:B------:R-:W-:Y:S04]  /*133290*/  STL.64 [R1+0x2340], R28 ;  /* 0x0023401c01007387 */ /* 0x000fe80000100a00 */
[----:B------:R0:W-:Y:S04]  /*1332a0*/  STL.64 [R1+0x2338], R26 ;  /* 0x0023381a01007387 */ /* 0x0001e80000100a00 */
[----:B------:R-:W3:Y:S01]  /*1332b0*/  LDL.LU R25, [R1+0x4e0] ;  /* 0x0004e00001197983 */ /* 0x000ee20000300800 */
[----:B--2---:R-:W-:-:S02]  /*1332c0*/  SHF.R.S32.HI R22, RZ, 0x1f, R24 ;  /* 0x0000001fff167819 */ /* 0x004fc40000011418 */
[----:B0-----:R-:W-:-:S05]  /*1332d0*/  IADD3 R26, P6, R24, R10, RZ ;  /* 0x0000000a181a7210 */ /* 0x001fca0007fde0ff */
[----:B------:R-:W-:-:S05]  /*1332e0*/  IMAD.X R27, R22, 0x1, R8, P6 ;  /* 0x00000001161b7824 */ /* 0x000fca00030e0608 */
[----:B------:R0:W-:Y:S02]  /*1332f0*/  STL.64 [R1+0x2330], R26 ;  /* 0x0023301a01007387 */ /* 0x0001e40000100a00 */
        /* <DEDUP_REMOVED lines=8> */
[----:B------:R0:W-:Y:S04]  /*133380*/  STL.64 [R1+0x2318], R26 ;  /* 0x0023181a01007387 */ /* 0x0001e80000100a00 */
[----:B------:R-:W2:Y:S01]  /*133390*/  LDL.LU R29, [R1+0x4c4] ;  /* 0x0004c400011d7983 */ /* 0x000ea20000300800 */
[----:B----4-:R-:W-:Y:S02]  /*1333a0*/  SHF.R.S32.HI R24, RZ, 0x1f, R23 ;  /* 0x0000001fff187819 */ /* 0x010fe40000011417 */
[----:B0-----:R-:W-:-:S05]  /*1333b0*/  IADD3 R26, P6, R23, R10, RZ ;  /* 0x0000000a171a7210 */ /* 0x001fca0007fde0ff */
[----:B------:R-:W-:-:S05]  /*1333c0*/  IMAD.X R27, R24, 0x1, R8, P6 ;  /* 0x00000001181b7824 */ /* 0x000fca00030e0608 */
[----:B------:R0:W-:Y:S02]  /*1333d0*/  STL.64 [R1+0x2310], R26 ;  /* 0x0023101a01007387 */ /* 0x0001e40000100a00 */
[----:B0-----:R-:W-:-:S05]  /*1333e0*/  IADD3 R26, P6, R23, R4, RZ ;  /* 0x00000004171a7210 */ /* 0x001fca0007fde0ff */
[----:B------:R-:W-:-:S05]  /*1333f0*/  IMAD.X R27, R24, 0x1, R7, P6 ;  /* 0x00000001181b7824 */ /* 0x000fca00030e0607 */
[----:B------:R0:W-:Y:S02]  /*133400*/  STL.64 [R1+0x2308], R26 ;  /* 0x0023081a01007387 */ /* 0x0001e40000100a00 */
[----:B0-----:R-:W-:-:S05]  /*133410*/  IADD3 R26, P6, R23, R9, RZ ;  /* 0x00000009171a7210 */ /* 0x001fca0007fde0ff */
[----:B------:R-:W-:Y:S01]  /*133420*/  IMAD.X R27, R24, 0x1, R5, P6 ;  /* 0x00000001181b7824 */ /* 0x000fe200030e0605 */
[----:B------:R-:W-:-:S05]  /*133430*/  IADD3 R22, P6, R23, R6, RZ ;  /* 0x0000000617167210 */ /* 0x000fca0007fde0ff */
[----:B------:R-:W-:Y:S01]  /*133440*/  IMAD.X R23, R24, 0x1, R3, P6 ;  /* 0x0000000118177824 */ /* 0x000fe200030e0603 */
[----:B------:R0:W-:Y:S04]  /*133450*/  STL.64 [R1+0x2300], R26 ;  /* 0x0023001a01007387 */ /* 0x0001e80000100a00 */
[----:B------:R1:W-:Y:S04]  /*133460*/  STL.64 [R1+0x22f8], R22 ;  /* 0x0022f81601007387 */ /* 0x0003e80000100a00 */
[----:B------:R-:W4:Y:S01]  /*133470*/  LDL.LU R28, [R1+0x4dc] ;  /* 0x0004dc00011c7983 */ /* 0x000f220000300800 */
[----:B0-----:R-:W-:-:S02]  /*133480*/  IADD3 R26, P6, R39, R10, RZ ;  /* 0x0000000a271a7210 */ /* 0x001fc40007fde0ff */
[----:B-1----:R-:W-:-:S05]  /*133490*/  SHF.R.S32.HI R22, RZ, 0x1f, R39 ;  /* 0x0000001fff167819 */ /* 0x002fca0000011427 */
[----:B------:R-:W-:-:S05]  /*1334a0*/  IMAD.X R27, R22, 0x1, R8, P6 ;  /* 0x00000001161b7824 */ /* 0x000fca00030e0608 */
[----:B------:R0:W-:Y:S02]  /*1334b0*/  STL.64 [R1+0x22f0], R26 ;  /* 0x0022f01a01007387 */ /* 0x0001e40000100a00 */
[----:B0-----:R-:W-:-:S05]  /*1334c0*/  IADD3 R26, P6, R39, R4, RZ ;  /* 0x00000004271a7210 */ /* 0x001fca0007fde0ff */
[----:B------:R-:W-:-:S05]  /*1334d0*/  IMAD.X R27, R22, 0x1, R7, P6 ;  /* 0x00000001161b7824 */ /* 0x000fca00030e0607 */
[----:B------:R0:W-:Y:S01]  /*1334e0*/  STL.64 [R1+0x22e8], R26 ;  /* 0x0022e81a01007387 */ /* 0x0001e20000100a00 */
[----:B------:R-:W-:Y:S02]  /*1334f0*/  IMAD.MOV.U32 R23, RZ, RZ, R20 ;  /* 0x000000ffff177224 */ /* 0x000fe400078e0014 */
[----:B------:R-:W-:Y:S01]  /*133500*/  IMAD.MOV.U32 R20, RZ, RZ, R42 ;  /* 0x000000ffff147224 */ /* 0x000fe200078e002a */
[----:B0-----:R-:W-:Y:S01]  /*133510*/  IADD3 R26, P6, R39, R9, RZ ;  /* 0x00000009271a7210 */ /* 0x001fe20007fde0ff */
[----:B------:R-:W-:-:S04]  /*133520*/  IMAD.MOV.U32 R42, RZ, RZ, R43 ;  /* 0x000000ffff2a7224 */ /* 0x000fc800078e002b */
[C---:B------:R-:W-:Y:S02]  /*133530*/  IMAD.X R27, R22.reuse, 0x1, R5, P6 ;  /* 0x00000001161b7824 */ /* 0x040fe400030e0605 */
[----:B------:R-:W-:Y:S01]  /*133540*/  IMAD.MOV.U32 R43, RZ, RZ, R38 ;  /* 0x000000ffff2b7224 */ /* 0x000fe200078e0026 */
[----:B------:R-:W-:Y:S02]  /*133550*/  IADD3 R38, P6, R39, R6, RZ ;  /* 0x0000000627267210 */ /* 0x000fe40007fde0ff */
[----:B------:R0:W-:Y:S04]  /*133560*/  STL.64 [R1+0x22e0], R26 ;  /* 0x0022e01a01007387 */ /* 0x0001e80000100a00 */
[----:B------:R-:W4:Y:S01]  /*133570*/  LDL.LU R24, [R1+0x4c0] ;  /* 0x0004c00001187983 */ /* 0x000f220000300800 */
[----:B------:R-:W-:-:S05]  /*133580*/  IMAD.X R39, R22, 0x1, R3, P6 ;  /* 0x0000000116277824 */ /* 0x000fca00030e0603 */
[----:B------:R-:W-:Y:S01]  /*133590*/  STL.64 [R1+0x58f8], R38 ;  /* 0x0058f82601007387 */ /* 0x000fe20000100a00 */
[----:B---3--:R-:W-:Y:S02]  /*1335a0*/  SHF.R.S32.HI R22, RZ, 0x1f, R25 ;  /* 0x0000001fff167819 */ /* 0x008fe40000011419 */
        /* <DEDUP_REMOVED lines=12> */
[----:B------:R-:W3:Y:S01]  /*133670*/  LDL.LU R25, [R1+0x4a0] ;  /* 0x0004a00001197983 */ /* 0x000ee20000300800 */
[----:B--2---:R-:W-:Y:S02]  /*133680*/  SHF.R.S32.HI R22, RZ, 0x1f, R29 ;  /* 0x0000001fff167819 */ /* 0x004fe4000001141d */
        /* <DEDUP_REMOVED lines=25> */
[----:B------:R-:W-:-:S04]  /*133820*/  SHF.R.S32.HI R22, RZ, 0x1f, R24 ;  /* 0x0000001fff167819 */ /* 0x000fc80000011418 */
[----:B------:R0:W-:Y:S04]  /*133830*/  STL.64 [R1+0x2278], R26 ;  /* 0x0022781a01007387 */ /* 0x0001e80000100a00 */
[----:B------:R-:W4:Y:S01]  /*133840*/  LDL.LU R28, [R1+0x49c] ;  /* 0x00049c00011c7983 */ /* 0x000f220000300800 */
        /* <DEDUP_REMOVED lines=12> */
[----:B------:R-:W4:Y:S01]  /*133910*/  LDL.LU R24, [R1+0x47c] ;  /* 0x00047c0001187983 */ /* 0x000f220000300800 */
        /* <DEDUP_REMOVED lines=42> */
[----:B------:R-:W-:Y:S02]  /*133bc0*/  SHF.R.S32.HI R22, RZ, 0x1f, R24 ;  /* 0x0000001fff167819 */ /* 0x000fe40000011418 */
        /* <DEDUP_REMOVED lines=31> */
[----:B0-----:R-:W-:Y:S02]  /*133dc0*/  IMAD.MOV.U32 R25, RZ, RZ, R23 ;  /* 0x000000ffff197224 */ /* 0x001fe400078e0017 */
[----:B------:R-:W-:Y:S02]  /*133dd0*/  IMAD.MOV.U32 R23, RZ, RZ, R21 ;  /* 0x000000ffff177224 */ /* 0x000fe400078e0015 */
[----:B------:R-:W-:Y:S01]  /*133de0*/  IMAD.MOV.U32 R21, RZ, RZ, R12 ;  /* 0x000000ffff157224 */ /* 0x000fe200078e000c */
[----:B--2---:R-:W-:-:S02]  /*133df0*/  SHF.R.S32.HI R24, RZ, 0x1f, R29 ;  /* 0x0000001fff187819 */ /* 0x004fc4000001141d */
[----:B------:R-:W-:-:S05]  /*133e00*/  IADD3 R26, P6, R29, R10, RZ ;  /* 0x0000000a1d1a7210 */ /* 0x000fca0007fde0ff */
[----:B------:R-:W-:Y:S01]  /*133e10*/  IMAD.X R27, R24, 0x1, R8, P6 ;  /* 0x00000001181b7824 */ /* 0x000fe200030e0608 */
[----:B------:R-:W-:Y:S01]  /*133e20*/  IADD3 R40, P6, R29, R4, RZ ;  /* 0x000000041d287210 */ /* 0x000fe20007fde0ff */
[----:B------:R-:W-:-:S03]  /*133e30*/  IMAD.MOV.U32 R12, RZ, RZ, R41 ;  /* 0x000000ffff0c7224 */ /* 0x000fc600078e0029 */
[----:B------:R0:W-:Y:S01]  /*133e40*/  STL.64 [R1+0x2198], R26 ;  /* 0x0021981a01007387 */ /* 0x0001e20000100a00 */
[----:B------:R-:W-:Y:S01]  /*133e50*/  IMAD.X R41, R24, 0x1, R7, P6 ;  /* 0x0000000118297824 */ /* 0x000fe200030e0607 */
[----:B0-----:R-:W-:-:S04]  /*133e60*/  IADD3 R26, P6, R29, R9, RZ ;  /* 0x000000091d1a7210 */ /* 0x001fc80007fde0ff */
[----:B------:R-:W-:Y:S01]  /*133e70*/  STL.64 [R1+0x58d0], R40 ;  /* 0x0058d02801007387 */ /* 0x000fe20000100a00 */
        /* <DEDUP_REMOVED lines=57> */
[----:B------:R0:W-:Y:S01]  /*134210*/  STL.64 [R1+0x2100], R26 ;  /* 0x0021001a01007387 */ /* 0x0001e20000100a00 */
[----:B------:R-:W-:Y:S02]  /*134220*/  LOP3.LUT P4, RZ, R54, 0x4000000, RZ, 0xc0, !PT ;  /* 0x0400000036ff7812 */ /* 0x000fe4000788c0ff */
[----:B0-----:R-:W-:-:S05]  /*134230*/  IADD3 R26, P6, R29, R6, RZ ;  /* 0x000000061d1a7210 */ /* 0x001fca0007fde0ff */
[----:B------:R-:W-:Y:S01]  /*134240*/  IMAD.X R27, R24, 0x1, R3, P6 ;  /* 0x00000001181b7824 */ /* 0x000fe200030e0603 */
[C---:B------:R-:W-:Y:S02]  /*134250*/  LOP3.LUT P3, RZ, R54.reuse, 0x8000000, RZ, 0xc0, !PT ;  /* 0x0800000036ff7812 */ /* 0x040fe4000786c0ff */
[C---:B------:R-:W-:Y:S02]  /*134260*/  LOP3.LUT P0, RZ, R54.reuse, 0x10000000, RZ, 0xc0, !PT ;  /* 0x1000000036ff7812 */ /* 0x040fe4000780c0ff */
[C---:B------:R-:W-:Y:S01]  /*134270*/  LOP3.LUT P2, RZ, R54.reuse, 0x20000000, RZ, 0xc0, !PT ;  /* 0x2000000036ff7812 */ /* 0x040fe2000784c0ff */
[----:B------:R0:W-:Y:S01]  /*134280*/  STL.64 [R1+0x20f8], R26 ;  /* 0x0020f81a01007387 */ /* 0x0001e20000100a00 */
[----:B------:R-:W-:-:S03]  /*134290*/  LOP3.LUT P5, RZ, R54, 0x40000000, RZ, 0xc0, !PT ;  /* 0x4000000036ff7812 */ /* 0x000fc600078ac0ff */
[----:B------:R-:W2:Y:S01]  /*1342a0*/  LDL.LU R54, [R1+0x4b8] ;  /* 0x0004b80001367983 */ /* 0x000ea20000300800 */
[----:B------:R-:W-:Y:S02]  /*1342b0*/  IMAD.MOV.U32 R24, RZ, RZ, R25 ;  /* 0x000000ffff187224 */ /* 0x000fe400078e0019 */
[----:B------:R-:W-:Y:S02]  /*1342c0*/  IMAD.MOV.U32 R25, RZ, RZ, R20 ;  /* 0x000000ffff197224 */ /* 0x000fe400078e0014 */
[----:B------:R-:W-:Y:S01]  /*1342d0*/  IMAD.MOV.U32 R20, RZ, RZ, R43 ;  /* 0x000000ffff147224 */ /* 0x000fe200078e002b */
[----:B----4-:R-:W-:Y:S02]  /*1342e0*/  SHF.R.S32.HI R28, RZ, 0x1f, R55 ;  /* 0x0000001fff1c7819 */ /* 0x010fe40000011437 */
[----:B0-----:R-:W-:-:S05]  /*1342f0*/  IADD3 R26, P6, R55, R10, RZ ;  /* 0x0000000a371a7210 */ /* 0x001fca0007fde0ff */
[----:B------:R-:W-:-:S05]  /*134300*/  IMAD.X R27, R28, 0x1, R8, P6 ;  /* 0x000000011c1b7824 */ /* 0x000fca00030e0608 */
[----:B------:R0:W-:Y:S01]  /*134310*/  STL.64 [R1+0x20f0], R26 ;  /* 0x0020f01a01007387 */ /* 0x0001e20000100a00 */
[----:B------:R-:W-:Y:S02]  /*134320*/  IMAD.MOV.U32 R43, RZ, RZ, R48 ;  /* 0x000000ffff2b7224 */ /* 0x000fe400078e0030 */
[----:B------:R-:W-:Y:S01]  /*134330*/  IMAD.MOV.U32 R29, RZ, RZ, R22 ;  /* 0x000000ffff1d7224 */ /* 0x000fe200078e0016 */
[----:B0-----:R-:W-:Y:S01]  /*134340*/  IADD3 R26, P6, R55, R4, RZ ;  /* 0x00000004371a7210 */ /* 0x001fe20007fde0ff */
[----:B------:R-:W-:-:S04]  /*134350*/  IMAD.MOV.U32 R22, RZ, RZ, R23 ;  /* 0x000000ffff167224 */ /* 0x000fc800078e0017 */
[C---:B------:R-:W-:Y:S01]  /*134360*/  IMAD.X R27, R28.reuse, 0x1, R7, P6 ;  /* 0x000000011c1b7824 */ /* 0x040fe200030e0607 */
[C---:B------:R-:W-:Y:S01]  /*134370*/  IADD3 R48, P6, R55.reuse, R9, RZ ;  /* 0x0000000937307210 */ /* 0x040fe20007fde0ff */
[----:B------:R-:W-:Y:S02]  /*134380*/  IMAD.MOV.U32 R23, RZ, RZ, R42 ;  /* 0x000000ffff177224 */ /* 0x000fe400078e002a */
[----:B------:R-:W-:Y:S01]  /*134390*/  IMAD.MOV.U32 R42, RZ, RZ, R49 ;  /* 0x000000ffff2a7224 */ /* 0x000fe200078e0031 */
[----:B------:R0:W-:Y:S01]  /*1343a0*/  STL.64 [R1+0x20e8], R26 ;  /* 0x0020e81a01007387 */ /* 0x0001e20000100a00 */
[----:B------:R-:W-:Y:S01]  /*1343b0*/  IMAD.X R49, R28, 0x1, R5, P6 ;  /* 0x000000011c317824 */ /* 0x000fe200030e0605 */
[----:B0-----:R-:W-:-:S04]  /*1343c0*/  IADD3 R26, P6, R55, R6, RZ ;  /* 0x00000006371a7210 */ /* 0x001fc80007fde0ff */
[----:B------:R-:W-:Y:S01]  /*1343d0*/  STL.64 [R1+0x5920], R48 ;  /* 0x0059203001007387 */ /* 0x000fe20000100a00 */
        /* <DEDUP_REMOVED lines=255> */
[----:B------:R-:W-:Y:S02]  /*1353d0*/  IMAD.MOV.U32 R54, RZ, RZ, R52 ;  /* 0x000000ffff367224 */ /* 0x000fe400078e0034 */
[----:B------:R-:W-:Y:S01]  /*1353e0*/  IMAD.MOV.U32 R55, RZ, RZ, R53 ;  /* 0x000000ffff377224 */ /* 0x000fe200078e0035 */
[----:B--2---:R-:W-:Y:S02]  /*1353f0*/  SHF.R.S32.HI R28, RZ, 0x1f, R30 ;  /* 0x0000001fff1c7819 */ /* 0x004fe4000001141e */
[----:B------:R-:W-:-:S05]  /*135400*/  IADD3 R52, P6, R30, R10, RZ ;  /* 0x0000000a1e347210 */ /* 0x000fca0007fde0ff */
[----:B------:R-:W-:Y:S01]  /*135410*/  IMAD.X R53, R28, 0x1, R8, P6 ;  /* 0x000000011c357824 */ /* 0x000fe200030e0608 */
[----:B0-----:R-:W-:-:S05]  /*135420*/  IADD3 R26, P6, R30, R4, RZ ;  /* 0x000000041e1a7210 */ /* 0x001fca0007fde0ff */
[----:B------:R-:W-:Y:S01]  /*135430*/  IMAD.X R27, R28, 0x1, R7, P6 ;  /* 0x000000011c1b7824 */ /* 0x000fe200030e0607 */
[----:B------:R-:W-:Y:S04]  /*135440*/  STL.64 [R1+0x5928], R52 ;  /* 0x0059283401007387 */ /* 0x000fe80000100a00 */
        /* <DEDUP_REMOVED lines=103> */
[----:B------:R-:W-:Y:S02]  /*135ac0*/  IMAD.X R27, R28, 0x1, R3, P6 ;  /* 0x000000011c1b7824 */ /* 0x000fe400030e0603 */
[----:B------:R-:W-:-:S03]  /*135ad0*/  IMAD.MOV.U32 R28, RZ, RZ, R29 ;  /* 0x000000ffff1c7224 */ /* 0x000fc600078e001d */
[----:B------:R0:W-:Y:S01]  /*135ae0*/  STL.64 [R1+0x1bd0], R26 ;  /* 0x001bd01a01007387 */ /* 0x0001e20000100a00 */
[----:B------:R-:W-:-:S03]  /*135af0*/  IMAD.MOV.U32 R29, RZ, RZ, R22 ;  /* 0x000000ffff1d7224 */ /* 0x000fc600078e0016 */
[----:B------:R-:W3:Y:S01]  /*135b00*/  LDL.LU R32, [R1+0x400] ;  /* 0x0004000001207983 */ /* 0x000ee20000300800 */
[----:B------:R-:W-:Y:S02]  /*135b10*/  IMAD.MOV.U32 R22, RZ, RZ, R18 ;  /* 0x000000ffff167224 */ /* 0x000fe400078e0012 */
[----:B------:R-:W-:Y:S02]  /*135b20*/  IMAD.MOV.U32 R18, RZ, RZ, R17 ;  /* 0x000000ffff127224 */ /* 0x000fe400078e0011 */
[----:B------:R-:W-:Y:S01]  /*135b30*/  IMAD.MOV.U32 R33, RZ, RZ, R24 ;  /* 0x000000ffff217224 */ /* 0x000fe200078e0018 */
[----:B--2---:R-:W-:Y:S01]  /*135b40*/  SHF.R.S32.HI R30, RZ, 0x1f, R50 ;  /* 0x0000001fff1e7819 */ /* 0x004fe20000011432 */
[----:B------:R-:W-:Y:S01]  /*135b50*/  IMAD.MOV.U32 R17, RZ, RZ, R60 ;  /* 0x000000ffff117224 */ /* 0x000fe200078e003c */
[----:B------:R-:W-:Y:S01]  /*135b60*/  IADD3 R60, P6, R50, R10, RZ ;  /* 0x0000000a323c7210 */ /* 0x000fe20007fde0ff */
[----:B------:R-:W-:Y:S02]  /*135b70*/  IMAD.MOV.U32 R24, RZ, RZ, R20 ;  /* 0x000000ffff187224 */ /* 0x000fe400078e0014 */
[----:B------:R-:W-:-:S02]  /*135b80*/  IMAD.MOV.U32 R20, RZ, RZ, R21 ;  /* 0x000000ffff147224 */ /* 0x000fc400078e0015 */
[----:B------:R-:W-:Y:S02]  /*135b90*/  IMAD.MOV.U32 R21, RZ, RZ, R47 ;  /* 0x000000ffff157224 */ /* 0x000fe400078e002f */
[----:B------:R-:W-:Y:S02]  /*135ba0*/  IMAD.MOV.U32 R47, RZ, RZ, R56 ;  /* 0x000000ffff2f7224 */ /* 0x000fe400078e0038 */
[----:B------:R-:W-:Y:S02]  /*135bb0*/  IMAD.MOV.U32 R56, RZ, RZ, R61 ;  /* 0x000000ffff387224 */ /* 0x000fe400078e003d */
        /* <DEDUP_REMOVED lines=53> */
[----:B--2---:R-:W-:-:S03]  /*135f10*/  SHF.R.S32.HI R30, RZ, 0x1f, R50 ;  /* 0x0000001fff1e7819 */ /* 0x004fc60000011432 */
[----:B------:R-:W2:Y:S01]  /*135f20*/  LDL.LU R32, [R1+0x3fc] ;  /* 0x0003fc0001207983 */ /* 0x000ea20000300800 */
        /* <DEDUP_REMOVED lines=111> */
[----:B------:R-:W-:Y:S02]  /*136620*/  IMAD.MOV.U32 R33, RZ, RZ, R29 ;  /* 0x000000ffff217224 */ /* 0x000fe400078e001d */
[----:B------:R-:W-:Y:S02]  /*136630*/  IMAD.MOV.U32 R29, RZ, RZ, R24 ;  /* 0x000000ffff1d7224 */ /* 0x000fe400078e0018 */
[----:B------:R-:W-:Y:S01]  /*136640*/  IMAD.MOV.U32 R24, RZ, RZ, R22 ;  /* 0x000000ffff187224 */ /* 0x000fe200078e0016 */
[----:B---3--:R-:W-:Y:S02]  /*136650*/  SHF.R.S32.HI R30, RZ, 0x1f, R50 ;  /* 0x0000001fff1e7819 */ /* 0x008fe40000011432 */
[----:B0-----:R-:W-:Y:S01]  /*136660*/  IADD3 R26, P6, R50, R10, RZ ;  /* 0x0000000a321a7210 */ /* 0x001fe20007fde0ff */
[----:B------:R-:W-:Y:S02]  /*136670*/  IMAD.MOV.U32 R22, RZ, RZ, R18 ;  /* 0x000000ffff167224 */ /* 0x000fe400078e0012 */
[----:B------:R-:W-:-:S02]  /*136680*/  IMAD.MOV.U32 R18, RZ, RZ, R47 ;  /* 0x000000ffff127224 */ /* 0x000fc400078e002f */
[----:B------:R-:W-:Y:S01]  /*136690*/  IMAD.X R27, R30, 0x1, R8, P6 ;  /* 0x000000011e1b7824 */ /* 0x000fe200030e0608 */
[----:B------:R-:W2:Y:S04]  /*1366a0*/  LDL.LU R47, [R1+0x4d0] ;  /* 0x0004d000012f7983 */ /* 0x000ea80000300800 */
        /* <DEDUP_REMOVED lines=38> */
[----:B0-----:R-:W4:Y:S01]  /*136910*/  LDL.LU R27, [R1+0x520] ;  /* 0x00052000011b7983 */ /* 0x001f220000300800 */
[----:B--2---:R-:W-:Y:S02]  /*136920*/  SHF.R.S32.HI R26, RZ, 0x1f, R47 ;  /* 0x0000001fff1a7819 */ /* 0x004fe4000001142f */
[----:B------:R-:W-:-:S05]  /*136930*/  IADD3 R38, P6, R47, R10, RZ ;  /* 0x0000000a2f267210 */ /* 0x000fca0007fde0ff */
[----:B------:R-:W-:-:S05]  /*136940*/  IMAD.X R39, R26, 0x1, R8, P6 ;  /* 0x000000011a277824 */ /* 0x000fca00030e0608 */
[----:B------:R0:W-:Y:S02]  /*136950*/  STL.64 [R1+0x1938], R38 ;  /* 0x0019382601007387 */ /* 0x0001e40000100a00 */
[----:B0-----:R-:W-:-:S05]  /*136960*/  IADD3 R38, P6, R47, R4, RZ ;  /* 0x000000042f267210 */ /* 0x001fca0007fde0ff */
[----:B------:R-:W-:-:S05]  /*136970*/  IMAD.X R39, R26, 0x1, R7, P6 ;  /* 0x000000011a277824 */ /* 0x000fca00030e0607 */
[----:B------:R0:W-:Y:S01]  /*136980*/  STL.64 [R1+0x1930], R38 ;  /* 0x0019302601007387 */ /* 0x0001e20000100a00 */
[----:B------:R-:W-:Y:S02]  /*136990*/  IMAD.MOV.U32 R31, RZ, RZ, R32 ;  /* 0x000000ffff1f7224 */ /* 0x000fe400078e0020 */
[----:B------:R-:W-:Y:S02]  /*1369a0*/  IMAD.MOV.U32 R32, RZ, RZ, R33 ;  /* 0x000000ffff207224 */ /* 0x000fe400078e0021 */
[----:B------:R-:W-:Y:S01]  /*1369b0*/  IMAD.MOV.U32 R33, RZ, RZ, R24 ;  /* 0x000000ffff217224 */ /* 0x000fe200078e0018 */
[----:B0-----:R-:W-:Y:S01]  /*1369c0*/  IADD3 R38, P6, R47, R9, RZ ;  /* 0x000000092f267210 */ /* 0x001fe20007fde0ff */
[----:B------:R-:W-:-:S04]  /*1369d0*/  IMAD.MOV.U32 R24, RZ, RZ, R22 ;  /* 0x000000ffff187224 */ /* 0x000fc800078e0016 */
[----:B------:R-:W-:Y:S02]  /*1369e0*/  IMAD.X R39, R26, 0x1, R5, P6 ;  /* 0x000000011a277824 */ /* 0x000fe400030e0605 */
[----:B------:R-:W-:Y:S02]  /*1369f0*/  IMAD.MOV.U32 R22, RZ, RZ, R18 ;  /* 0x000000ffff167224 */ /* 0x000fe400078e0012 */
[----:B------:R-:W-:Y:S01]  /*136a00*/  IMAD.MOV.U32 R18, RZ, RZ, R46 ;  /* 0x000000ffff127224 */ /* 0x000fe200078e002e */
[----:B------:R0:W-:Y:S01]  /*136a10*/  STL.64 [R1+0x1928], R38 ;  /* 0x0019282601007387 */ /* 0x0001e20000100a00 */
[----:B------:R-:W-:-:S03]  /*136a20*/  IADD3 R46, P6, R47, R6, RZ ;  /* 0x000000062f2e7210 */ /* 0x000fc60007fde0ff */
[----:B------:R-:W2:Y:S02]  /*136a30*/  LDL.LU R51, [R1+0x530] ;  /* 0x0005300001337983 */ /* 0x000ea40000300800 */
[----:B------:R-:W-:Y:S01]  /*136a40*/  IMAD.X R47, R26, 0x1, R3, P6 ;  /* 0x000000011a2f7824 */ /* 0x000fe200030e0603 */
        /* <DEDUP_REMOVED lines=28> */
[----:B0-----:R-:W-:Y:S02]  /*136c10*/  SHF.R.S32.HI R38, RZ, 0x1f, R27 ;  /* 0x0000001fff267819 */ /* 0x001fe4000001141b */
[----:B------:R-:W-:-:S05]  /*136c20*/  IADD3 R40, P6, R27, R10, RZ ;  /* 0x0000000a1b287210 */ /* 0x000fca0007fde0ff */
        /* <DEDUP_REMOVED lines=11> */
[----:B0-----:R-:W4:Y:S01]  /*136ce0*/  LDL.LU R27, [R1+0x52c] ;  /* 0x00052c00011b7983 */ /* 0x001f220000300800 */
[----:B--2---:R-:W-:-:S02]  /*136cf0*/  SHF.R.S32.HI R26, RZ, 0x1f, R51 ;  /* 0x0000001fff1a7819 */ /* 0x004fc40000011433 */
[----:B------:R-:W-:-:S05]  /*136d00*/  IADD3 R38, P6, R51, R10, RZ ;  /* 0x0000000a33267210 */ /* 0x000fca0007fde0ff */
        /* <DEDUP_REMOVED lines=40> */
[----:B------:R-:W-:Y:S02]  /*136f90*/  SHF.R.S32.HI R30, RZ, 0x1f, R27 ;  /* 0x0000001fff1e7819 */ /* 0x000fe4000001141b */
        /* <DEDUP_REMOVED lines=12> */
[----:B------:R-:W4:Y:S01]  /*137060*/  LDL.LU R39, [R1+0x4cc] ;  /* 0x0004cc0001277983 */ /* 0x000f220000300800 */
        /* <DEDUP_REMOVED lines=28> */
[----:B0-----:R-:W-:Y:S02]  /*137230*/  IMAD.MOV.U32 R26, RZ, RZ, R54 ;  /* 0x000000ffff1a7224 */ /* 0x001fe400078e0036 */
[----:B------:R-:W-:Y:S01]  /*137240*/  IMAD.MOV.U32 R27, RZ, RZ, R55 ;  /* 0x000000ffff1b7224 */ /* 0x000fe200078e0037 */
[----:B----4-:R-:W-:Y:S02]  /*137250*/  SHF.R.S32.HI R30, RZ, 0x1f, R38 ;  /* 0x0000001fff1e7819 */ /* 0x010fe40000011426 */
[----:B------:R-:W-:-:S05]  /*137260*/  IADD3 R54, P6, R38, R10, RZ ;  /* 0x0000000a26367210 */ /* 0x000fca0007fde0ff */
[----:B------:R-:W-:Y:S01]  /*137270*/  IMAD.X R55, R30, 0x1, R8, P6 ;  /* 0x000000011e377824 */ /* 0x000fe200030e0608 */
        /* <DEDUP_REMOVED lines=264> */
[----:B0-----:R-:W2:Y:S01]  /*138300*/  LDL.LU R39, [R1+0x4e8] ;  /* 0x0004e80001277983 */ /* 0x001ea20000300800 */
[----:B------:R-:W-:Y:S01]  /*138310*/  IMAD.MOV.U32 R24, RZ, RZ, R18 ;  /* 0x000000ffff187224 */ /* 0x000fe200078e0012 */
[----:B---3--:R-:W-:Y:S02]  /*138320*/  SHF.R.S32.HI R38, RZ, 0x1f, R50 ;  /* 0x0000001fff267819 */ /* 0x008fe40000011432 */
[----:B------:R-:W-:Y:S01]  /*138330*/  IADD3 R44, P6, R50, R10, RZ ;  /* 0x0000000a322c7210 */ /* 0x000fe20007fde0ff */
[----:B------:R-:W-:-:S04]  /*138340*/  IMAD.MOV.U32 R18, RZ, RZ, R45 ;  /* 0x000000ffff127224 */ /* 0x000fc800078e002d */
[----:B------:R-:W-:Y:S01]  /*138350*/  IMAD.X R45, R38, 0x1, R8, P6 ;  /* 0x00000001262d7824 */ /* 0x000fe200030e0608 */
[----:B------:R-:W-:-:S04]  /*138360*/  IADD3 R48, P6, R50, R4, RZ ;  /* 0x0000000432307210 */ /* 0x000fc80007fde0ff */
        /* <DEDUP_REMOVED lines=51> */
[----:B------:R-:W2:Y:S01]  /*1386a0*/  LDL.LU R49, [R1+0x534] ;  /* 0x0005340001317983 */ /* 0x000ea20000300800 */
[----:B---3--:R-:W-:-:S02]  /*1386b0*/  SHF.R.S32.HI R40, RZ, 0x1f, R50 ;  /* 0x0000001fff287819 */ /* 0x008fc40000011432 */
        /* <DEDUP_REMOVED lines=14> */
[----:B------:R-:W-:Y:S02]  /*1387a0*/  IMAD.MOV.U32 R31, RZ, RZ, R28 ;  /* 0x000000ffff1f7224 */ /* 0x000fe400078e001c */
[----:B------:R-:W-:Y:S02]  /*1387b0*/  IMAD.MOV.U32 R28, RZ, RZ, R58 ;  /* 0x000000ffff1c7224 */ /* 0x000fe400078e003a */
[----:B0-----:R-:W-:-:S02]  /*1387c0*/  IMAD.MOV.U32 R39, RZ, RZ, R30 ;  /* 0x000000ffff277224 */ /* 0x001fc400078e001e */
[----:B------:R-:W-:Y:S02]  /*1387d0*/  IMAD.MOV.U32 R30, RZ, RZ, R32 ;  /* 0x000000ffff1e7224 */ /* 0x000fe400078e0020 */
[----:B------:R-:W-:Y:S02]  /*1387e0*/  IMAD.MOV.U32 R32, RZ, RZ, R16 ;  /* 0x000000ffff207224 */ /* 0x000fe400078e0010 */
[----:B------:R-:W-:Y:S02]  /*1387f0*/  IMAD.MOV.U32 R16, RZ, RZ, R43 ;  /* 0x000000ffff107224 */ /* 0x000fe400078e002b */
        /* <DEDUP_REMOVED lines=462> */
[----:B------:R-:W-:-:S02]  /*13a4e0*/  IMAD.MOV.U32 R38, RZ, RZ, R36 ;  /* 0x000000ffff267224 */ /* 0x000fc400078e0024 */
[----:B0-----:R-:W-:-:S04]  /*13a4f0*/  IMAD.MOV.U32 R41, RZ, RZ, R39 ;  /* 0x000000ffff297224 */ /* 0x001fc800078e0027 */
        /* <DEDUP_REMOVED lines=8> */
[----:B------:R-:W-:Y:S01]  /*13a580*/  IMAD.MOV.U32 R22, RZ, RZ, R35 ;  /* 0x000000ffff167224 */ /* 0x000fe200078e0023 */
[----:B------:R-:W-:Y:S02]  /*13a590*/  SHF.R.S32.HI R44, RZ, 0x1f, R53 ;  /* 0x0000001fff2c7819 */ /* 0x000fe40000011435 */
[----:B------:R-:W-:-:S05]  /*13a5a0*/  IADD3 R36, P6, R53, R10, RZ ;  /* 0x0000000a35247210 */ /* 0x000fca0007fde0ff */
[----:B------:R-:W-:Y:S01]  /*13a5b0*/  IMAD.X R37, R44, 0x1, R8, P6 ;  /* 0x000000012c257824 */ /* 0x000fe200030e0608 */
[----:B------:R-:W-:-:S05]  /*13a5c0*/  IADD3 R34, P6, R53, R4, RZ ;  /* 0x0000000435227210 */ /* 0x000fca0007fde0ff */
[----:B------:R-:W-:Y:S01]  /*13a5d0*/  IMAD.X R35, R44, 0x1, R7, P6 ;  /* 0x000000012c237824 */ /* 0x000fe200030e0607 */
[----:B------:R0:W-:Y:S04]  /*13a5e0*/  STL.64 [R1+0x670], R36 ;  /* 0x0006702401007387 */ /* 0x0001e80000100a00 */
[----:B0-----:R-:W4:Y:S04]  /*13a5f0*/  LDL.LU.64 R36, [R1+0x5938] ;  /* 0x0059380001247983 */ /* 0x001f280000300a00 */
        /* <DEDUP_REMOVED lines=133> */
[C---:B0-----:R-:W-:Y:S01]  /*13ae50*/  IADD3 R44, P6, R33.reuse, R9, RZ ;  /* 0x00000009212c7210 */ /* 0x041fe20007fde0ff */
[----:B------:R-:W-:Y:S02]  /*13ae60*/  IMAD.MOV.U32 R40, RZ, RZ, R41 ;  /* 0x000000ffff287224 */ /* 0x000fe400078e0029 */
[----:B------:R-:W-:Y:S02]  /*13ae70*/  IMAD.MOV.U32 R41, RZ, RZ, R32 ;  /* 0x000000ffff297224 */ /* 0x000fe400078e0020 */
[----:B------:R-:W-:Y:S01]  /*13ae80*/  IMAD.X R45, R34, 0x1, R5, P6 ;  /* 0x00000001222d7824 */ /* 0x000fe200030e0605 */
[----:B------:R-:W-:-:S04]  /*13ae90*/  IADD3 R32, P6, R33, R6, RZ ;  /* 0x0000000621207210 */ /* 0x000fc80007fde0ff */
[----:B------:R0:W-:Y:S01]  /*13aea0*/  STL.64 [R1+0x4a0], R44 ;  /* 0x0004a02c01007387 */ /* 0x0001e20000100a00 */
[----:B------:R-:W-:Y:S02]  /*13aeb0*/  IMAD.X R33, R34, 0x1, R3, P6 ;  /* 0x0000000122217824 */ /* 0x000fe400030e0603 */
[----:B0-----:R-:W-:Y:S02]  /*13aec0*/  IMAD.MOV.U32 R45, RZ, RZ, R53 ;  /* 0x000000ffff2d7224 */ /* 0x001fe400078e0035 */
[----:B------:R-:W-:Y:S02]  /*13aed0*/  IMAD.MOV.U32 R53, RZ, RZ, R48 ;  /* 0x000000ffff357224 */ /* 0x000fe400078e0030 */
[----:B------:R-:W-:Y:S02]  /*13aee0*/  IMAD.MOV.U32 R48, RZ, RZ, R49 ;  /* 0x000000ffff307224 */ /* 0x000fe400078e0031 */
[----:B------:R-:W-:Y:S02]  /*13aef0*/  IMAD.MOV.U32 R49, RZ, RZ, R40 ;  /* 0x000000ffff317224 */ /* 0x000fe400078e0028 */
[----:B------:R-:W-:-:S02]  /*13af00*/  IMAD.MOV.U32 R40, RZ, RZ, R41 ;  /* 0x000000ffff287224 */ /* 0x000fc400078e0029 */
[----:B------:R-:W-:Y:S02]  /*13af10*/  IMAD.MOV.U32 R41, RZ, RZ, R16 ;  /* 0x000000ffff297224 */ /* 0x000fe400078e0010 */
[----:B------:R-:W2:Y:S04]  /*13af20*/  LDL.LU R16, [R1+0x1134] ;  /* 0x0011340001107983 */ /* 0x000ea80000300800 */
[----:B------:R0:W-:Y:S01]  /*13af30*/  STL.64 [R1+0x5840], R32 ;  /* 0x0058402001007387 */ /* 0x0001e20000100a00 */
        /* <DEDUP_REMOVED lines=10> */
[----:B0-----:R-:W-:Y:S01]  /*13afe0*/  IADD3 R32, P6, R60, R6, RZ ;  /* 0x000000063c207210 */ /* 0x001fe20007fde0ff */
[----:B------:R-:W-:Y:S02]  /*13aff0*/  IMAD.MOV.U32 R60, RZ, RZ, R53 ;  /* 0x000000ffff3c7224 */ /* 0x000fe400078e0035 */
[----:B------:R-:W-:Y:S02]  /*13b000*/  IMAD.MOV.U32 R53, RZ, RZ, R48 ;  /* 0x000000ffff357224 */ /* 0x000fe400078e0030 */
[----:B------:R-:W-:Y:S02]  /*13b010*/  IMAD.X R33, R34, 0x1, R3, P6 ;  /* 0x0000000122217824 */ /* 0x000fe400030e0603 */
[----:B------:R-:W-:Y:S02]  /*13b020*/  IMAD.MOV.U32 R48, RZ, RZ, R49 ;  /* 0x000000ffff307224 */ /* 0x000fe400078e0031 */
[----:B------:R-:W-:Y:S01]  /*13b030*/  IMAD.MOV.U32 R49, RZ, RZ, R40 ;  /* 0x000000ffff317224 */ /* 0x000fe200078e0028 */
[----:B------:R0:W-:Y:S01]  /*13b040*/  STL.64 [R1+0x470], R32 ;  /* 0x0004702001007387 */ /* 0x0001e20000100a00 */
[----:B------:R-:W-:-:S02]  /*13b050*/  IMAD.MOV.U32 R40, RZ, RZ, R41 ;  /* 0x000000ffff287224 */ /* 0x000fc400078e0029 */
[----:B------:R-:W-:Y:S02]  /*13b060*/  IMAD.MOV.U32 R41, RZ, RZ, R50 ;  /* 0x000000ffff297224 */ /* 0x000fe400078e0032 */
        /* <DEDUP_REMOVED lines=19> */
[----:B---3--:R-:W-:Y:S02]  /*13b1a0*/  IMAD.MOV.U32 R41, RZ, RZ, R50 ;  /* 0x000000ffff297224 */ /* 0x008fe400078e0032 */
[----:B------:R-:W3:Y:S01]  /*13b1b0*/  LDL.LU R50, [R1+0x654] ;  /* 0x0006540001327983 */ /* 0x000ee20000300800 */
        /* <DEDUP_REMOVED lines=715> */
[----:B------:R-:W-:-:S02]  /*13de70*/  IMAD.MOV.U32 R49, RZ, RZ, R40 ;  /* 0x000000ffff317224 */ /* 0x000fc400078e0028 */
[----:B------:R-:W-:Y:S01]  /*13de80*/  IMAD.MOV.U32 R40, RZ, RZ, R41 ;  /* 0x000000ffff287224 */ /* 0x000fe200078e0029 */
[----:B------:R0:W-:Y:S01]  /*13de90*/  STL.64 [R1+0xce0], R32 ;  /* 0x000ce02001007387 */ /* 0x0001e20000100a00 */
[----:B---3--:R-:W-:Y:S02]  /*13dea0*/  IMAD.MOV.U32 R41, RZ, RZ, R50 ;  /* 0x000000ffff297224 */ /* 0x008fe400078e0032 */
[----:B------:R-:W-:Y:S02]  /*13deb0*/  IMAD.MOV.U32 R50, RZ, RZ, R51 ;  /* 0x000000ffff327224 */ /* 0x000fe400078e0033 */
        /* <DEDUP_REMOVED lines=75> */
[----:B------:R-:W-:Y:S01]  /*13e370*/  SHF.R.S32.HI R34, RZ, 0x1f, R52 ;  /* 0x0000001fff227819 */ /* 0x000fe20000011434 */
[----:B------:R-:W-:-:S03]  /*13e380*/  IMAD.MOV.U32 R61, RZ, RZ, R53 ;  /* 0x000000ffff3d7224 */ /* 0x000fc600078e0035 */
[----:B------:R0:W-:Y:S01]  /*13e390*/  STL.64 [R1+0xdc8], R32 ;  /* 0x000dc82001007387 */ /* 0x0001e20000100a00 */
[----:B------:R-:W-:Y:S02]  /*13e3a0*/  IMAD.MOV.U32 R53, RZ, RZ, R48 ;  /* 0x000000ffff357224 */ /* 0x000fe400078e0030 */
[----:B------:R-:W-:Y:S02]  /*13e3b0*/  IMAD.MOV.U32 R48, RZ, RZ, R49 ;  /* 0x000000ffff307224 */ /* 0x000fe400078e0031 */
[----:B------:R-:W-:Y:S01]  /*13e3c0*/  IMAD.MOV.U32 R49, RZ, RZ, R40 ;  /* 0x000000ffff317224 */ /* 0x000fe200078e0028 */
[----:B0-----:R-:W-:Y:S01]  /*13e3d0*/  IADD3 R32, P6, R52, R10, RZ ;  /* 0x0000000a34207210 */ /* 0x001fe20007fde0ff */
[----:B------:R-:W-:-:S04]  /*13e3e0*/  IMAD.MOV.U32 R40, RZ, RZ, R41 ;  /* 0x000000ffff287224 */ /* 0x000fc800078e0029 */
[----:B------:R-:W-:Y:S02]  /*13e3f0*/  IMAD.X R33, R34, 0x1, R8, P6 ;  /* 0x0000000122217824 */ /* 0x000fe400030e0608 */
[----:B---3--:R-:W-:Y:S02]  /*13e400*/  IMAD.MOV.U32 R41, RZ, RZ, R20 ;  /* 0x000000ffff297224 */ /* 0x008fe400078e0014 */
[----:B--2---:R-:W-:Y:S02]  /*13e410*/  IMAD.MOV.U32 R20, RZ, RZ, R16 ;  /* 0x000000ffff147224 */ /* 0x004fe400078e0010 */
        /* <DEDUP_REMOVED lines=17> */
[----:B------:R-:W-:Y:S02]  /*13e530*/  IMAD.MOV.U32 R40, RZ, RZ, R41 ;  /* 0x000000ffff287224 */ /* 0x000fe400078e0029 */
[----:B------:R-:W-:Y:S02]  /*13e540*/  IMAD.MOV.U32 R41, RZ, RZ, R21 ;  /* 0x000000ffff297224 */ /* 0x000fe400078e0015 */
[----:B------:R-:W-:-:S02]  /*13e550*/  IMAD.X R33, R34, 0x1, R8, P6 ;  /* 0x0000000122217824 */ /* 0x000fc400030e0608 */
[----:B------:R-:W-:Y:S02]  /*13e560*/  IMAD.MOV.U32 R21, RZ, RZ, R19 ;  /* 0x000000ffff157224 */ /* 0x000fe400078e0013 */
[----:B------:R-:W3:Y:S04]  /*13e570*/  LDL.LU R19, [R1+0x10dc] ;  /* 0x0010dc0001137983 */ /* 0x000ee80000300800 */
        /* <DEDUP_REMOVED lines=20> */
[----:B------:R-:W4:Y:S04]  /*13e6c0*/  LDL.LU R30, [R1+0x10e8] ;  /* 0x0010e800011e7983 */ /* 0x000f280000300800 */
        /* <DEDUP_REMOVED lines=58> */
[----:B------:R-:W-:-:S03]  /*13ea70*/  IMAD.MOV.U32 R51, RZ, RZ, R28 ;  /* 0x000000ffff337224 */ /* 0x000fc600078e001c */
[----:B------:R-:W4:Y:S01]  /*13ea80*/  LDL.LU R28, [R1+0x1110] ;  /* 0x00111000011c7983 */ /* 0x000f220000300800 */
[----:B------:R-:W-:Y:S01]  /*13ea90*/  SHF.R.S32.HI R34, RZ, 0x1f, R35 ;  /* 0x0000001fff227819 */ /* 0x000fe20000011423 */
        /* <DEDUP_REMOVED lines=9> */
[----:B------:R-:W-:Y:S02]  /*13eb30*/  IMAD.MOV.U32 R40, RZ, RZ, R43 ;  /* 0x000000ffff287224 */ /* 0x000fe400078e002b */
[----:B----4-:R-:W-:Y:S02]  /*13eb40*/  IMAD.MOV.U32 R51, RZ, RZ, R28 ;  /* 0x000000ffff337224 */ /* 0x010fe400078e001c */
[----:B------:R-:W-:Y:S01]  /*13eb50*/  IMAD.MOV.U32 R28, RZ, RZ, R42 ;  /* 0x000000ffff1c7224 */ /* 0x000fe200078e002a */
[----:B------:R-:W-:-:S05]  /*13eb60*/  IADD3 R42, P6, R35, R4, RZ ;  /* 0x00000004232a7210 */ /* 0x000fca0007fde0ff */
[----:B------:R-:W-:Y:S01]  /*13eb70*/  IMAD.X R43, R34, 0x1, R7, P6 ;  /* 0x00000001222b7824 */ /* 0x000fe200030e0607 */
[----:B0-----:R-:W-:-:S05]  /*13eb80*/  IADD3 R32, P6, R35, R9, RZ ;  /* 0x0000000923207210 */ /* 0x001fca0007fde0ff */
[----:B------:R-:W-:Y:S01]  /*13eb90*/  IMAD.X R33, R34, 0x1, R5, P6 ;  /* 0x0000000122217824 */ /* 0x000fe200030e0605 */
[----:B------:R-:W-:Y:S04]  /*13eba0*/  STL.64 [R1+0x57e0], R42 ;  /* 0x0057e02a01007387 */ /* 0x000fe80000100a00 */
[----:B------:R0:W-:Y:S02]  /*13ebb0*/  STL.64 [R1+0xef0], R32 ;  /* 0x000ef02001007387 */ /* 0x0001e40000100a00 */
[----:B0-----:R-:W-:Y:S01]  /*13ebc0*/  IADD3 R32, P6, R35, R6, RZ ;  /* 0x0000000623207210 */ /* 0x001fe20007fde0ff */
[----:B------:R-:W-:Y:S02]  /*13ebd0*/  IMAD.MOV.U32 R35, RZ, RZ, R61 ;  /* 0x000000ffff237224 */ /* 0x000fe400078e003d */
[----:B------:R-:W-:-:S02]  /*13ebe0*/  IMAD.MOV.U32 R61, RZ, RZ, R52 ;  /* 0x000000ffff3d7224 */ /* 0x000fc400078e0034 */
[----:B------:R-:W-:Y:S02]  /*13ebf0*/  IMAD.X R33, R34, 0x1, R3, P6 ;  /* 0x0000000122217824 */ /* 0x000fe400030e0603 */
[----:B------:R-:W-:Y:S02]  /*13ec00*/  IMAD.MOV.U32 R52, RZ, RZ, R53 ;  /* 0x000000ffff347224 */ /* 0x000fe400078e0035 */
[----:B------:R-:W-:Y:S01]  /*13ec10*/  IMAD.MOV.U32 R53, RZ, RZ, R48 ;  /* 0x000000ffff357224 */ /* 0x000fe200078e0030 */
[----:B------:R0:W-:Y:S01]  /*13ec20*/  STL.64 [R1+0xf08], R32 ;  /* 0x000f082001007387 */ /* 0x0001e20000100a00 */
[----:B------:R-:W-:Y:S02]  /*13ec30*/  IMAD.MOV.U32 R48, RZ, RZ, R49 ;  /* 0x000000ffff307224 */ /* 0x000fe400078e0031 */
[----:B------:R-:W-:Y:S02]  /*13ec40*/  IMAD.MOV.U32 R49, RZ, RZ, R40 ;  /* 0x000000ffff317224 */ /* 0x000fe400078e0028 */
[----:B------:R-:W4:Y:S01]  /*13ec50*/  LDL.LU R40, [R1+0x104c] ;  /* 0x00104c0001287983 */ /* 0x000f220000300800 */
[----:B------:R-:W-:-:S02]  /*13ec60*/  SHF.R.S32.HI R34, RZ, 0x1f, R44 ;  /* 0x0000001fff227819 */ /* 0x000fc4000001142c */
        /* <DEDUP_REMOVED lines=17> */
[----:B----4-:R-:W-:Y:S02]  /*13ed80*/  IMAD.MOV.U32 R49, RZ, RZ, R40 ;  /* 0x000000ffff317224 */ /* 0x010fe400078e0028 */
        /* <DEDUP_REMOVED lines=319> */
[----:B----4-:R-:W-:Y:S02]  /*140180*/  IMAD.MOV.U32 R49, RZ, RZ, R40 ;  /* 0x000000ffff317224 */ /* 0x010fe400078e0028 */
[----:B------:R-:W-:Y:S02]  /*140190*/  IMAD.MOV.U32 R40, RZ, RZ, R41 ;  /* 0x000000ffff287224 */ /* 0x000fe400078e0029 */
        /* <DEDUP_REMOVED lines=22> */
[----:B----4-:R-:W-:Y:S02]  /*140300*/  IMAD.MOV.U32 R49, RZ, RZ, R41 ;  /* 0x000000ffff317224 */ /* 0x010fe400078e0029 */
        /* <DEDUP_REMOVED lines=32> */
[----:B------:R-:W-:-:S04]  /*140510*/  IADD3 R34, P6, R44, R10, RZ ;  /* 0x0000000a2c227210 */ /* 0x000fc80007fde0ff */
[----:B------:R0:W-:Y:S02]  /*140520*/  STL.64 [R1+0x1428], R32 ;  /* 0x0014282001007387 */ /* 0x0001e40000100a00 */
[----:B0-----:R-:W-:Y:S01]  /*140530*/  SHF.R.S32.HI R32, RZ, 0x1f, R44 ;  /* 0x0000001fff207819 */ /* 0x001fe2000001142c */
[----:B------:R-:W-:Y:S02]  /*140540*/  IMAD.MOV.U32 R33, RZ, RZ, R61 ;  /* 0x000000ffff217224 */ /* 0x000fe400078e003d */
[----:B------:R-:W-:Y:S02]  /*140550*/  IMAD.MOV.U32 R61, RZ, RZ, R52 ;  /* 0x000000ffff3d7224 */ /* 0x000fe400078e0034 */
[----:B------:R-:W-:Y:S02]  /*140560*/  IMAD.MOV.U32 R52, RZ, RZ, R53 ;  /* 0x000000ffff347224 */ /* 0x000fe400078e0035 */
[----:B------:R-:W-:Y:S02]  /*140570*/  IMAD.MOV.U32 R53, RZ, RZ, R48 ;  /* 0x000000ffff357224 */ /* 0x000fe400078e0030 */
[----:B------:R-:W-:-:S02]  /*140580*/  IMAD.MOV.U32 R48, RZ, RZ, R49 ;  /* 0x000000ffff307224 */ /* 0x000fc400078e0031 */
[----:B------:R-:W-:Y:S02]  /*140590*/  IMAD.X R35, R32, 0x1, R8, P6 ;  /* 0x0000000120237824 */ /* 0x000fe400030e0608 */
[----:B------:R-:W-:Y:S02]  /*1405a0*/  IMAD.MOV.U32 R49, RZ, RZ, R50 ;  /* 0x000000ffff317224 */ /* 0x000fe400078e0032 */
[----:B------:R-:W-:Y:S02]  /*1405b0*/  IMAD.MOV.U32 R50, RZ, RZ, R30 ;  /* 0x000000ffff327224 */ /* 0x000fe400078e001e */
        /* <DEDUP_REMOVED lines=11> */
[----:B------:R-:W-:Y:S02]  /*140670*/  SHF.R.S32.HI R32, RZ, 0x1f, R45 ;  /* 0x0000001fff207819 */ /* 0x000fe4000001142d */
[----:B------:R-:W-:Y:S02]  /*140680*/  IADD3 R42, P6, R45, R10, RZ ;  /* 0x0000000a2d2a7210 */ /* 0x000fe40007fde0ff */
[----:B------:R0:W-:Y:S03]  /*140690*/  STL.64 [R1+0x1468], R34 ;  /* 0x0014682201007387 */ /* 0x0001e60000100a00 */
[----:B------:R-:W-:Y:S02]  /*1406a0*/  IMAD.X R43, R32, 0x1, R8, P6 ;  /* 0x00000001202b7824 */ /* 0x000fe400030e0608 */
[----:B0-----:R-:W-:-:S02]  /*1406b0*/  IMAD.MOV.U32 R35, RZ, RZ, R61 ;  /* 0x000000ffff237224 */ /* 0x001fc400078e003d */
[----:B------:R-:W-:Y:S02]  /*1406c0*/  IMAD.MOV.U32 R61, RZ, RZ, R52 ;  /* 0x000000ffff3d7224 */ /* 0x000fe400078e0034 */
[----:B------:R-:W-:Y:S02]  /*1406d0*/  IMAD.MOV.U32 R52, RZ, RZ, R53 ;  /* 0x000000ffff347224 */ /* 0x000fe400078e0035 */
[----:B------:R-:W-:Y:S02]  /*1406e0*/  IMAD.MOV.U32 R53, RZ, RZ, R48 ;  /* 0x000000ffff357224 */ /* 0x000fe400078e0030 */
[----:B------:R-:W-:Y:S02]  /*1406f0*/  IMAD.MOV.U32 R48, RZ, RZ, R49 ;  /* 0x000000ffff307224 */ /* 0x000fe400078e0031 */
[----:B------:R-:W-:Y:S02]  /*140700*/  IMAD.MOV.U32 R49, RZ, RZ, R24 ;  /* 0x000000ffff317224 */ /* 0x000fe400078e0018 */
[----:B--2---:R-:W-:-:S02]  /*140710*/  IMAD.MOV.U32 R24, RZ, RZ, R23 ;  /* 0x000000ffff187224 */ /* 0x004fc400078e0017 */
        /* <DEDUP_REMOVED lines=20> */
[----:B---3--:R-:W-:Y:S02]  /*140860*/  IMAD.MOV.U32 R31, RZ, RZ, R2 ;  /* 0x000000ffff1f7224 */ /* 0x008fe400078e0002 */
        /* <DEDUP_REMOVED lines=8> */
[----:B------:R-:W-:Y:S01]  /*1408f0*/  SHF.R.S32.HI R34, RZ, 0x1f, R33 ;  /* 0x0000001fff227819 */ /* 0x000fe20000011421 */
[----:B------:R-:W-:Y:S01]  /*140900*/  IMAD.MOV.U32 R45, RZ, RZ, R61 ;  /* 0x000000ffff2d7224 */ /* 0x000fe200078e003d */
[----:B0-----:R-:W-:Y:S01]  /*140910*/  IADD3 R42, P6, R60, R6, RZ ;  /* 0x000000063c2a7210 */ /* 0x001fe20007fde0ff */
[----:B------:R-:W-:-:S04]  /*140920*/  IMAD.MOV.U32 R60, RZ, RZ, R36 ;  /* 0x000000ffff3c7224 */ /* 0x000fc800078e0024 */
[----:B------:R-:W-:Y:S01]  /*140930*/  IMAD.X R43, R32, 0x1, R3, P6 ;  /* 0x00000001202b7824 */ /* 0x000fe200030e0603 */
[----:B------:R-:W-:Y:S01]  /*140940*/  IADD3 R36, P6, R33, R10, RZ ;  /* 0x0000000a21247210 */ /* 0x000fe20007fde0ff */
[----:B------:R-:W-:-:S03]  /*140950*/  IMAD.MOV.U32 R61, RZ, RZ, R37 ;  /* 0x000000ffff3d7224 */ /* 0x000fc600078e0025 */
[----:B------:R0:W-:Y:S01]  /*140960*/  STL.64 [R1+0x14e8], R42 ;  /* 0x0014e82a01007387 */ /* 0x0001e20000100a00 */
[----:B------:R-:W-:-:S05]  /*140970*/  IMAD.X R37, R34, 0x1, R8, P6 ;  /* 0x0000000122257824 */ /* 0x000fca00030e0608 */
[----:B------:R1:W-:Y:S01]  /*140980*/  STL.64 [R1+0x57c8], R36 ;  /* 0x0057c82401007387 */ /* 0x0003e20000100a00 */
[----:B0-----:R-:W-:-:S05]  /*140990*/  IADD3 R42, P6, R33, R4, RZ ;  /* 0x00000004212a7210 */ /* 0x001fca0007fde0ff */
[----:B------:R-:W-:Y:S01]  /*1409a0*/  IMAD.X R43, R34, 0x1, R7, P6 ;  /* 0x00000001222b7824 */ /* 0x000fe200030e0607 */
[----:B-1----:R-:W-:-:S05]  /*1409b0*/  IADD3 R36, P6, R33, R9, RZ ;  /* 0x0000000921247210 */ /* 0x002fca0007fde0ff */
[C---:B------:R-:W-:Y:S01]  /*1409c0*/  IMAD.X R37, R34.reuse, 0x1, R5, P6 ;  /* 0x0000000122257824 */ /* 0x040fe200030e0605 */
[----:B------:R-:W-:Y:S01]  /*1409d0*/  IADD3 R32, P6, R33, R6, RZ ;  /* 0x0000000621207210 */ /* 0x000fe20007fde0ff */
[----:B------:R-:W-:Y:S04]  /*1409e0*/  STL.64 [R1+0x1510], R42 ;  /* 0x0015102a01007387 */ /* 0x000fe80000100a00 */
[----:B------:R-:W-:Y:S01]  /*1409f0*/  IMAD.X R33, R34, 0x1, R3, P6 ;  /* 0x0000000122217824 */ /* 0x000fe200030e0603 */
[----:B------:R-:W-:Y:S04]  /*140a00*/  STL.64 [R1+0x1530], R36 ;  /* 0x0015302401007387 */ /* 0x000fe80000100a00 */
[----:B------:R0:W-:Y:S02]  /*140a10*/  STL.64 [R1+0x1528], R32 ;  /* 0x0015282001007387 */ /* 0x0001e40000100a00 */
[----:B0-----:R-:W-:-:S02]  /*140a20*/  IMAD.MOV.U32 R33, RZ, RZ, R52 ;  /* 0x000000ffff217224 */ /* 0x001fc400078e0034 */
[----:B------:R-:W-:Y:S02]  /*140a30*/  IMAD.MOV.U32 R52, RZ, RZ, R53 ;  /* 0x000000ffff347224 */ /* 0x000fe400078e0035 */
[----:B------:R-:W-:Y:S02]  /*140a40*/  IMAD.MOV.U32 R53, RZ, RZ, R48 ;  /* 0x000000ffff357224 */ /* 0x000fe400078e0030 */
[----:B------:R-:W-:Y:S02]  /*140a50*/  IMAD.MOV.U32 R48, RZ, RZ, R49 ;  /* 0x000000ffff307224 */ /* 0x000fe400078e0031 */
[----:B------:R-:W-:Y:S02]  /*140a60*/  IMAD.MOV.U32 R49, RZ, RZ, R40 ;  /* 0x000000ffff317224 */ /* 0x000fe400078e0028 */
[----:B------:R-:W-:Y:S02]  /*140a70*/  IMAD.MOV.U32 R40, RZ, RZ, R41 ;  /* 0x000000ffff287224 */ /* 0x000fe400078e0029 */
[----:B------:R-:W4:Y:S01]  /*140a80*/  LDL.LU R41, [R1+0x10c4] ;  /* 0x0010c40001297983 */ /* 0x000f220000300800 */
[----:B------:R-:W-:-:S02]  /*140a90*/  SHF.R.S32.HI R32, RZ, 0x1f, R35 ;  /* 0x0000001fff207819 */ /* 0x000fc40000011423 */
        /* <DEDUP_REMOVED lines=10> */
[----:B------:R0:W-:Y:S01]  /*140b40*/  STL.64 [R1+0x1570], R36 ;  /* 0x0015702401007387 */ /* 0x0001e20000100a00 */
[----:B------:R-:W-:-:S03]  /*140b50*/  SHF.R.S32.HI R32, RZ, 0x1f, R44 ;  /* 0x0000001fff207819 */ /* 0x000fc6000001142c */
[----:B------:R1:W-:Y:S01]  /*140b60*/  STL.64 [R1+0x1568], R34 ;  /* 0x0015682201007387 */ /* 0x0003e20000100a00 */
[----:B0-----:R-:W-:Y:S01]  /*140b70*/  IADD3 R36, P6, R44, R10, RZ ;  /* 0x0000000a2c247210 */ /* 0x001fe20007fde0ff */
[----:B-1----:R-:W-:Y:S02]  /*140b80*/  IMAD.MOV.U32 R35, RZ, RZ, R52 ;  /* 0x000000ffff237224 */ /* 0x002fe400078e0034 */
[----:B------:R-:W-:Y:S02]  /*140b90*/  IMAD.MOV.U32 R52, RZ, RZ, R53 ;  /* 0x000000ffff347224 */ /* 0x000fe400078e0035 */
[----:B------:R-:W-:Y:S02]  /*140ba0*/  IMAD.MOV.U32 R53, RZ, RZ, R48 ;  /* 0x000000ffff357224 */ /* 0x000fe400078e0030 */
[----:B------:R-:W-:Y:S02]  /*140bb0*/  IMAD.MOV.U32 R48, RZ, RZ, R49 ;  /* 0x000000ffff307224 */ /* 0x000fe400078e0031 */
[----:B------:R-:W-:-:S02]  /*140bc0*/  IMAD.MOV.U32 R49, RZ, RZ, R40 ;  /* 0x000000ffff317224 */ /* 0x000fc400078e0028 */
[----:B------:R-:W-:Y:S02]  /*140bd0*/  IMAD.X R37, R32, 0x1, R8, P6 ;  /* 0x0000000120257824 */ /* 0x000fe400030e0608 */
[----:B----4-:R-:W-:Y:S02]  /*140be0*/  IMAD.MOV.U32 R40, RZ, RZ, R41 ;  /* 0x000000ffff287224 */ /* 0x010fe400078e0029 */
        /* <DEDUP_REMOVED lines=17> */
[----:B------:R-:W-:-:S03]  /*140d00*/  IMAD.MOV.U32 R49, RZ, RZ, R40 ;  /* 0x000000ffff317224 */ /* 0x000fc600078e0028 */
[----:B------:R-:W2:Y:S01]  /*140d10*/  LDL.LU R40, [R1+0x10cc] ;  /* 0x0010cc0001287983 */ /* 0x000ea20000300800 */
        /* <DEDUP_REMOVED lines=17> */
[----:B--2---:R-:W-:-:S03]  /*140e30*/  IMAD.MOV.U32 R49, RZ, RZ, R40 ;  /* 0x000000ffff317224 */ /* 0x004fc600078e0028 */
        /* <DEDUP_REMOVED lines=13> */
[----:B------:R0:W-:Y:S02]  /*140f10*/  STL.64 [R1+0x1628], R32 ;  /* 0x0016282001007387 */ /* 0x0001e40000100a00 */
[----:B0-----:R-:W-:Y:S02]  /*140f20*/  IMAD.MOV.U32 R33, RZ, RZ, R52 ;  /* 0x000000ffff217224 */ /* 0x001fe400078e0034 */
[----:B------:R-:W-:Y:S02]  /*140f30*/  IMAD.MOV.U32 R52, RZ, RZ, R53 ;  /* 0x000000ffff347224 */ /* 0x000fe400078e0035 */
[----:B------:R-:W-:-:S02]  /*140f40*/  IMAD.MOV.U32 R53, RZ, RZ, R48 ;  /* 0x000000ffff357224 */ /* 0x000fc400078e0030 */
[----:B------:R-:W-:Y:S02]  /*140f50*/  IMAD.MOV.U32 R48, RZ, RZ, R49 ;  /* 0x000000ffff307224 */ /* 0x000fe400078e0031 */
[----:B--2---:R-:W-:Y:S02]  /*140f60*/  IMAD.MOV.U32 R49, RZ, RZ, R40 ;  /* 0x000000ffff317224 */ /* 0x004fe400078e0028 */
[----:B------:R-:W2:Y:S01]  /*140f70*/  LDL.LU R40, [R1+0x10d4] ;  /* 0x0010d40001287983 */ /* 0x000ea20000300800 */
        /* <DEDUP_REMOVED lines=32> */
[----:B------:R0:W-:Y:S01]  /*141180*/  STL.64 [R1+0x16a8], R36 ;  /* 0x0016a82401007387 */ /* 0x0001e20000100a00 */
[----:B------:R-:W-:Y:S02]  /*141190*/  IMAD.MOV.U32 R44, RZ, RZ, R52 ;  /* 0x000000ffff2c7224 */ /* 0x000fe400078e0034 */
[----:B------:R-:W-:Y:S02]  /*1411a0*/  IMAD.MOV.U32 R52, RZ, RZ, R53 ;  /* 0x000000ffff347224 */ /* 0x000fe400078e0035 */
[----:B------:R-:W-:Y:S01]  /*1411b0*/  IMAD.MOV.U32 R53, RZ, RZ, R48 ;  /* 0x000000ffff357224 */ /* 0x000fe200078e0030 */
[----:B0-----:R-:W-:Y:S01]  /*1411c0*/  IADD3 R36, P6, R45, R10, RZ ;  /* 0x0000000a2d247210 */ /* 0x001fe20007fde0ff */
[----:B------:R-:W-:-:S04]  /*1411d0*/  IMAD.MOV.U32 R48, RZ, RZ, R49 ;  /* 0x000000ffff307224 */ /* 0x000fc800078e0031 */
[----:B------:R-:W-:Y:S01]  /*1411e0*/  IMAD.X R37, R32, 0x1, R8, P6 ;  /* 0x0000000120257824 */ /* 0x000fe200030e0608 */
[----:B------:R-:W-:Y:S01]  /*1411f0*/  SHF.R.S32.HI R34, RZ, 0x1f, R33 ;  /* 0x0000001fff227819 */ /* 0x000fe20000011421 */
[----:B--2---:R-:W-:Y:S02]  /*141200*/  IMAD.MOV.U32 R49, RZ, RZ, R40 ;  /* 0x000000ffff317224 */ /* 0x004fe400078e0028 */
        /* <DEDUP_REMOVED lines=30> */
[----:B------:R-:W-:Y:S01]  /*1413f0*/  STL.64 [R1+0x1728], R36 ;  /* 0x0017282401007387 */ /* 0x000fe20000100a00 */
[----:B------:R-:W-:Y:S01]  /*141400*/  SHF.R.S32.HI R34, RZ, 0x1f, R35 ;  /* 0x0000001fff227819 */ /* 0x000fe20000011423 */
[----:B------:R-:W-:Y:S02]  /*141410*/  IMAD.MOV.U32 R43, RZ, RZ, R45 ;  /* 0x000000ffff2b7224 */ /* 0x000fe400078e002d */
[----:B------:R0:W-:Y:S01]  /*141420*/  STL.64 [R1+0x1720], R32 ;  /* 0x0017202001007387 */ /* 0x0001e20000100a00 */
[----:B------:R-:W-:Y:S02]  /*141430*/  IMAD.MOV.U32 R45, RZ, RZ, R52 ;  /* 0x000000ffff2d7224 */ /* 0x000fe400078e0034 */
[----:B------:R-:W-:Y:S02]  /*141440*/  IMAD.MOV.U32 R52, RZ, RZ, R53 ;  /* 0x000000ffff347224 */ /* 0x000fe400078e0035 */
[----:B------:R-:W-:-:S02]  /*141450*/  IMAD.MOV.U32 R53, RZ, RZ, R48 ;  /* 0x000000ffff357224 */ /* 0x000fc400078e0030 */
[----:B------:R-:W-:Y:S01]  /*141460*/  IMAD.MOV.U32 R48, RZ, RZ, R40 ;  /* 0x000000ffff307224 */ /* 0x000fe200078e0028 */
[C---:B0-----:R-:W-:Y:S01]  /*141470*/  IADD3 R32, P6, R35.reuse, R10, RZ ;  /* 0x0000000a23207210 */ /* 0x041fe20007fde0ff */
[----:B------:R-:W-:Y:S02]  /*141480*/  IMAD.MOV.U32 R40, RZ, RZ, R41 ;  /* 0x000000ffff287224 */ /* 0x000fe400078e0029 */
[----:B------:R-:W-:Y:S02]  /*141490*/  IMAD.MOV.U32 R41, RZ, RZ, R50 ;  /* 0x000000ffff297224 */ /* 0x000fe400078e0032 */
[----:B------:R-:W-:Y:S02]  /*1414a0*/  IMAD.X R33, R34, 0x1, R8, P6 ;  /* 0x0000000122217824 */ /* 0x000fe400030e0608 */
        /* <DEDUP_REMOVED lines=32> */
[----:B----4-:R-:W-:-:S04]  /*1416b0*/  IADD3 R36, P6, R13, R10, RZ ;  /* 0x0000000a0d247210 */ /* 0x010fc80007fde0ff */
[----:B------:R0:W-:Y:S01]  /*1416c0*/  STL.64 [R1+0x17a0], R32 ;  /* 0x0017a02001007387 */ /* 0x0001e20000100a00 */
[----:B------:R-:W-:Y:S02]  /*1416d0*/  IMAD.MOV.U32 R44, RZ, RZ, R45 ;  /* 0x000000ffff2c7224 */ /* 0x000fe400078e002d */
[----:B------:R-:W-:Y:S02]  /*1416e0*/  IMAD.MOV.U32 R45, RZ, RZ, R52 ;  /* 0x000000ffff2d7224 */ /* 0x000fe400078e0034 */
[----:B------:R-:W-:Y:S01]  /*1416f0*/  IMAD.MOV.U32 R52, RZ, RZ, R53 ;  /* 0x000000ffff347224 */ /* 0x000fe200078e0035 */
[----:B0-----:R-:W-:Y:S01]  /*141700*/  SHF.R.S32.HI R32, RZ, 0x1f, R13 ;  /* 0x0000001fff207819 */ /* 0x001fe2000001140d */
[----:B------:R-:W-:Y:S02]  /*141710*/  IMAD.MOV.U32 R53, RZ, RZ, R48 ;  /* 0x000000ffff357224 */ /* 0x000fe400078e0030 */
[----:B------:R-:W-:Y:S02]  /*141720*/  IMAD.MOV.U32 R48, RZ, RZ, R50 ;  /* 0x000000ffff307224 */ /* 0x000fe400078e0032 */
[----:B------:R-:W-:-:S02]  /*141730*/  IMAD.X R37, R32, 0x1, R8, P6 ;  /* 0x0000000120257824 */ /* 0x000fc400030e0608 */
[----:B------:R-:W-:Y:S02]  /*141740*/  IMAD.MOV.U32 R50, RZ, RZ, R31 ;  /* 0x000000ffff327224 */ /* 0x000fe400078e001f */
[----:B------:R-:W4:Y:S04]  /*141750*/  LDL.LU R31, [R1+0x1114] ;  /* 0x00111400011f7983 */ /* 0x000f280000300800 */
[----:B------:R0:W-:Y:S01]  /*141760*/  STL.64 [R1+0x1798], R36 ;  /* 0x0017982401007387 */ /* 0x0001e20000100a00 */
[----:B------:R-:W-:Y:S01]  /*141770*/  IMAD.MOV.U32 R35, RZ, RZ, R45 ;  /* 0x000000ffff237224 */ /* 0x000fe200078e002d */
[----:B0-----:R-:W-:-:S05]  /*141780*/  IADD3 R36, P6, R13, R4, RZ ;  /* 0x000000040d247210 */ /* 0x001fca0007fde0ff */
[----:B------:R-:W-:Y:S02]  /*141790*/  IMAD.X R37, R32, 0x1, R7, P6 ;  /* 0x0000000120257824 */ /* 0x000fe400030e0607 */
[----:B------:R-:W-:-:S03]  /*1417a0*/  IMAD.MOV.U32 R45, RZ, RZ, R52 ;  /* 0x000000ffff2d7224 */ /* 0x000fc600078e0034 */
[----:B------:R0:W-:Y:S01]  /*1417b0*/  STL.64 [R1+0x17c8], R36 ;  /* 0x0017c82401007387 */ /* 0x0001e20000100a00 */
[----:B------:R-:W-:Y:S02]  /*1417c0*/  IMAD.MOV.U32 R52, RZ, RZ, R53 ;  /* 0x000000ffff347224 */ /* 0x000fe400078e0035 */
[----:B------:R-:W-:Y:S02]  /*1417d0*/  IMAD.MOV.U32 R53, RZ, RZ, R48 ;  /* 0x000000ffff357224 */ /* 0x000fe400078e0030 */
[----:B------:R-:W-:Y:S02]  /*1417e0*/  IMAD.MOV.U32 R48, RZ, RZ, R50 ;  /* 0x000000ffff307224 */ /* 0x000fe400078e0032 */
[----:B------:R-:W-:Y:S01]  /*1417f0*/  IMAD.MOV.U32 R50, RZ, RZ, R51 ;  /* 0x000000ffff327224 */ /* 0x000fe200078e0033 */
[----:B0-----:R-:W-:Y:S01]  /*141800*/  IADD3 R36, P6, R13, R9, RZ ;  /* 0x000000090d247210 */ /* 0x001fe20007fde0ff */
[----:B------:R-:W-:-:S04]  /*141810*/  IMAD.MOV.U32 R51, RZ, RZ, R12 ;  /* 0x000000ffff337224 */ /* 0x000fc800078e000c */
[C---:B------:R-:W-:Y:S01]  /*141820*/  IMAD.X R37, R32.reuse, 0x1, R5, P6 ;  /* 0x0000000120257824 */ /* 0x040fe200030e0605 */
[----:B------:R-:W-:Y:S01]  /*141830*/  IADD3 R12, P6, R13, R6, RZ ;  /* 0x000000060d0c7210 */ /* 0x000fe20007fde0ff */
[----:B------:R-:W-:Y:S02]  /*141840*/  IMAD.MOV.U32 R33, RZ, RZ, R35 ;  /* 0x000000ffff217224 */ /* 0x000fe400078e0023 */
[----:B------:R-:W-:Y:S01]  /*141850*/  IMAD.MOV.U32 R35, RZ, RZ, R45 ;  /* 0x000000ffff237224 */ /* 0x000fe200078e002d */
[----:B------:R0:W-:Y:S01]  /*141860*/  STL.64 [R1+0x17e8], R36 ;  /* 0x0017e82401007387 */ /* 0x0001e20000100a00 */
[----:B------:R-:W-:Y:S01]  /*141870*/  IMAD.X R13, R32, 0x1, R3, P6 ;  /* 0x00000001200d7824 */ /* 0x000fe200030e0603 */
[----:B------:R-:W-:Y:S01]  /*141880*/  SHF.R.S32.HI R32, RZ, 0x1f, R43 ;  /* 0x0000001fff207819 */ /* 0x000fe2000001142b */
[----:B------:R-:W-:Y:S02]  /*141890*/  IMAD.MOV.U32 R45, RZ, RZ, R52 ;  /* 0x000000ffff2d7224 */ /* 0x000fe400078e0034 */
[----:B------:R-:W-:-:S02]  /*1418a0*/  IMAD.MOV.U32 R52, RZ, RZ, R53 ;  /* 0x000000ffff347224 */ /* 0x000fc400078e0035 */
[----:B------:R-:W-:Y:S02]  /*1418b0*/  IMAD.MOV.U32 R53, RZ, RZ, R48 ;  /* 0x000000ffff357224 */ /* 0x000fe400078e0030 */
[----:B------:R-:W-:Y:S01]  /*1418c0*/  IMAD.MOV.U32 R48, RZ, RZ, R50 ;  /* 0x000000ffff307224 */ /* 0x000fe200078e0032 */
[C---:B0-----:R-:W-:Y:S01]  /*1418d0*/  IADD3 R36, P6, R43.reuse, R10, RZ ;  /* 0x0000000a2b247210 */ /* 0x041fe20007fde0ff */
[----:B------:R-:W-:Y:S02]  /*1418e0*/  IMAD.MOV.U32 R50, RZ, RZ, R51 ;  /* 0x000000ffff327224 */ /* 0x000fe400078e0033 */
[----:B------:R-:W2:Y:S02]  /*1418f0*/  LDL.LU R51, [R1+0x111c] ;  /* 0x00111c0001337983 */ /* 0x000ea40000300800 */
[----:B------:R-:W-:Y:S02]  /*141900*/  IMAD.X R37, R32, 0x1, R8, P6 ;  /* 0x0000000120257824 */ /* 0x000fe400030e0608 */
[----:B------:R0:W-:Y:S02]  /*141910*/  STL.64 [R1+0x57f0], R12 ;  /* 0x0057f00c01007387 */ /* 0x0001e40000100a00 */
[----:B0-----:R-:W-:-:S02]  /*141920*/  IADD3 R12, P6, R43, R4, RZ ;  /* 0x000000042b0c7210 */ /* 0x001fc40007fde0ff */
[----:B------:R-:W-:Y:S03]  /*141930*/  STL.64 [R1+0x17d8], R36 ;  /* 0x0017d82401007387 */ /* 0x000fe60000100a00 */
        /* <DEDUP_REMOVED lines=9> */
[----:B------:R-:W-:Y:S02]  /*1419d0*/  IMAD.X R13, R32, 0x1, R3, P6 ;  /* 0x00000001200d7824 */ /* 0x000fe400030e0603 */
[----:B------:R-:W-:Y:S02]  /*1419e0*/  IMAD.MOV.U32 R52, RZ, RZ, R48 ;  /* 0x000000ffff347224 */ /* 0x000fe400078e0030 */
[----:B------:R-:W-:Y:S01]  /*1419f0*/  IMAD.MOV.U32 R48, RZ, RZ, R49 ;  /* 0x000000ffff307224 */ /* 0x000fe200078e0031 */
[----:B------:R0:W-:Y:S04]  /*141a00*/  STL.64 [R1+0x1820], R12 ;  /* 0x0018200c01007387 */ /* 0x0001e80000100a00 */
[----:B------:R-:W3:Y:S01]  /*141a10*/  LDL.LU R49, [R1+0x10f4] ;  /* 0x0010f40001317983 */ /* 0x000ee20000300800 */
        /* <DEDUP_REMOVED lines=14> */
[----:B------:R-:W-:-:S03]  /*141b00*/  IMAD.MOV.U32 R42, RZ, RZ, R35 ;  /* 0x000000ffff2a7224 */ /* 0x000fc600078e0023 */
[----:B------:R-:W4:Y:S01]  /*141b10*/  LDL.LU.64 R34, [R1+0x2380] ;  /* 0x0023800001227983 */ /* 0x000f220000300a00 */
        /* <DEDUP_REMOVED lines=9> */
[----:B------:R-:W-:Y:S01]  /*141bb0*/  IMAD.MOV.U32 R43, RZ, RZ, R45 ;  /* 0x000000ffff2b7224 */ /* 0x000fe200078e002d */
[----:B0-----:R-:W-:Y:S01]  /*141bc0*/  IADD3 R12, P6, R44, R6, RZ ;  /* 0x000000062c0c7210 */ /* 0x001fe20007fde0ff */
[----:B------:R-:W-:-:S04]  /*141bd0*/  IMAD.MOV.U32 R44, RZ, RZ, R48 ;  /* 0x000000ffff2c7224 */ /* 0x000fc800078e0030 */
[----:B------:R-:W-:Y:S02]  /*141be0*/  IMAD.X R13, R32, 0x1, R3, P6 ;  /* 0x00000001200d7824 */ /* 0x000fe400030e0603 */
[----:B------:R-:W-:-:S03]  /*141bf0*/  IMAD.MOV.U32 R48, RZ, RZ, R40 ;  /* 0x000000ffff307224 */ /* 0x000fc600078e0028 */
[----:B------:R0:W-:Y:S01]  /*141c00*/  STL.64 [R1+0x1898], R12 ;  /* 0x0018980c01007387 */ /* 0x0001e20000100a00 */
[----:B---3--:R-:W-:Y:S02]  /*141c10*/  IMAD.MOV.U32 R45, RZ, RZ, R49 ;  /* 0x000000ffff2d7224 */ /* 0x008fe400078e0031 */
[----:B------:R-:W-:Y:S02]  /*141c20*/  IMAD.MOV.U32 R49, RZ, RZ, R41 ;  /* 0x000000ffff317224 */ /* 0x000fe400078e0029 */
[----:B------:R-:W3:Y:S01]  /*141c30*/  LDL.LU.64 R40, [R1+0x2388] ;  /* 0x0023880001287983 */ /* 0x000ee20000300a00 */
        /* <DEDUP_REMOVED lines=10> */
[----:B------:R-:W-:Y:S02]  /*141ce0*/  SHF.R.S32.HI R36, RZ, 0x1f, R37 ;  /* 0x0000001fff247819 */ /* 0x000fe40000011425 */
[----:B0-----:R-:W-:-:S05]  /*141cf0*/  IADD3 R12, P6, R33, R6, RZ ;  /* 0x00000006210c7210 */ /* 0x001fca0007fde0ff */
[----:B------:R-:W-:Y:S02]  /*141d00*/  IMAD.X R13, R32, 0x1, R3, P6 ;  /* 0x00000001200d7824 */ /* 0x000fe400030e0603 */
[----:B------:R-:W-:-:S03]  /*141d10*/  IMAD.MOV.U32 R32, RZ, RZ, R44 ;  /* 0x000000ffff207224 */ /* 0x000fc600078e002c */
[----:B------:R0:W-:Y:S01]  /*141d20*/  STL.64 [R1+0x18d8], R12 ;  /* 0x0018d80c01007387 */ /* 0x0001e20000100a00 */
[----:B------:R-:W-:Y:S02]  /*141d30*/  IMAD.MOV.U32 R44, RZ, RZ, R48 ;  /* 0x000000ffff2c7224 */ /* 0x000fe400078e0030 */
[----:B------:R-:W-:Y:S01]  /*141d40*/  IMAD.MOV.U32 R33, RZ, RZ, R45 ;  /* 0x000000ffff217224 */ /* 0x000fe200078e002d */
[----:B0-----:R-:W-:Y:S01]  /*141d50*/  IADD3 R12, P6, R37, R10, RZ ;  /* 0x0000000a250c7210 */ /* 0x001fe20007fde0ff */
[----:B------:R-:W-:-:S04]  /*141d60*/  IMAD.MOV.U32 R45, RZ, RZ, R49 ;  /* 0x000000ffff2d7224 */ /* 0x000fc800078e0031 */
[----:B------:R-:W-:-:S05]  /*141d70*/  IMAD.X R13, R36, 0x1, R8, P6 ;  /* 0x00000001240d7824 */ /* 0x000fca00030e0608 */
[----:B------:R0:W-:Y:S01]  /*141d80*/  STL.64 [R1+0x18d0], R12 ;  /* 0x0018d00c01007387 */ /* 0x0001e20000100a00 */
[----:B---3--:R-:W-:Y:S02]  /*141d90*/  IMAD.MOV.U32 R48, RZ, RZ, R40 ;  /* 0x000000ffff307224 */ /* 0x008fe400078e0028 */
[----:B------:R-:W-:Y:S01]  /*141da0*/  IMAD.MOV.U32 R40, RZ, RZ, R14 ;  /* 0x000000ffff287224 */ /* 0x000fe200078e000e */
[C---:B------:R-:W-:Y:S01]  /*141db0*/  IADD3 R14, P6, R37.reuse, R4, RZ ;  /* 0x00000004250e7210 */ /* 0x040fe20007fde0ff */
        /* <DEDUP_REMOVED lines=8> */
[----:B------:R-:W-:Y:S01]  /*141e40*/  IMAD.X R13, R36, 0x1, R3, P6 ;  /* 0x00000001240d7824 */ /* 0x000fe200030e0603 */
[----:B------:R-:W-:-:S04]  /*141e50*/  SHF.R.S32.HI R14, RZ, 0x1f, R42 ;  /* 0x0000001fff0e7819 */ /* 0x000fc8000001142a */
        /* <DEDUP_REMOVED lines=18> */
[----:B------:R-:W-:Y:S02]  /*141f80*/  IMAD.X R15, R12, 0x1, R8, P6 ;  /* 0x000000010c0f7824 */ /* 0x000fe400030e0608 */
[----:B------:R-:W-:-:S02]  /*141f90*/  IMAD.MOV.U32 R44, RZ, RZ, R45 ;  /* 0x000000ffff2c7224 */ /* 0x000fc400078e002d */
[----:B------:R-:W-:Y:S02]  /*141fa0*/  IMAD.MOV.U32 R45, RZ, RZ, R52 ;  /* 0x000000ffff2d7224 */ /* 0x000fe400078e0034 */
        /* <DEDUP_REMOVED lines=13> */
[----:B------:R0:W-:Y:S01]  /*142080*/  STL.64 [R1+0x10e0], R14 ;  /* 0x0010e00e01007387 */ /* 0x0001e20000100a00 */
[----:B------:R-:W-:Y:S02]  /*142090*/  IMAD.MOV.U32 R43, RZ, RZ, R33 ;  /* 0x000000ffff2b7224 */ /* 0x000fe400078e0021 */
[----:B------:R-:W-:Y:S02]  /*1420a0*/  IMAD.X R37, R12, 0x1, R8, P6 ;  /* 0x000000010c257824 */ /* 0x000fe400030e0608 */
[----:B----4-:R-:W-:-:S02]  /*1420b0*/  IMAD.MOV.U32 R33, RZ, RZ, R35 ;  /* 0x000000ffff217224 */ /* 0x010fc400078e0023 */
[----:B0-----:R-:W-:Y:S02]  /*1420c0*/  IMAD.MOV.U32 R15, RZ, RZ, R32 ;  /* 0x000000ffff0f7224 */ /* 0x001fe400078e0020 */
[----:B------:R-:W-:Y:S02]  /*1420d0*/  IMAD.MOV.U32 R32, RZ, RZ, R34 ;  /* 0x000000ffff207224 */ /* 0x000fe400078e0022 */
[----:B------:R-:W-:Y:S02]  /*1420e0*/  IMAD.MOV.U32 R34, RZ, RZ, R44 ;  /* 0x000000ffff227224 */ /* 0x000fe400078e002c */
[----:B------:R-:W-:Y:S02]  /*1420f0*/  IMAD.MOV.U32 R44, RZ, RZ, R60 ;  /* 0x000000ffff2c7224 */ /* 0x000fe400078e003c */
[----:B------:R-:W-:Y:S02]  /*142100*/  IMAD.MOV.U32 R60, RZ, RZ, R52 ;  /* 0x000000ffff3c7224 */ /* 0x000fe400078e0034 */
[----:B------:R-:W-:Y:S01]  /*142110*/  IMAD.MOV.U32 R52, RZ, RZ, R16 ;  /* 0x000000ffff347224 */ /* 0x000fe200078e0010 */
[----:B------:R-:W-:Y:S01]  /*142120*/  IADD3 R16, P6, R53, R4, RZ ;  /* 0x0000000435107210 */ /* 0x000fe20007fde0ff */
[----:B------:R-:W-:-:S02]  /*142130*/  IMAD.MOV.U32 R35, RZ, RZ, R45 ;  /* 0x000000ffff237224 */ /* 0x000fc400078e002d */
[----:B------:R-:W-:Y:S02]  /*142140*/  IMAD.MOV.U32 R45, RZ, RZ, R61 ;  /* 0x000000ffff2d7224 */ /* 0x000fe400078e003d */
[----:B------:R-:W-:Y:S02]  /*142150*/  IMAD.MOV.U32 R61, RZ, RZ, R20 ;  /* 0x000000ffff3d7224 */ /* 0x000fe400078e0014 */
[----:B------:R-:W-:Y:S01]  /*142160*/  IMAD.MOV.U32 R20, RZ, RZ, R17 ;  /* 0x000000ffff147224 */ /* 0x000fe200078e0011 */
[----:B------:R0:W-:Y:S01]  /*142170*/  STL.64 [R1+0x19d0], R36 ;  /* 0x0019d02401007387 */ /* 0x0001e20000100a00 */
[----:B------:R-:W-:-:S05]  /*142180*/  IMAD.X R17, R12, 0x1, R7, P6 ;  /* 0x000000010c117824 */ /* 0x000fca00030e0607 */
[----:B------:R1:W-:Y:S01]  /*142190*/  STL.64 [R1+0x5808], R16 ;  /* 0x0058081001007387 */ /* 0x0003e20000100a00 */
[----:B0-----:R-:W-:Y:S02]  /*1421a0*/  IMAD.MOV.U32 R37, RZ, RZ, R33 ;  /* 0x000000ffff257224 */ /* 0x001fe400078e0021 */
[----:B------:R-:W-:Y:S01]  /*1421b0*/  IMAD.MOV.U32 R33, RZ, RZ, R60 ;  /* 0x000000ffff217224 */ /* 0x000fe200078e003c */
[----:B------:R-:W-:Y:S01]  /*1421c0*/  IADD3 R60, P6, R53, R9, RZ ;  /* 0x00000009353c7210 */ /* 0x000fe20007fde0ff */
[----:B------:R-:W-:Y:S02]  /*1421d0*/  IMAD.MOV.U32 R36, RZ, RZ, R32 ;  /* 0x000000ffff247224 */ /* 0x000fe400078e0020 */
[----:B-1----:R-:W-:Y:S02]  /*1421e0*/  IMAD.MOV.U32 R17, RZ, RZ, R43 ;  /* 0x000000ffff117224 */ /* 0x002fe400078e002b */
[----:B------:R-:W-:Y:S02]  /*1421f0*/  IMAD.MOV.U32 R43, RZ, RZ, R34 ;  /* 0x000000ffff2b7224 */ /* 0x000fe400078e0022 */
[----:B------:R-:W-:-:S02]  /*142200*/  IMAD.MOV.U32 R32, RZ, RZ, R35 ;  /* 0x000000ffff207224 */ /* 0x000fc400078e0023 */
[----:B------:R-:W-:Y:S02]  /*142210*/  IMAD.MOV.U32 R34, RZ, RZ, R61 ;  /* 0x000000ffff227224 */ /* 0x000fe400078e003d */
[----:B------:R-:W-:Y:S02]  /*142220*/  IMAD.MOV.U32 R35, RZ, RZ, R52 ;  /* 0x000000ffff237224 */ /* 0x000fe400078e0034 */
[----:B------:R-:W-:Y:S01]  /*142230*/  IMAD.X R61, R12, 0x1, R5, P6 ;  /* 0x000000010c3d7824 */ /* 0x000fe200030e0605 */
[----:B------:R-:W-:-:S05]  /*142240*/  IADD3 R52, P6, R53, R6, RZ ;  /* 0x0000000635347210 */ /* 0x000fca0007fde0ff */
[----:B------:R-:W-:Y:S01]  /*142250*/  IMAD.X R53, R12, 0x1, R3, P6 ;  /* 0x000000010c357824 */ /* 0x000fe200030e0603 */
[----:B------:R0:W-:Y:S01]  /*142260*/  STL.64 [R1+0x1af8], R60 ;  /* 0x001af83c01007387 */ /* 0x0001e20000100a00 */
[----:B------:R-:W-:Y:S01]  /*142270*/  SHF.R.S32.HI R14, RZ, 0x1f, R17 ;  /* 0x0000001fff0e7819 */ /* 0x000fe20000011411 */
[----:B------:R-:W-:Y:S02]  /*142280*/  IMAD.MOV.U32 R42, RZ, RZ, R32 ;  /* 0x000000ffff2a7224 */ /* 0x000fe400078e0020 */
[----:B------:R-:W-:Y:S01]  /*142290*/  IMAD.MOV.U32 R32, RZ, RZ, R34 ;  /* 0x000000ffff207224 */ /* 0x000fe200078e0022 */
[----:B0-----:R-:W3:Y:S04]  /*1422a0*/  LDL.LU.64 R60, [R1+0x5930] ;  /* 0x00593000013c7983 */ /* 0x001ee80000300a00 */
[----:B------:R0:W-:Y:S01]  /*1422b0*/  STL.64 [R1+0x1af0], R52 ;  /* 0x001af03401007387 */ /* 0x0001e20000100a00 */
[----:B------:R-:W-:-:S02]  /*1422c0*/  IMAD.MOV.U32 R34, RZ, RZ, R20 ;  /* 0x000000ffff227224 */ /* 0x000fc400078e0014 */
[----:B------:R-:W-:Y:S01]  /*1422d0*/  IMAD.MOV.U32 R12, RZ, RZ, R43 ;  /* 0x000000ffff0c7224 */ /* 0x000fe200078e002b */
[----:B0-----:R-:W-:Y:S01]  /*1422e0*/  IADD3 R52, P6, R17, R10, RZ ;  /* 0x0000000a11347210 */ /* 0x001fe20007fde0ff */
[----:B------:R-:W-:-:S04]  /*1422f0*/  IMAD.MOV.U32 R43, RZ, RZ, R33 ;  /* 0x000000ffff2b7224 */ /* 0x000fc800078e0021 */
[C---:B------:R-:W-:Y:S01]  /*142300*/  IMAD.X R53, R14.reuse, 0x1, R8, P6 ;  /* 0x000000010e357824 */ /* 0x040fe200030e0608 */
[C---:B------:R-:W-:Y:S01]  /*142310*/  IADD3 R20, P6, R17.reuse, R4, RZ ;  /* 0x0000000411147210 */ /* 0x040fe20007fde0ff */
[----:B------:R-:W-:Y:S02]  /*142320*/  IMAD.MOV.U32 R33, RZ, RZ, R35 ;  /* 0x000000ffff217224 */ /* 0x000fe400078e0023 */
[----:B------:R-:W-:Y:S02]  /*142330*/  IMAD.MOV.U32 R35, RZ, RZ, R21 ;  /* 0x000000ffff237224 */ /* 0x000fe400078e0015 */
[----:B------:R-:W-:Y:S01]  /*142340*/  IMAD.X R21, R14, 0x1, R7, P6 ;  /* 0x000000010e157824 */ /* 0x000fe200030e0607 */
[----:B------:R0:W-:Y:S04]  /*142350*/  STL.64 [R1+0x1ae8], R52 ;  /* 0x001ae83401007387 */ /* 0x0001e80000100a00 */
[----:B0-----:R-:W4:Y:S04]  /*142360*/  LDL.LU.64 R52, [R1+0x5928] ;  /* 0x0059280001347983 */ /* 0x001f280000300a00 */
[----:B------:R0:W-:Y:S02]  /*142370*/  STL.64 [R1+0x5810], R20 ;  /* 0x0058101401007387 */ /* 0x0001e40000100a00 */
[----:B0-----:R-:W-:-:S05]  /*142380*/  IADD3 R20, P6, R17, R9, RZ ;  /* 0x0000000911147210 */ /* 0x001fca0007fde0ff */
[----:B------:R-:W-:Y:S01]  /*142390*/  IMAD.X R21, R14, 0x1, R5, P6 ;  /* 0x000000010e157824 */ /* 0x000fe200030e0605 */
[----:B------:R-:W-:-:S05]  /*1423a0*/  IADD3 R16, P6, R17, R6, RZ ;  /* 0x0000000611107210 */ /* 0x000fca0007fde0ff */
[----:B------:R-:W-:Y:S01]  /*1423b0*/  IMAD.X R17, R14, 0x1, R3, P6 ;  /* 0x000000010e117824 */ /* 0x000fe200030e0603 */
[----:B------:R-:W-:Y:S01]  /*1423c0*/  STL.64 [R1+0x1b30], R20 ;  /* 0x001b301401007387 */ /* 0x000fe20000100a00 */
[----:B------:R-:W-:-:S03]  /*1423d0*/  SHF.R.S32.HI R14, RZ, 0x1f, R13 ;  /* 0x0000001fff0e7819 */ /* 0x000fc6000001140d */
[----:B------:R0:W-:Y:S02]  /*1423e0*/  STL.64 [R1+0x1b28], R16 ;  /* 0x001b281001007387 */ /* 0x0001e40000100a00 */
[----:B0-----:R-:W-:-:S05]  /*1423f0*/  IADD3 R16, P6, R13, R10, RZ ;  /* 0x0000000a0d107210 */ /* 0x001fca0007fde0ff */
[----:B------:R-:W-:Y:S01]  /*142400*/  IMAD.X R17, R14, 0x1, R8, P6 ;  /* 0x000000010e117824 */ /* 0x000fe200030e0608 */
[----:B------:R-:W-:-:S05]  /*142410*/  IADD3 R20, P6, R13, R4, RZ ;  /* 0x000000040d147210 */ /* 0x000fca0007fde0ff */
[----:B------:R-:W-:Y:S01]  /*142420*/  IMAD.X R21, R14, 0x1, R7, P6 ;  /* 0x000000010e157824 */ /* 0x000fe200030e0607 */
[----:B------:R-:W-:Y:S04]  /*142430*/  STL.64 [R1+0x10e8], R16 ;  /* 0x0010e81001007387 */ /* 0x000fe80000100a00 */
[----:B------:R0:W-:Y:S02]  /*142440*/  STL.64 [R1+0x1b50], R20 ;  /* 0x001b501401007387 */ /* 0x0001e40000100a00 */
[----:B0-----:R-:W-:Y:S01]  /*142450*/  IADD3 R20, P6, R13, R9, RZ ;  /* 0x000000090d147210 */ /* 0x001fe20007fde0ff */
[----:B------:R-:W-:-:S04]  /*142460*/  IMAD.MOV.U32 R17, RZ, RZ, R12 ;  /* 0x000000ffff117224 */ /* 0x000fc800078e000c */
[----:B------:R-:W-:Y:S01]  /*142470*/  IMAD.X R21, R14, 0x1, R5, P6 ;  /* 0x000000010e157824 */ /* 0x000fe200030e0605 */
[----:B------:R-:W-:-:S05]  /*142480*/  IADD3 R12, P6, R13, R6, RZ ;  /* 0x000000060d0c7210 */ /* 0x000fca0007fde0ff */
[----:B------:R-:W-:Y:S01]  /*142490*/  IMAD.X R13, R14, 0x1, R3, P6 ;  /* 0x000000010e0d7824 */ /* 0x000fe200030e0603 */
[----:B------:R-:W-:Y:S01]  /*1424a0*/  STL.64 [R1+0x1b70], R20 ;  /* 0x001b701401007387 */ /* 0x000fe20000100a00 */
[----:B------:R-:W-:-:S03]  /*1424b0*/  SHF.R.S32.HI R16, RZ, 0x1f, R15 ;  /* 0x0000001fff107819 */ /* 0x000fc6000001140f */
[----:B------:R0:W-:Y:S02]  /*1424c0*/  STL.64 [R1+0x1b68], R12 ;  /* 0x001b680c01007387 */ /* 0x0001e40000100a00 */
[----:B0-----:R-:W-:Y:S02]  /*1424d0*/  IMAD.MOV.U32 R12, RZ, RZ, R36 ;  /* 0x000000ffff0c7224 */ /* 0x001fe400078e0024 */
[----:B------:R-:W-:Y:S01]  /*1424e0*/  IMAD.MOV.U32 R36, RZ, RZ, R48 ;  /* 0x000000ffff247224 */ /* 0x000fe200078e0030 */
[----:B------:R-:W-:Y:S01]  /*1424f0*/  IADD3 R48, P6, R15, R10, RZ ;  /* 0x0000000a0f307210 */ /* 0x000fe20007fde0ff */
[----:B------:R-:W-:Y:S02]  /*142500*/  IMAD.MOV.U32 R13, RZ, RZ, R37 ;  /* 0x000000ffff0d7224 */ /* 0x000fe400078e0025 */
[----:B------:R-:W-:Y:S02]  /*142510*/  IMAD.MOV.U32 R37, RZ, RZ, R49 ;  /* 0x000000ffff257224 */ /* 0x000fe400078e0031 */
        /* <DEDUP_REMOVED lines=10> */
[----:B------:R-:W-:Y:S01]  /*1425c0*/  SHF.R.S32.HI R20, RZ, 0x1f, R19 ;  /* 0x0000001fff147819 */ /* 0x000fe20000011413 */
[----:B------:R-:W-:Y:S02]  /*1425d0*/  IMAD.MOV.U32 R16, RZ, RZ, R26 ;  /* 0x000000ffff107224 */ /* 0x000fe400078e001a */
[----:B0-----:R-:W3:Y:S04]  /*1425e0*/  LDL.LU.64 R48, [R1+0x5920] ;  /* 0x0059200001307983 */ /* 0x001ee80000300a00 */
[----:B------:R0:W-:Y:S01]  /*1425f0*/  STL.64 [R1+0x1ba8], R14 ;  /* 0x001ba80e01007387 */ /* 0x0001e20000100a00 */
[----:B------:R-:W-:Y:S01]  /*142600*/  IMAD.MOV.U32 R21, RZ, RZ, R17 ;  /* 0x000000ffff157224 */ /* 0x000fe200078e0011 */
[----:B0-----:R-:W-:-:S05]  /*142610*/  IADD3 R14, P6, R19, R10, RZ ;  /* 0x0000000a130e7210 */ /* 0x001fca0007fde0ff */
[----:B------:R-:W-:Y:S01]  /*142620*/  IMAD.X R15, R20, 0x1, R8, P6 ;  /* 0x00000001140f7824 */ /* 0x000fe200030e0608 */
[----:B------:R-:W-:Y:S01]  /*142630*/  IADD3 R26, P6, R19, R4, RZ ;  /* 0x00000004131a7210 */ /* 0x000fe20007fde0ff */
[----:B------:R-:W-:-:S04]  /*142640*/  IMAD.MOV.U32 R17, RZ, RZ, R27 ;  /* 0x000000ffff117224 */ /* 0x000fc800078e001b */
[----:B------:R-:W-:Y:S01]  /*142650*/  IMAD.X R27, R20, 0x1, R7, P6 ;  /* 0x00000001141b7824 */ /* 0x000fe200030e0607 */
[----:B------:R0:W-:Y:S04]  /*142660*/  STL.64 [R1+0x1ba0], R14 ;  /* 0x001ba00e01007387 */ /* 0x0001e80000100a00 */
[----:B------:R1:W-:Y:S01]  /*142670*/  STL.64 [R1+0x1c10], R26 ;  /* 0x001c101a01007387 */ /* 0x0003e20000100a00 */
[----:B0-----:R-:W-:Y:S01]  /*142680*/  IMAD.MOV.U32 R15, RZ, RZ, R37 ;  /* 0x000000ffff0f7224 */ /* 0x001fe200078e0025 */
[----:B-1----:R-:W-:Y:S01]  /*142690*/  IADD3 R26, P6, R19, R9, RZ ;  /* 0x00000009131a7210 */ /* 0x002fe20007fde0ff */
[----:B------:R-:W-:-:S04]  /*1426a0*/  IMAD.MOV.U32 R37, RZ, RZ, R18 ;  /* 0x000000ffff257224 */ /* 0x000fc800078e0012 */
[----:B------:R-:W-:Y:S01]  /*1426b0*/  IMAD.X R27, R20, 0x1, R5, P6 ;  /* 0x00000001141b7824 */ /* 0x000fe200030e0605 */
[----:B------:R-:W-:-:S05]  /*1426c0*/  IADD3 R18, P6, R19, R6, RZ ;  /* 0x0000000613127210 */ /* 0x000fca0007fde0ff */
[----:B------:R-:W-:Y:S01]  /*1426d0*/  IMAD.X R19, R20, 0x1, R3, P6 ;  /* 0x0000000114137824 */ /* 0x000fe200030e0603 */
[----:B------:R0:W-:Y:S01]  /*1426e0*/  STL.64 [R1+0x1c58], R26 ;  /* 0x001c581a01007387 */ /* 0x0001e20000100a00 */
[----:B------:R-:W-:-:S03]  /*1426f0*/  IMAD.MOV.U32 R14, RZ, RZ, R36 ;  /* 0x000000ffff0e7224 */ /* 0x000fc600078e0024 */
[----:B0-----:R-:W2:Y:S04]  /*142700*/  LDL.LU.64 R26, [R1+0x5918] ;  /* 0x00591800011a7983 */ /* 0x001ea80000300a00 */
[----:B------:R0:W-:Y:S02]  /*142710*/  STL.64 [R1+0x5820], R18 ;  /* 0x0058201201007387 */ /* 0x0001e40000100a00 */
[----:B0-----:R-:W-:-:S05]  /*142720*/  IMAD.MOV.U32 R19, RZ, RZ, R37 ;  /* 0x000000ffff137224 */ /* 0x001fca00078e0025 */
[----:B------:R-:W-:Y:S02]  /*142730*/  SHF.R.S32.HI R20, RZ, 0x1f, R19 ;  /* 0x0000001fff147819 */ /* 0x000fe40000011413 */
[----:B------:R-:W-:-:S05]  /*142740*/  IADD3 R36, P6, R19, R10, RZ ;  /* 0x0000000a13247210 */ /* 0x000fca0007fde0ff */
[----:B------:R-:W-:-:S05]  /*142750*/  IMAD.X R37, R20, 0x1, R8, P6 ;  /* 0x0000000114257824 */ /* 0x000fca00030e0608 */
[----:B------:R0:W-:Y:S02]  /*142760*/  STL.64 [R1+0x1d28], R36 ;  /* 0x001d282401007387 */ /* 0x0001e40000100a00 */
[----:B0-----:R-:W-:Y:S02]  /*142770*/  IMAD.MOV.U32 R37, RZ, RZ, R43 ;  /* 0x000000ffff257224 */ /* 0x001fe400078e002b */
[----:B------:R-:W-:Y:S02]  /*142780*/  IMAD.MOV.U32 R43, RZ, RZ, R33 ;  /* 0x000000ffff2b7224 */ /* 0x000fe400078e0021 */
[----:B------:R-:W-:Y:S02]  /*142790*/  IMAD.MOV.U32 R33, RZ, RZ, R35 ;  /* 0x000000ffff217224 */ /* 0x000fe400078e0023 */
[----:B------:R-:W-:Y:S01]  /*1427a0*/  IMAD.MOV.U32 R35, RZ, RZ, R22 ;  /* 0x000000ffff237224 */ /* 0x000fe200078e0016 */
[----:B------:R-:W-:Y:S01]  /*1427b0*/  IADD3 R22, P6, R19, R4, RZ ;  /* 0x0000000413167210 */ /* 0x000fe20007fde0ff */
[----:B------:R-:W-:-:S02]  /*1427c0*/  IMAD.MOV.U32 R36, RZ, RZ, R42 ;  /* 0x000000ffff247224 */ /* 0x000fc400078e002a */
[----:B------:R-:W-:Y:S02]  /*1427d0*/  IMAD.MOV.U32 R42, RZ, RZ, R32 ;  /* 0x000000ffff2a7224 */ /* 0x000fe400078e0020 */
[----:B------:R-:W-:Y:S02]  /*1427e0*/  IMAD.MOV.U32 R32, RZ, RZ, R34 ;  /* 0x000000ffff207224 */ /* 0x000fe400078e0022 */
[----:B------:R-:W-:Y:S02]  /*1427f0*/  IMAD.MOV.U32 R34, RZ, RZ, R30 ;  /* 0x000000ffff227224 */ /* 0x000fe400078e001e */
[----:B------:R-:W-:Y:S02]  /*142800*/  IMAD.MOV.U32 R30, RZ, RZ, R23 ;  /* 0x000000ffff1e7224 */ /* 0x000fe400078e0017 */
[----:B------:R-:W-:-:S05]  /*142810*/  IMAD.X R23, R20, 0x1, R7, P6 ;  /* 0x0000000114177824 */ /* 0x000fca00030e0607 */
        /* <DEDUP_REMOVED lines=21> */
[----:B0-----:R-:W-:-:S05]  /*142970*/  SHF.R.S32.HI R18, RZ, 0x1f, R25 ;  /* 0x0000001fff127819 */ /* 0x001fca0000011419 */
[----:B------:R-:W-:-:S05]  /*142980*/  IMAD.X R21, R18, 0x1, R8, P6 ;  /* 0x0000000112157824 */ /* 0x000fca00030e0608 */
[----:B------:R0:W-:Y:S01]  /*142990*/  STL.64 [R1+0x1db0], R20 ;  /* 0x001db01401007387 */ /* 0x0001e20000100a00 */
[----:B------:R-:W-:Y:S02]  /*1429a0*/  IMAD.MOV.U32 R19, RZ, RZ, R36 ;  /* 0x000000ffff137224 */ /* 0x000fe400078e0024 */
[----:B------:R-:W-:Y:S01]  /*1429b0*/  IMAD.MOV.U32 R36, RZ, RZ, R37 ;  /* 0x000000ffff247224 */ /* 0x000fe200078e0025 */
[----:B0-----:R-:W-:-:S05]  /*1429c0*/  IADD3 R20, P6, R25, R4, RZ ;  /* 0x0000000419147210 */ /* 0x001fca0007fde0ff */
[----:B------:R-:W-:Y:S02]  /*1429d0*/  IMAD.X R21, R18, 0x1, R7, P6 ;  /* 0x0000000112157824 */ /* 0x000fe400030e0607 */
[----:B------:R-:W-:Y:S02]  /*1429e0*/  IMAD.MOV.U32 R37, RZ, RZ, R42 ;  /* 0x000000ffff257224 */ /* 0x000fe400078e002a */
[----:B------:R-:W-:Y:S01]  /*1429f0*/  IMAD.MOV.U32 R42, RZ, RZ, R43 ;  /* 0x000000ffff2a7224 */ /* 0x000fe200078e002b */
        /* <DEDUP_REMOVED lines=8> */
[----:B------:R-:W-:Y:S01]  /*142a80*/  IMAD.X R21, R18, 0x1, R5, P6 ;  /* 0x0000000112157824 */ /* 0x000fe200030e0605 */
[----:B------:R-:W-:-:S04]  /*142a90*/  IADD3 R24, P6, R25, R6, RZ ;  /* 0x0000000619187210 */ /* 0x000fc80007fde0ff */
[----:B------:R0:W-:Y:S01]  /*142aa0*/  STL.64 [R1+0x1e00], R20 ;  /* 0x001e001401007387 */ /* 0x0001e20000100a00 */
[----:B------:R-:W-:Y:S01]  /*142ab0*/  IMAD.X R25, R18, 0x1, R3, P6 ;  /* 0x0000000112197824 */ /* 0x000fe200030e0603 */
[----:B------:R-:W-:Y:S01]  /*142ac0*/  SHF.R.S32.HI R22, RZ, 0x1f, R19 ;  /* 0x0000001fff167819 */ /* 0x000fe20000011413 */
[----:B0-----:R-:W-:Y:S02]  /*142ad0*/  IMAD.MOV.U32 R21, RZ, RZ, R37 ;  /* 0x000000ffff157224 */ /* 0x001fe400078e0025 */
[----:B------:R-:W-:Y:S02]  /*142ae0*/  IMAD.MOV.U32 R37, RZ, RZ, R33 ;  /* 0x000000ffff257224 */ /* 0x000fe400078e0021 */
[----:B------:R-:W-:Y:S02]  /*142af0*/  IMAD.MOV.U32 R33, RZ, RZ, R35 ;  /* 0x000000ffff217224 */ /* 0x000fe400078e0023 */
[----:B------:R-:W-:Y:S02]  /*142b00*/  IMAD.MOV.U32 R35, RZ, RZ, R39 ;  /* 0x000000ffff237224 */ /* 0x000fe400078e0027 */
[----:B------:R-:W-:-:S02]  /*142b10*/  IMAD.MOV.U32 R39, RZ, RZ, R2 ;  /* 0x000000ffff277224 */ /* 0x000fc400078e0002 */
[----:B------:R-:W4:Y:S04]  /*142b20*/  LDL.LU R2, [R1+0x110c] ;  /* 0x00110c0001027983 */ /* 0x000f280000300800 */
        /* <DEDUP_REMOVED lines=9> */
[----:B------:R-:W-:-:S04]  /*142bc0*/  IMAD.MOV.U32 R38, RZ, RZ, R30 ;  /* 0x000000ffff267224 */ /* 0x000fc800078e001e */
[----:B------:R-:W-:Y:S01]  /*142bd0*/  IMAD.X R25, R22, 0x1, R7, P6 ;  /* 0x0000000116197824 */ /* 0x000fe200030e0607 */
[----:B------:R-:W-:-:S04]  /*142be0*/  IADD3 R30, P6, R19, R9, RZ ;  /* 0x00000009131e7210 */ /* 0x000fc80007fde0ff */
[----:B------:R0:W-:Y:S02]  /*142bf0*/  STL.64 [R1+0x1e10], R24 ;  /* 0x001e101801007387 */ /* 0x0001e40000100a00 */
[----:B0-----:R-:W-:Y:S02]  /*142c00*/  IMAD.MOV.U32 R24, RZ, RZ, R31 ;  /* 0x000000ffff187224 */ /* 0x001fe400078e001f */
[----:B------:R-:W-:-:S05]  /*142c10*/  IMAD.X R31, R22, 0x1, R5, P6 ;  /* 0x00000001161f7824 */ /* 0x000fca00030e0605 */
[----:B------:R0:W-:Y:S04]  /*142c20*/  STL.64 [R1+0x1e40], R30 ;  /* 0x001e401e01007387 */ /* 0x0001e80000100a00 */
[----:B0-----:R-:W3:Y:S01]  /*142c30*/  LDL.LU.64 R30, [R1+0x5910] ;  /* 0x00591000011e7983 */ /* 0x001ee20000300a00 */
[----:B------:R-:W-:Y:S01]  /*142c40*/  IADD3 R18, P6, R19, R6, RZ ;  /* 0x0000000613127210 */ /* 0x000fe20007fde0ff */
[----:B------:R-:W-:Y:S02]  /*142c50*/  IMAD.MOV.U32 R23, RZ, RZ, R36 ;  /* 0x000000ffff177224 */ /* 0x000fe400078e0024 */
[----:B------:R-:W-:Y:S02]  /*142c60*/  IMAD.MOV.U32 R36, RZ, RZ, R32 ;  /* 0x000000ffff247224 */ /* 0x000fe400078e0020 */
[----:B------:R-:W-:-:S02]  /*142c70*/  IMAD.X R19, R22, 0x1, R3, P6 ;  /* 0x0000000116137824 */ /* 0x000fc400030e0603 */
[----:B------:R-:W-:-:S03]  /*142c80*/  IMAD.MOV.U32 R22, RZ, RZ, R33 ;  /* 0x000000ffff167224 */ /* 0x000fc600078e0021 */
[----:B------:R0:W-:Y:S02]  /*142c90*/  STL.64 [R1+0x1e38], R18 ;  /* 0x001e381201007387 */ /* 0x0001e40000100a00 */
[----:B0-----:R-:W-:Y:S02]  /*142ca0*/  IMAD.MOV.U32 R18, RZ, RZ, R20 ;  /* 0x000000ffff127224 */ /* 0x001fe400078e0014 */
[----:B------:R-:W-:Y:S02]  /*142cb0*/  IMAD.MOV.U32 R20, RZ, RZ, R21 ;  /* 0x000000ffff147224 */ /* 0x000fe400078e0015 */
[----:B------:R-:W-:Y:S02]  /*142cc0*/  IMAD.MOV.U32 R21, RZ, RZ, R37 ;  /* 0x000000ffff157224 */ /* 0x000fe400078e0025 */
[----:B------:R-:W-:Y:S02]  /*142cd0*/  IMAD.MOV.U32 R37, RZ, RZ, R38 ;  /* 0x000000ffff257224 */ /* 0x000fe400078e0026 */
[----:B------:R-:W-:-:S02]  /*142ce0*/  IMAD.MOV.U32 R38, RZ, RZ, R39 ;  /* 0x000000ffff267224 */ /* 0x000fc400078e0027 */
[----:B------:R-:W-:Y:S02]  /*142cf0*/  IMAD.MOV.U32 R39, RZ, RZ, R50 ;  /* 0x000000ffff277224 */ /* 0x000fe400078e0032 */
[----:B------:R-:W-:Y:S02]  /*142d00*/  IMAD.MOV.U32 R50, RZ, RZ, R28 ;  /* 0x000000ffff327224 */ /* 0x000fe400078e001c */
[----:B------:R-:W-:Y:S01]  /*142d10*/  IMAD.MOV.U32 R19, RZ, RZ, R29 ;  /* 0x000000ffff137224 */ /* 0x000fe200078e001d */
[----:B----4-:R-:W-:Y:S01]  /*142d20*/  SHF.R.S32.HI R25, RZ, 0x1f, R2 ;  /* 0x0000001fff197819 */ /* 0x010fe20000011402 */
[----:B---3--:R-:W-:Y:S01]  /*142d30*/  IMAD.MOV.U32 R32, RZ, RZ, R30 ;  /* 0x000000ffff207224 */ /* 0x008fe200078e001e */
[----:B------:R-:W-:Y:S01]  /*142d40*/  IADD3 R30, P6, R2, R10, RZ ;  /* 0x0000000a021e7210 */ /* 0x000fe20007fde0ff */
[----:B------:R-:W-:-:S04]  /*142d50*/  IMAD.MOV.U32 R33, RZ, RZ, R31 ;  /* 0x000000ffff217224 */ /* 0x000fc800078e001f */
[----:B------:R-:W-:-:S05]  /*142d60*/  IMAD.X R31, R25, 0x1, R8, P6 ;  /* 0x00000001191f7824 */ /* 0x000fca00030e0608 */
[----:B------:R0:W-:Y:S02]  /*142d70*/  STL.64 [R1+0x1e30], R30 ;  /* 0x001e301e01007387 */ /* 0x0001e40000100a00 */
[----:B0-----:R-:W-:-:S05]  /*142d80*/  IADD3 R30, P6, R2, R4, RZ ;  /* 0x00000004021e7210 */ /* 0x001fca0007fde0ff */
[----:B------:R-:W-:-:S05]  /*142d90*/  IMAD.X R31, R25, 0x1, R7, P6 ;  /* 0x00000001191f7824 */ /* 0x000fca00030e0607 */
[----:B------:R0:W-:Y:S04]  /*142da0*/  STL.64 [R1+0x1e50], R30 ;  /* 0x001e501e01007387 */ /* 0x0001e80000100a00 */
[----:B0-----:R-:W3:Y:S01]  /*142db0*/  LDL.LU.64 R30, [R1+0x5908] ;  /* 0x00590800011e7983 */ /* 0x001ee20000300a00 */
[----:B------:R-:W-:-:S05]  /*142dc0*/  IADD3 R28, P6, R2, R9, RZ ;  /* 0x00000009021c7210 */ /* 0x000fca0007fde0ff */
[----:B------:R-:W-:-:S05]  /*142dd0*/  IMAD.X R29, R25, 0x1, R5, P6 ;  /* 0x00000001191d7824 */ /* 0x000fca00030e0605 */
[----:B------:R0:W-:Y:S02]  /*142de0*/  STL.64 [R1+0x5870], R28 ;  /* 0x0058701c01007387 */ /* 0x0001e40000100a00 */
[----:B0-----:R-:W-:Y:S02]  /*142df0*/  IADD3 R28, P6, R2, R6, RZ ;  /* 0x00000006021c7210 */ /* 0x001fe40007fde0ff */
[----:B------:R-:W4:Y:S03]  /*142e00*/  LDL.LU R2, [R1+0x5900] ;  /* 0x0059000001027983 */ /* 0x000f260000300800 */
[----:B------:R-:W-:Y:S02]  /*142e10*/  IMAD.X R29, R25, 0x1, R3, P6 ;  /* 0x00000001191d7824 */ /* 0x000fe400030e0603 */
[----:B------:R-:W-:Y:S01]  /*142e20*/  IMAD.MOV.U32 R25, RZ, RZ, R18 ;  /* 0x000000ffff197224 */ /* 0x000fe200078e0012 */
[----:B------:R-:W-:-:S02]  /*142e30*/  SHF.R.S32.HI R18, RZ, 0x1f, R24 ;  /* 0x0000001fff127819 */ /* 0x000fc40000011418 */
        /* <DEDUP_REMOVED lines=13> */
[----:B------:R0:W-:Y:S02]  /*142f10*/  STL.64 [R1+0x1f38], R28 ;  /* 0x001f381c01007387 */ /* 0x0001e40000100a00 */
[----:B0-----:R-:W-:-:S05]  /*142f20*/  IADD3 R28, P6, R23, R10, RZ ;  /* 0x0000000a171c7210 */ /* 0x001fca0007fde0ff */
[----:B------:R-:W-:Y:S01]  /*142f30*/  IMAD.X R29, R18, 0x1, R8, P6 ;  /* 0x00000001121d7824 */ /* 0x000fe200030e0608 */
[----:B------:R-:W-:-:S04]  /*142f40*/  IADD3 R24, P6, R23, R4, RZ ;  /* 0x0000000417187210 */ /* 0x000fc80007fde0ff */
[----:B------:R0:W-:Y:S02]  /*142f50*/  STL.64 [R1+0x1f30], R28 ;  /* 0x001f301c01007387 */ /* 0x0001e40000100a00 */
[----:B0-----:R-:W-:Y:S02]  /*142f60*/  IMAD.MOV.U32 R29, RZ, RZ, R25 ;  /* 0x000000ffff1d7224 */ /* 0x001fe400078e0019 */
        /* <DEDUP_REMOVED lines=16> */
[----:B--2---:R-:W-:Y:S01]  /*143070*/  IMAD.MOV.U32 R40, RZ, RZ, R26 ;  /* 0x000000ffff287224 */ /* 0x004fe200078e001a */
[----:B------:R0:W-:Y:S01]  /*143080*/  STL.64 [R1+0x1f70], R24 ;  /* 0x001f701801007387 */ /* 0x0001e20000100a00 */
[----:B------:R-:W-:Y:S01]  /*143090*/  IADD3 R26, P6, R22, R4, RZ ;  /* 0x00000004161a7210 */ /* 0x000fe20007fde0ff */
[----:B0-----:R-:W-:Y:S02]  /*1430a0*/  IMAD.MOV.U32 R25, RZ, RZ, R37 ;  /* 0x000000ffff197224 */ /* 0x001fe400078e0025 */
[----:B------:R-:W-:Y:S02]  /*1430b0*/  IMAD.MOV.U32 R37, RZ, RZ, R33 ;  /* 0x000000ffff257224 */ /* 0x000fe400078e0021 */
[----:B------:R-:W-:-:S02]  /*1430c0*/  IMAD.MOV.U32 R33, RZ, RZ, R41 ;  /* 0x000000ffff217224 */ /* 0x000fc400078e0029 */
[----:B------:R-:W-:Y:S02]  /*1430d0*/  IMAD.MOV.U32 R41, RZ, RZ, R27 ;  /* 0x000000ffff297224 */ /* 0x000fe400078e001b */
[----:B------:R-:W-:-:S05]  /*1430e0*/  IMAD.X R27, R18, 0x1, R7, P6 ;  /* 0x00000001121b7824 */ /* 0x000fca00030e0607 */
[----:B------:R0:W-:Y:S02]  /*1430f0*/  STL.64 [R1+0x5878], R26 ;  /* 0x0058781a01007387 */ /* 0x0001e40000100a00 */
[----:B0-----:R-:W-:-:S05]  /*143100*/  IADD3 R26, P6, R22, R9, RZ ;  /* 0x00000009161a7210 */ /* 0x001fca0007fde0ff */
[----:B------:R-:W-:-:S05]  /*143110*/  IMAD.X R27, R18, 0x1, R5, P6 ;  /* 0x00000001121b7824 */ /* 0x000fca00030e0605 */
[----:B------:R0:W-:Y:S01]  /*143120*/  STL.64 [R1+0x1fc0], R26 ;  /* 0x001fc01a01007387 */ /* 0x0001e20000100a00 */
[----:B------:R-:W-:Y:S02]  /*143130*/  SHF.R.S32.HI R24, RZ, 0x1f, R29 ;  /* 0x0000001fff187819 */ /* 0x000fe4000001141d */
[----:B0-----:R-:W-:Y:S01]  /*143140*/  IADD3 R26, P6, R22, R6, RZ ;  /* 0x00000006161a7210 */ /* 0x001fe20007fde0ff */
[----:B------:R-:W-:Y:S02]  /*143150*/  IMAD.MOV.U32 R22, RZ, RZ, R23 ;  /* 0x000000ffff167224 */ /* 0x000fe400078e0017 */
[----:B------:R-:W-:Y:S02]  /*143160*/  IMAD.MOV.U32 R23, RZ, RZ, R20 ;  /* 0x000000ffff177224 */ /* 0x000fe400078e0014 */
[----:B------:R-:W-:Y:S02]  /*143170*/  IMAD.MOV.U32 R20, RZ, RZ, R16 ;  /* 0x000000ffff147224 */ /* 0x000fe400078e0010 */
[----:B------:R-:W-:-:S02]  /*143180*/  IMAD.X R27, R18, 0x1, R3, P6 ;  /* 0x00000001121b7824 */ /* 0x000fc400030e0603 */
[----:B------:R-:W-:Y:S02]  /*143190*/  IMAD.MOV.U32 R18, RZ, RZ, R21 ;  /* 0x000000ffff127224 */ /* 0x000fe400078e0015 */
[----:B---3--:R-:W-:Y:S01]  /*1431a0*/  IMAD.MOV.U32 R16, RZ, RZ, R30 ;  /* 0x000000ffff107224 */ /* 0x008fe200078e001e */
[C---:B------:R-:W-:Y:S01]  /*1431b0*/  IADD3 R30, P6, R29.reuse, R10, RZ ;  /* 0x0000000a1d1e7210 */ /* 0x040fe20007fde0ff */
[----:B------:R-:W-:Y:S01]  /*1431c0*/  IMAD.MOV.U32 R21, RZ, RZ, R17 ;  /* 0x000000ffff157224 */ /* 0x000fe200078e0011 */
[----:B------:R0:W-:Y:S01]  /*1431d0*/  STL.64 [R1+0x1fb8], R26 ;  /* 0x001fb81a01007387 */ /* 0x0001e20000100a00 */
[----:B------:R-:W-:Y:S02]  /*1431e0*/  IMAD.MOV.U32 R17, RZ, RZ, R31 ;  /* 0x000000ffff117224 */ /* 0x000fe400078e001f */
[----:B------:R-:W-:Y:S01]  /*1431f0*/  IMAD.X R31, R24, 0x1, R8, P6 ;  /* 0x00000001181f7824 */ /* 0x000fe200030e0608 */
        /* <DEDUP_REMOVED lines=21> */
[----:B------:R-:W-:-:S03]  /*143350*/  IADD3 R26, P6, R23, R10, RZ ;  /* 0x0000000a171a7210 */ /* 0x000fc60007fde0ff */
[----:B------:R0:W-:Y:S02]  /*143360*/  STL.64 [R1+0x2038], R24 ;  /* 0x0020381801007387 */ /* 0x0001e40000100a00 */
[----:B0-----:R-:W-:-:S05]  /*143370*/  SHF.R.S32.HI R24, RZ, 0x1f, R23 ;  /* 0x0000001fff187819 */ /* 0x001fca0000011417 */
[----:B------:R-:W-:-:S05]  /*143380*/  IMAD.X R27, R24, 0x1, R8, P6 ;  /* 0x00000001181b7824 */ /* 0x000fca00030e0608 */
[----:B------:R0:W-:Y:S02]  /*143390*/  STL.64 [R1+0x2030], R26 ;  /* 0x0020301a01007387 */ /* 0x0001e40000100a00 */
[----:B0-----:R-:W-:-:S05]  /*1433a0*/  IADD3 R26, P6, R23, R4, RZ ;  /* 0x00000004171a7210 */ /* 0x001fca0007fde0ff */
[----:B------:R-:W-:-:S05]  /*1433b0*/  IMAD.X R27, R24, 0x1, R7, P6 ;  /* 0x00000001181b7824 */ /* 0x000fca00030e0607 */
[----:B------:R0:W-:Y:S01]  /*1433c0*/  STL.64 [R1+0x2058], R26 ;  /* 0x0020581a01007387 */ /* 0x0001e20000100a00 */
[----:B------:R-:W-:Y:S01]  /*1433d0*/  IMAD.MOV.U32 R25, RZ, RZ, R22 ;  /* 0x000000ffff197224 */ /* 0x000fe200078e0016 */
[----:B0-----:R-:W-:-:S05]  /*1433e0*/  IADD3 R26, P6, R23, R9, RZ ;  /* 0x00000009171a7210 */ /* 0x001fca0007fde0ff */
[----:B------:R-:W-:Y:S01]  /*1433f0*/  IMAD.X R27, R24, 0x1, R5, P6 ;  /* 0x00000001181b7824 */ /* 0x000fe200030e0605 */
[----:B------:R-:W-:-:S05]  /*143400*/  IADD3 R22, P6, R23, R6, RZ ;  /* 0x0000000617167210 */ /* 0x000fca0007fde0ff */
[----:B------:R-:W-:Y:S01]  /*143410*/  IMAD.X R23, R24, 0x1, R3, P6 ;  /* 0x0000000118177824 */ /* 0x000fe200030e0603 */
[----:B------:R0:W-:Y:S04]  /*143420*/  STL.64 [R1+0x2088], R26 ;  /* 0x0020881a01007387 */ /* 0x0001e80000100a00 */
[----:B------:R1:W-:Y:S01]  /*143430*/  STL.64 [R1+0x2080], R22 ;  /* 0x0020801601007387 */ /* 0x0003e20000100a00 */
[----:B0-----:R-:W-:Y:S02]  /*143440*/  IADD3 R26, P6, R19, R10, RZ ;  /* 0x0000000a131a7210 */ /* 0x001fe40007fde0ff */
[----:B-1----:R-:W-:-:S05]  /*143450*/  SHF.R.S32.HI R22, RZ, 0x1f, R19 ;  /* 0x0000001fff167819 */ /* 0x002fca0000011413 */
        /* <DEDUP_REMOVED lines=16> */
[----:B0-----:R-:W-:Y:S02]  /*143560*/  IMAD.MOV.U32 R18, RZ, RZ, R20 ;  /* 0x000000ffff127224 */ /* 0x001fe400078e0014 */
[----:B------:R-:W-:Y:S02]  /*143570*/  IMAD.MOV.U32 R20, RZ, RZ, R14 ;  /* 0x000000ffff147224 */ /* 0x000fe400078e000e */
[----:B------:R-:W-:Y:S01]  /*143580*/  IMAD.MOV.U32 R14, RZ, RZ, R12 ;  /* 0x000000ffff0e7224 */ /* 0x000fe200078e000c */
[----:B------:R-:W-:Y:S01]  /*143590*/  IADD3 R12, P6, R38, R4, RZ ;  /* 0x00000004260c7210 */ /* 0x000fe20007fde0ff */
[----:B------:R-:W-:Y:S02]  /*1435a0*/  IMAD.MOV.U32 R19, RZ, RZ, R21 ;  /* 0x000000ffff137224 */ /* 0x000fe400078e0015 */
[----:B------:R-:W-:-:S02]  /*1435b0*/  IMAD.MOV.U32 R21, RZ, RZ, R15 ;  /* 0x000000ffff157224 */ /* 0x000fc400078e000f */
        /* <DEDUP_REMOVED lines=9> */
[----:B------:R0:W-:Y:S01]  /*143650*/  STL.64 [R1+0x2050], R12 ;  /* 0x0020500c01007387 */ /* 0x0001e20000100a00 */
[----:B------:R-:W-:Y:S02]  /*143660*/  IMAD.MOV.U32 R28, RZ, RZ, R39 ;  /* 0x000000ffff1c7224 */ /* 0x000fe400078e0027 */
[----:B------:R-:W-:Y:S01]  /*143670*/  IMAD.MOV.U32 R24, RZ, RZ, R50 ;  /* 0x000000ffff187224 */ /* 0x000fe200078e0032 */
[----:B0-----:R-:W-:-:S05]  /*143680*/  SHF.R.S32.HI R12, RZ, 0x1f, R23 ;  /* 0x0000001fff0c7819 */ /* 0x001fca0000011417 */
[----:B------:R-:W-:Y:S01]  /*143690*/  IMAD.X R39, R12, 0x1, R8, P6 ;  /* 0x000000010c277824 */ /* 0x000fe200030e0608 */
[----:B------:R-:W-:Y:S01]  /*1436a0*/  IADD3 R50, P6, R23, R4, RZ ;  /* 0x0000000417327210 */ /* 0x000fe20007fde0ff */
[----:B------:R-:W-:-:S04]  /*1436b0*/  IMAD.MOV.U32 R13, RZ, RZ, R51 ;  /* 0x000000ffff0d7224 */ /* 0x000fc800078e0033 */
[----:B------:R-:W-:Y:S01]  /*1436c0*/  IMAD.X R51, R12, 0x1, R7, P6 ;  /* 0x000000010c337824 */ /* 0x000fe200030e0607 */
[----:B------:R0:W-:Y:S04]  /*1436d0*/  STL.64 [R1+0x21c8], R38 ;  /* 0x0021c82601007387 */ /* 0x0001e80000100a00 */
[----:B0-----:R-:W2:Y:S04]  /*1436e0*/  LDL.LU.64 R38, [R1+0x58f8] ;  /* 0x0058f80001267983 */ /* 0x001ea80000300a00 */
[----:B------:R0:W-:Y:S04]  /*1436f0*/  STL.64 [R1+0x21e8], R50 ;  /* 0x0021e83201007387 */ /* 0x0001e80000100a00 */
[----:B0-----:R-:W3:Y:S01]  /*143700*/  LDL.LU.64 R50, [R1+0x58f0] ;  /* 0x0058f00001327983 */ /* 0x001ee20000300a00 */
[----:B------:R-:W-:Y:S01]  /*143710*/  IMAD.MOV.U32 R29, RZ, RZ, R56 ;  /* 0x000000ffff1d7224 */ /* 0x000fe200078e0038 */
[----:B------:R-:W-:Y:S01]  /*143720*/  IADD3 R56, P6, R23, R9, RZ ;  /* 0x0000000917387210 */ /* 0x000fe20007fde0ff */
[----:B------:R-:W-:-:S02]  /*143730*/  IMAD.MOV.U32 R27, RZ, RZ, R25 ;  /* 0x000000ffff1b7224 */ /* 0x000fc400078e0019 */
[----:B------:R-:W-:Y:S02]  /*143740*/  IMAD.MOV.U32 R25, RZ, RZ, R57 ;  /* 0x000000ffff197224 */ /* 0x000fe400078e0039 */
[----:B------:R-:W-:Y:S01]  /*143750*/  IMAD.X R57, R12, 0x1, R5, P6 ;  /* 0x000000010c397824 */ /* 0x000fe200030e0605 */
[----:B------:R-:W-:-:S05]  /*143760*/  IADD3 R22, P6, R23, R6, RZ ;  /* 0x0000000617167210 */ /* 0x000fca0007fde0ff */
[----:B------:R-:W-:Y:S01]  /*143770*/  IMAD.X R23, R12, 0x1, R3, P6 ;  /* 0x000000010c177824 */ /* 0x000fe200030e0603 */
[----:B------:R0:W-:Y:S01]  /*143780*/  STL.64 [R1+0x2250], R56 ;  /* 0x0022503801007387 */ /* 0x0001e20000100a00 */
[----:B------:R-:W-:-:S03]  /*143790*/  SHF.R.S32.HI R12, RZ, 0x1f, R27 ;  /* 0x0000001fff0c7819 */ /* 0x000fc6000001141b */
[----:B0-----:R-:W4:Y:S04]  /*1437a0*/  LDL.LU.64 R56, [R1+0x58e8] ;  /* 0x0058e80001387983 */ /* 0x001f280000300a00 */
[----:B------:R0:W-:Y:S02]  /*1437b0*/  STL.64 [R1+0x1138], R22 ;  /* 0x0011381601007387 */ /* 0x0001e40000100a00 */
[----:B0-----:R-:W-:Y:S02]  /*1437c0*/  IMAD.MOV.U32 R22, RZ, RZ, R18 ;  /* 0x000000ffff167224 */ /* 0x001fe400078e0012 */
[----:B------:R-:W-:Y:S02]  /*1437d0*/  IMAD.MOV.U32 R18, RZ, RZ, R20 ;  /* 0x000000ffff127224 */ /* 0x000fe400078e0014 */
[----:B------:R-:W-:Y:S01]  /*1437e0*/  IMAD.MOV.U32 R20, RZ, RZ, R14 ;  /* 0x000000ffff147224 */ /* 0x000fe200078e000e */
[----:B------:R-:W-:Y:S01]  /*1437f0*/  IADD3 R14, P6, R27, R10, RZ ;  /* 0x0000000a1b0e7210 */ /* 0x000fe20007fde0ff */
[----:B------:R-:W-:-:S02]  /*143800*/  IMAD.MOV.U32 R23, RZ, RZ, R19 ;  /* 0x000000ffff177224 */ /* 0x000fc400078e0013 */
[----:B------:R-:W-:Y:S02]  /*143810*/  IMAD.MOV.U32 R19, RZ, RZ, R21 ;  /* 0x000000ffff137224 */ /* 0x000fe400078e0015 */
[----:B------:R-:W-:Y:S02]  /*143820*/  IMAD.MOV.U32 R21, RZ, RZ, R15 ;  /* 0x000000ffff157224 */ /* 0x000fe400078e000f */
[----:B------:R-:W-:-:S05]  /*143830*/  IMAD.X R15, R12, 0x1, R8, P6 ;  /* 0x000000010c0f7824 */ /* 0x000fca00030e0608 */
[----:B------:R0:W-:Y:S02]  /*143840*/  STL.64 [R1+0x1120], R14 ;  /* 0x0011200e01007387 */ /* 0x0001e40000100a00 */
[----:B0-----:R-:W-:-:S05]  /*143850*/  IADD3 R14, P6, R27, R4, RZ ;  /* 0x000000041b0e7210 */ /* 0x001fca0007fde0ff */
[----:B------:R-:W-:-:S05]  /*143860*/  IMAD.X R15, R12, 0x1, R7, P6 ;  /* 0x000000010c0f7824 */ /* 0x000fca00030e0607 */
[----:B------:R0:W-:Y:S02]  /*143870*/  STL.64 [R1+0x1118], R14 ;  /* 0x0011180e01007387 */ /* 0x0001e40000100a00 */
[----:B0-----:R-:W-:Y:S02]  /*143880*/  IMAD.MOV.U32 R14, RZ, RZ, R36 ;  /* 0x000000ffff0e7224 */ /* 0x001fe400078e0024 */
[----:B------:R-:W-:Y:S02]  /*143890*/  IMAD.MOV.U32 R36, RZ, RZ, R44 ;  /* 0x000000ffff247224 */ /* 0x000fe400078e002c */
[----:B------:R-:W-:Y:S02]  /*1438a0*/  IMAD.MOV.U32 R15, RZ, RZ, R37 ;  /* 0x000000ffff0f7224 */ /* 0x000fe400078e0025 */
[----:B------:R-:W-:Y:S02]  /*1438b0*/  IMAD.MOV.U32 R37, RZ, RZ, R45 ;  /* 0x000000ffff257224 */ /* 0x000fe400078e002d */
[----:B---3--:R-:W-:Y:S01]  /*1438c0*/  IMAD.MOV.U32 R44, RZ, RZ, R50 ;  /* 0x000000ffff2c7224 */ /* 0x008fe200078e0032 */
[----:B------:R-:W-:Y:S01]  /*1438d0*/  IADD3 R50, P6, R27, R9, RZ ;  /* 0x000000091b327210 */ /* 0x000fe20007fde0ff */
[----:B------:R-:W-:-:S04]  /*1438e0*/  IMAD.MOV.U32 R45, RZ, RZ, R51 ;  /* 0x000000ffff2d7224 */ /* 0x000fc800078e0033 */
[----:B------:R-:W-:Y:S01]  /*1438f0*/  IMAD.X R51, R12, 0x1, R5, P6 ;  /* 0x000000010c337824 */ /* 0x000fe200030e0605 */
[----:B------:R-:W-:-:S05]  /*143900*/  IADD3 R26, P6, R27, R6, RZ ;  /* 0x000000061b1a7210 */ /* 0x000fca0007fde0ff */
[----:B------:R-:W-:Y:S01]  /*143910*/  IMAD.X R27, R12, 0x1, R3, P6 ;  /* 0x000000010c1b7824 */ /* 0x000fe200030e0603 */
[----:B------:R0:W-:Y:S01]  /*143920*/  STL.64 [R1+0x1110], R50 ;  /* 0x0011103201007387 */ /* 0x0001e20000100a00 */
[----:B------:R-:W-:-:S03]  /*143930*/  SHF.R.S32.HI R12, RZ, 0x1f, R28 ;  /* 0x0000001fff0c7819 */ /* 0x000fc6000001141c */
[----:B0-----:R-:W3:Y:S04]  /*143940*/  LDL.LU.64 R50, [R1+0x58e0] ;  /* 0x0058e00001327983 */ /* 0x001ee80000300a00 */
        /* <DEDUP_REMOVED lines=49> */
[----:B------:R-:W-:-:S05]  /*143c60*/  IMAD.X R25, R12, 0x1, R3, P6 ;  /* 0x000000010c197824 */ /* 0x000fca00030e0603 */
[----:B------:R0:W-:Y:S04]  /*143c70*/  STL.64 [R1+0x1068], R24 ;  /* 0x0010681801007387 */ /* 0x0001e80000100a00 */
[----:B------:R1:W-:Y:S01]  /*143c80*/  STL.64 [R1+0x1070], R26 ;  /* 0x0010701a01007387 */ /* 0x0003e20000100a00 */
[----:B0-----:R-:W-:Y:S02]  /*143c90*/  SHF.R.S32.HI R24, RZ, 0x1f, R13 ;  /* 0x0000001fff187819 */ /* 0x001fe4000001140d */
[----:B-1----:R-:W-:-:S05]  /*143ca0*/  IADD3 R26, P6, R13, R10, RZ ;  /* 0x0000000a0d1a7210 */ /* 0x002fca0007fde0ff */
        /* <DEDUP_REMOVED lines=9> */
[----:B------:R0:W-:Y:S02]  /*143d40*/  STL.64 [R1+0xef8], R12 ;  /* 0x000ef80c01007387 */ /* 0x0001e40000100a00 */
[----:B0-----:R-:W-:-:S05]  /*143d50*/  PRMT R12, R42, 0x7770, RZ ;  /* 0x000077702a0c7816 */ /* 0x001fca00000000ff */
[----:B------:R0:W-:Y:S02]  /*143d60*/  @P4 STG.E.U8 desc[UR44][R22.64], R12 ;  /* 0x0000000c16004986 */ /* 0x0001e4000c10112c */
[----:B0-----:R-:W-:-:S05]  /*143d70*/  PRMT R12, R42, 0x7771, RZ ;  /* 0x000077712a0c7816 */ /* 0x001fca00000000ff */
[----:B------:R0:W-:Y:S02]  /*143d80*/  @P3 STG.E.U8 desc[UR44][R18.64], R12 ;  /* 0x0000000c12003986 */ /* 0x0001e4000c10112c */
[----:B0-----:R-:W-:-:S05]  /*143d90*/  PRMT R12, R42, 0x7772, RZ ;  /* 0x000077722a0c7816 */ /* 0x001fca00000000ff */
[----:B------:R0:W-:Y:S02]  /*143da0*/  @P0 STG.E.U8 desc[UR44][R20.64], R12 ;  /* 0x0000000c14000986 */ /* 0x0001e4000c10112c */
[----:B0-----:R-:W-:-:S05]  /*143db0*/  PRMT R12, R42, 0x7773, RZ ;  /* 0x000077732a0c7816 */ /* 0x001fca00000000ff */
[----:B------:R0:W-:Y:S04]  /*143dc0*/  @P2 STG.E.U8 desc[UR44][R16.64], R12 ;  /* 0x0000000c10002986 */ /* 0x0001e8000c10112c */
[----:B------:R-:W-:Y:S01]  /*143dd0*/  STL.64 [R1+0xf78], R26 ;  /* 0x000f781a01007387 */ /* 0x000fe20000100a00 */
[----:B0-----:R-:W-:-:S05]  /*143de0*/  PRMT R12, R43, 0x7770, RZ ;  /* 0x000077702b0c7816 */ /* 0x001fca00000000ff */
[----:B------:R0:W-:Y:S04]  /*143df0*/  @P5 STG.E.U8 desc[UR44][R14.64], R12 ;  /* 0x0000000c0e005986 */ /* 0x0001e8000c10112c */
[----:B0-----:R-:W2:Y:S01]  /*143e00*/  LDL.LU R12, [R1+0x48] ;  /* 0x00004800010c7983 */ /* 0x001ea20000300800 */
[----:B----4-:R-:W-:Y:S02]  /*143e10*/  LOP3.LUT P3, RZ, R56, 0x1, RZ, 0xc0, !PT ;  /* 0x0000000138ff7812 */ /* 0x010fe4000786c0ff */
[----:B------:R-:W-:-:S11]  /*143e20*/  PRMT R13, R43, 0x7771, RZ ;  /* 0x000077712b0d7816 */ /* 0x000fd600000000ff */
[----:B------:R0:W-:Y:S04]  /*143e30*/  @P3 STG.E.U8 desc[UR44][R44.64], R13 ;  /* 0x0000000d2c003986 */ /* 0x0001e8000c10112c */
[----:B0-----:R-:W4:Y:S01]  /*143e40*/  LDL.LU.64 R44, [R1+0x2340] ;  /* 0x00234000012c7983 */ /* 0x001f220000300a00 */
[----:B---3--:R-:W-:Y:S02]  /*143e50*/  LOP3.LUT P6, RZ, R50, 0x4000, RZ, 0xc0, !PT ;  /* 0x0000400032ff7812 */ /* 0x008fe400078cc0ff */
[----:B------:R-:W-:Y:S01]  /*143e60*/  LOP3.LUT R2, R2, 0xffefffff, RZ, 0xc0, !PT ;  /* 0xffefffff02027812 */ /* 0x000fe200078ec0ff */
[----:B------:R-:W3:Y:S04]  /*143e70*/  LDL.LU.64 R28, [R1+0x2338] ;  /* 0x00233800011c7983 */ /* 0x000ee80000300a00 */
[----:B------:R-:W3:Y:S04]  /*143e80*/  LDL.LU R13, [R1+0x38] ;  /* 0x00003800010d7983 */ /* 0x000ee80000300800 */
[----:B------:R-:W3:Y:S02]  /*143e90*/  LDL.LU.64 R24, [R1+0x2330] ;  /* 0x0023300001187983 */ /* 0x000ee40000300a00 */
[----:B------:R-:W-:-:S02]  /*143ea0*/  @P6 LOP3.LUT R2, R2, 0x100000, RZ, 0xfc, !PT ;  /* 0x0010000002026812 */ /* 0x000fc400078efcff */
[----:B------:R-:W-:Y:S01]  /*143eb0*/  LOP3.LUT P6, RZ, R50, 0x2000, RZ, 0xc0, !PT ;  /* 0x0000200032ff7812 */ /* 0x000fe200078cc0ff */
[----:B------:R-:W3:Y:S01]  /*143ec0*/  LDL.LU.64 R22, [R1+0x2328] ;  /* 0x0023280001167983 */ /* 0x000ee20000300a00 */
[----:B------:R-:W-:-:S03]  /*143ed0*/  LOP3.LUT R2, R2, 0xffdfffff, RZ, 0xc0, !PT ;  /* 0xffdfffff02027812 */ /* 0x000fc600078ec0ff */
[----:B------:R-:W3:Y:S01]  /*143ee0*/  LDL.LU.64 R18, [R1+0x2320] ;  /* 0x0023200001127983 */ /* 0x000ee20000300a00 */
[C---:B------:R-:W-:Y:S02]  /*143ef0*/  LOP3.LUT P0, RZ, R56.reuse, 0x2, RZ, 0xc0, !PT ;  /* 0x0000000238ff7812 */ /* 0x040fe4000780c0ff */
[----:B------:R-:W-:Y:S01]  /*143f00*/  LOP3.LUT P2, RZ, R56, 0x4, RZ, 0xc0, !PT ;  /* 0x0000000438ff7812 */ /* 0x000fe2000784c0ff */
[----:B------:R-:W3:Y:S04]  /*143f10*/  LDL.LU.64 R20, [R1+0x2318] ;  /* 0x0023180001147983 */ /* 0x000ee80000300a00 */
[----:B------:R-:W-:Y:S02]  /*143f20*/  @P6 LOP3.LUT R2, R2, 0x200000, RZ, 0xfc, !PT ;  /* 0x0020000002026812 */ /* 0x000fe400078efcff */
[----:B------:R-:W-:-:S02]  /*143f30*/  LOP3.LUT P6, RZ, R50, 0x1000, RZ, 0xc0, !PT ;  /* 0x0000100032ff7812 */ /* 0x000fc400078cc0ff */
[----:B------:R-:W-:-:S11]  /*143f40*/  LOP3.LUT R2, R2, 0xffbfffff, RZ, 0xc0, !PT ;  /* 0xffbfffff02027812 */ /* 0x000fd600078ec0ff */
[----:B------:R-:W-:Y:S02]  /*143f50*/  @P6 LOP3.LUT R2, R2, 0x400000, RZ, 0xfc, !PT ;  /* 0x0040000002026812 */ /* 0x000fe400078efcff */
[----:B------:R-:W-:Y:S02]  /*143f60*/  LOP3.LUT P6, RZ, R50, 0x800, RZ, 0xc0, !PT ;  /* 0x0000080032ff7812 */ /* 0x000fe400078cc0ff */
[----:B------:R-:W-:-:S11]  /*143f70*/  LOP3.LUT R2, R2, 0xff7fffff, RZ, 0xc0, !PT ;  /* 0xff7fffff02027812 */ /* 0x000fd600078ec0ff */
[----:B------:R-:W-:Y:S02]  /*143f80*/  @P6 LOP3.LUT R2, R2, 0x800000, RZ, 0xfc, !PT ;  /* 0x0080000002026812 */ /* 0x000fe400078efcff */
[----:B------:R-:W-:Y:S02]  /*143f90*/  LOP3.LUT P6, RZ, R50, 0x400, RZ, 0xc0, !PT ;  /* 0x0000040032ff7812 */ /* 0x000fe400078cc0ff */
[----:B------:R-:W-:-:S11]  /*143fa0*/  LOP3.LUT R2, R2, 0xfeffffff, RZ, 0xc0, !PT ;  /* 0xfeffffff02027812 */ /* 0x000fd600078ec0ff */
[----:B------:R-:W-:Y:S02]  /*143fb0*/  @P6 LOP3.LUT R2, R2, 0x1000000, RZ, 0xfc, !PT ;  /* 0x0100000002026812 */ /* 0x000fe400078efcff */
[----:B------:R-:W-:Y:S02]  /*143fc0*/  LOP3.LUT P6, RZ, R50, 0x200, RZ, 0xc0, !PT ;  /* 0x0000020032ff7812 */ /* 0x000fe400078cc0ff */
[----:B------:R-:W-:Y:S02]  /*143fd0*/  LOP3.LUT R2, R2, 0xfdffffff, RZ, 0xc0, !PT ;  /* 0xfdffffff02027812 */ /* 0x000fe400078ec0ff */
[----:B------:R-:W-:-:S05]  /*143fe0*/  PRMT R14, R43, 0x7772, RZ ;  /* 0x000077722b0e7816 */ /* 0x000fca00000000ff */
[----:B------:R0:W-:Y:S04]  /*143ff0*/  @P0 STG.E.U8 desc[UR44][R36.64], R14 ;  /* 0x0000000e24000986 */ /* 0x0001e8000c10112c */
[----:B------:R-:W-:Y:S02]  /*144000*/  @P6 LOP3.LUT R2, R2, 0x2000000, RZ, 0xfc, !PT ;  /* 0x0200000002026812 */ /* 0x000fe400078efcff */
[----:B------:R-:W-:Y:S02]  /*144010*/  LOP3.LUT P6, RZ, R50, 0x100, RZ, 0xc0, !PT ;  /* 0x0000010032ff7812 */ /* 0x000fe400078cc0ff */
[----:B0-----:R-:W-:Y:S02]  /*144020*/  PRMT R14, R43, 0x7773, RZ ;  /* 0x000077732b0e7816 */ /* 0x001fe400000000ff */
[----:B------:R-:W-:-:S03]  /*144030*/  LOP3.LUT R2, R2, 0xfbffffff, RZ, 0xc0, !PT ;  /* 0xfbffffff02027812 */ /* 0x000fc600078ec0ff */
[----:B------:R0:W-:Y:S01]  /*144040*/  @P2 STG.E.U8 desc[UR44][R40.64], R14 ;  /* 0x0000000e28002986 */ /* 0x0001e2000c10112c */
[----:B------:R-:W-:-:S05]  /*144050*/  LOP3.LUT P5, RZ, R50, 0x20, RZ, 0xc0, !PT ;  /* 0x0000002032ff7812 */ /* 0x000fca00078ac0ff */
[----:B------:R-:W-:Y:S02]  /*144060*/  @P6 LOP3.LUT R2, R2, 0x4000000, RZ, 0xfc, !PT ;  /* 0x0400000002026812 */ /* 0x000fe400078efcff */
[----:B------:R-:W-:Y:S01]  /*144070*/  LOP3.LUT P6, RZ, R50, 0x80, RZ, 0xc0, !PT ;  /* 0x0000008032ff7812 */ /* 0x000fe200078cc0ff */
[----:B0-----:R-:W3:Y:S04]  /*144080*/  LDL.LU R40, [R1+0x4c] ;  /* 0x00004c0001287983 */ /* 0x001ee80000300800 */
[----:B------:R-:W3:Y:S01]  /*144090*/  LDL.LU.64 R16, [R1+0x2310] ;  /* 0x0023100001107983 */ /* 0x000ee20000300a00 */
[----:B------:R-:W-:-:S07]  /*1440a0*/  LOP3.LUT R2, R2, 0xf7ffffff, RZ, 0xc0, !PT ;  /* 0xf7ffffff02027812 */ /* 0x000fce00078ec0ff */
[----:B------:R-:W-:Y:S02]  /*1440b0*/  @P6 LOP3.LUT R2, R2, 0x8000000, RZ, 0xfc, !PT ;  /* 0x0800000002026812 */ /* 0x000fe400078efcff */
[----:B------:R-:W-:Y:S02]  /*1440c0*/  LOP3.LUT P6, RZ, R50, 0x40, RZ, 0xc0, !PT ;  /* 0x0000004032ff7812 */ /* 0x000fe400078cc0ff */
[----:B--2---:R-:W-:-:S05]  /*1440d0*/  PRMT R14, R12, 0x7770, RZ ;  /* 0x000077700c0e7816 */ /* 0x004fca00000000ff */
[----:B------:R0:W-:Y:S01]  /*1440e0*/  @P5 STG.E.U8 desc[UR44][R32.64], R14 ;  /* 0x0000000e20005986 */ /* 0x0001e2000c10112c */
[----:B------:R-:W-:-:S03]  /*1440f0*/  PRMT R26, R12, 0x7771, RZ ;  /* 0x000077710c1a7816 */ /* 0x000fc600000000ff */
[----:B0-----:R-:W2:Y:S04]  /*144100*/  LDL.LU.64 R14, [R1+0x2308] ;  /* 0x00230800010e7983 */ /* 0x001ea80000300a00 */
[----:B------:R-:W2:Y:S04]  /*144110*/  LDL.LU.64 R36, [R1+0x2300] ;  /* 0x0023000001247983 */ /* 0x000ea80000300a00 */
[----:B------:R-:W2:Y:S04]  /*144120*/  LDL.LU R41, [R1+0x3c] ;  /* 0x00003c0001297983 */ /* 0x000ea80000300800 */
[----:B------:R-:W2:Y:S04]  /*144130*/  LDL.LU.64 R42, [R1+0x22f8] ;  /* 0x0022f800012a7983 */ /* 0x000ea80000300a00 */
[----:B------:R0:W-:Y:S01]  /*144140*/  @P6 STG.E.U8 desc[UR44][R34.64], R26 ;  /* 0x0000001a22006986 */ /* 0x0001e2000c10112c */
[----:B------:R-:W-:-:S03]  /*144150*/  LOP3.LUT P6, RZ, R2, 0x8000000, RZ, 0xc0, !PT ;  /* 0x0800000002ff7812 */ /* 0x000fc600078cc0ff */
[----:B------:R-:W2:Y:S04]  /*144160*/  LDL.LU.64 R32, [R1+0x22f0] ;  /* 0x0022f00001207983 */ /* 0x000ea80000300a00 */
[----:B0-----:R-:W2:Y:S01]  /*144170*/  LDL.LU.64 R34, [R1+0x22e8] ;  /* 0x0022e80001227983 */ /* 0x001ea20000300a00 */
[----:B------:R-:W-:-:S05]  /*144180*/  PRMT R26, R12, 0x7772, RZ ;  /* 0x000077720c1a7816 */ /* 0x000fca00000000ff */
[----:B----4-:R0:W-:Y:S04]  /*144190*/  @P6 STG.E.U8 desc[UR44][R44.64], R26 ;  /* 0x0000001a2c006986 */ /* 0x0101e8000c10112c */
[----:B0-----:R-:W4:Y:S01]  /*1441a0*/  LDL.LU.64 R44, [R1+0x22e0] ;  /* 0x0022e000012c7983 */ /* 0x001f220000300a00 */
[----:B------:R-:W-:Y:S02]  /*1441b0*/  LOP3.LUT P6, RZ, R2, 0x4000000, RZ, 0xc0, !PT ;  /* 0x0400000002ff7812 */ /* 0x000fe400078cc0ff */
[----:B------:R-:W-:-:S11]  /*1441c0*/  PRMT R12, R12, 0x7773, RZ ;  /* 0x000077730c0c7816 */ /* 0x000fd600000000ff */
[----:B---3--:R0:W-:Y:S01]  /*1441d0*/  @P6 STG.E.U8 desc[UR44][R28.64], R12 ;  /* 0x0000000c1c006986 */ /* 0x0081e2000c10112c */
[----:B------:R-:W-:Y:S02]  /*1441e0*/  LOP3.LUT P6, RZ, R2, 0x2000000, RZ, 0xc0, !PT ;  /* 0x0200000002ff7812 */ /* 0x000fe400078cc0ff */
[----:B0-----:R-:W-:-:S11]  /*1441f0*/  PRMT R12, R13, 0x7770, RZ ;  /* 0x000077700d0c7816 */ /* 0x001fd600000000ff */
[----:B------:R0:W-:Y:S01]  /*144200*/  @P6 STG.E.U8 desc[UR44][R24.64], R12 ;  /* 0x0000000c18006986 */ /* 0x0001e2000c10112c */
        /* <DEDUP_REMOVED lines=13> */
[C---:B------:R-:W-:Y:S02]  /*1442e0*/  LOP3.LUT P1, RZ, R50.reuse, 0x8000, RZ, 0xc0, !PT ;  /* 0x0000800032ff7812 */ /* 0x040fe4000782c0ff */
[----:B------:R-:W-:Y:S02]  /*1442f0*/  LOP3.LUT P4, RZ, R50, 0x10000, RZ, 0xc0, !PT ;  /* 0x0001000032ff7812 */ /* 0x000fe4000788c0ff */
[----:B0-----:R-:W-:Y:S02]  /*144300*/  PRMT R12, R40, 0x7771, RZ ;  /* 0x00007771280c7816 */ /* 0x001fe400000000ff */
[C---:B------:R-:W-:Y:S02]  /*144310*/  LOP3.LUT P3, RZ, R50.reuse, 0x20000, RZ, 0xc0, !PT ;  /* 0x0002000032ff7812 */ /* 0x040fe4000786c0ff */
[----:B------:R-:W-:-:S02]  /*144320*/  LOP3.LUT P0, RZ, R50, 0x40000, RZ, 0xc0, !PT ;  /* 0x0004000032ff7812 */ /* 0x000fc4000780c0ff */
[C---:B------:R-:W-:Y:S02]  /*144330*/  LOP3.LUT P2, RZ, R50.reuse, 0x80000, RZ, 0xc0, !PT ;  /* 0x0008000032ff7812 */ /* 0x040fe4000784c0ff */
[----:B------:R-:W-:Y:S01]  /*144340*/  LOP3.LUT P5, RZ, R50, 0x100000, RZ, 0xc0, !PT ;  /* 0x0010000032ff7812 */ /* 0x000fe200078ac0ff */
[----:B--2---:R0:W-:Y:S02]  /*144350*/  @P6 STG.E.U8 desc[UR44][R14.64], R12 ;  /* 0x0000000c0e006986 */ /* 0x0041e4000c10112c */
[----:B0-----:R-:W-:-:S05]  /*144360*/  PRMT R12, R40, 0x7772, RZ ;  /* 0x00007772280c7816 */ /* 0x001fca00000000ff */
[----:B------:R0:W-:Y:S02]  /*144370*/  @P1 STG.E.U8 desc[UR44][R36.64], R12 ;  /* 0x0000000c24001986 */ /* 0x0001e4000c10112c */
[----:B0-----:R-:W-:-:S05]  /*144380*/  PRMT R12, R40, 0x7773, RZ ;  /* 0x00007773280c7816 */ /* 0x001fca00000000ff */
[----:B------:R0:W-:Y:S02]  /*144390*/  @P4 STG.E.U8 desc[UR44][R42.64], R12 ;  /* 0x0000000c2a004986 */ /* 0x0001e4000c10112c */
[----:B0-----:R-:W-:-:S05]  /*1443a0*/  PRMT R12, R41, 0x7770, RZ ;  /* 0x00007770290c7816 */ /* 0x001fca00000000ff */
[----:B------:R0:W-:Y:S02]  /*1443b0*/  @P3 STG.E.U8 desc[UR44][R32.64], R12 ;  /* 0x0000000c20003986 */ /* 0x0001e4000c10112c */
[----:B0-----:R-:W-:-:S05]  /*1443c0*/  PRMT R12, R41, 0x7771, RZ ;  /* 0x00007771290c7816 */ /* 0x001fca00000000ff */
[----:B------:R0:W-:Y:S02]  /*1443d0*/  @P0 STG.E.U8 desc[UR44][R34.64], R12 ;  /* 0x0000000c22000986 */ /* 0x0001e4000c10112c */
[----:B0-----:R-:W-:-:S05]  /*1443e0*/  PRMT R12, R41, 0x7772, RZ ;  /* 0x00007772290c7816 */ /* 0x001fca00000000ff */
[----:B----4-:R0:W-:Y:S02]  /*1443f0*/  @P2 STG.E.U8 desc[UR44][R44.64], R12 ;  /* 0x0000000c2c002986 */ /* 0x0101e4000c10112c */
[----:B0-----:R-:W-:-:S05]  /*144400*/  PRMT R12, R41, 0x7773, RZ ;  /* 0x00007773290c7816 */ /* 0x001fca00000000ff */
[----:B------:R0:W-:Y:S04]  /*144410*/  @P5 STG.E.U8 desc[UR44][R38.64], R12 ;  /* 0x0000000c26005986 */ /* 0x0001e8000c10112c */
[----:B0-----:R-:W2:Y:S04]  /*144420*/  LDL.LU.64 R38, [R1+0x58d8] ;  /* 0x0058d80001267983 */ /* 0x001ea80000300a00 */
[----:B------:R-:W3:Y:S04]  /*144430*/  LDL.LU.64 R40, [R1+0x22d0] ;  /* 0x0022d00001287983 */ /* 0x000ee80000300a00 */
[----:B------:R-:W4:Y:S04]  /*144440*/  LDL.LU.64 R14, [R1+0x22c8] ;  /* 0x0022c800010e7983 */ /* 0x000f280000300a00 */
[----:B------:R-:W4:Y:S04]  /*144450*/  LDL.LU.64 R36, [R1+0x22c0] ;  /* 0x0022c00001247983 */ /* 0x000f280000300a00 */
[----:B------:R-:W2:Y:S04]  /*144460*/  LDL.LU R43, [R1+0x20] ;  /* 0x00002000012b7983 */ /* 0x000ea80000300800 */
[----:B------:R-:W4:Y:S04]  /*144470*/  LDL.LU.64 R44, [R1+0x22b8] ;  /* 0x0022b800012c7983 */ /* 0x000f280000300a00 */
[----:B------:R-:W4:Y:S04]  /*144480*/  LDL.LU.64 R32, [R1+0x22b0] ;  /* 0x0022b00001207983 */ /* 0x000f280000300a00 */
[----:B------:R-:W4:Y:S04]  /*144490*/  LDL.LU.64 R34, [R1+0x22a8] ;  /* 0x0022a80001227983 */ /* 0x000f280000300a00 */
[----:B------:R-:W4:Y:S01]  /*1444a0*/  LDL.LU R12, [R1+0x10] ;  /* 0x00001000010c7983 */ /* 0x000f220000300800 */
[----:B------:R-:W-:-:S02]  /*1444b0*/  LOP3.LUT P3, RZ, R50, 0x200000, RZ, 0xc0, !PT ;  /* 0x0020000032ff7812 */ /* 0x000fc4000786c0ff */
[----:B------:R-:W-:Y:S02]  /*1444c0*/  LOP3.LUT R2, R2, 0xffffefff, RZ, 0xc0, !PT ;  /* 0xffffefff02027812 */ /* 0x000fe400078ec0ff */
[C---:B------:R-:W-:Y:S02]  /*1444d0*/  LOP3.LUT P0, RZ, R50.reuse, 0x400000, RZ, 0xc0, !PT ;  /* 0x0040000032ff7812 */ /* 0x040fe4000780c0ff */
[C---:B------:R-:W-:Y:S02]  /*1444e0*/  LOP3.LUT P2, RZ, R50.reuse, 0x800000, RZ, 0xc0, !PT ;  /* 0x0080000032ff7812 */ /* 0x040fe4000784c0ff */
[----:B------:R-:W-:Y:S02]  /*1444f0*/  LOP3.LUT P5, RZ, R50, 0x1000000, RZ, 0xc0, !PT ;  /* 0x0100000032ff7812 */ /* 0x000fe400078ac0ff */
[----:B--2---:R-:W-:-:S05]  /*144500*/  PRMT R13, R43, 0x7770, RZ ;  /* 0x000077702b0d7816 */ /* 0x004fca00000000ff */
[----:B---3--:R0:W-:Y:S04]  /*144510*/  @P3 STG.E.U8 desc[UR44][R40.64], R13 ;  /* 0x0000000d28003986 */ /* 0x0081e8000c10112c */
[----:B0-----:R-:W2:Y:S01]  /*144520*/  LDL.LU.64 R40, [R1+0x22a0] ;  /* 0x0022a00001287983 */ /* 0x001ea20000300a00 */
[----:B------:R-:W-:-:S03]  /*144530*/  LOP3.LUT P6, RZ, R39, 0x2, RZ, 0xc0, !PT ;  /* 0x0000000227ff7812 */ /* 0x000fc600078cc0ff */
[----:B------:R-:W3:Y:S01]  /*144540*/  LDL.LU.64 R28, [R1+0x2298] ;  /* 0x00229800011c7983 */ /* 0x000ee20000300a00 */
[----:B------:R-:W-:-:S03]  /*144550*/  PRMT R13, R43, 0x7771, RZ ;  /* 0x000077712b0d7816 */ /* 0x000fc600000000ff */
[----:B------:R-:W3:Y:S06]  /*144560*/  LDL.LU.64 R24, [R1+0x2290] ;  /* 0x0022900001187983 */ /* 0x000eec0000300a00 */
        /* <DEDUP_REMOVED lines=8> */
[----:B------:R-:W-:Y:S01]  /*1445f0*/  LOP3.LUT R2, R2, 0xffff7fff, RZ, 0xc0, !PT ;  /* 0xffff7fff02027812 */ /* 0x000fe200078ec0ff */
[----:B----4-:R0:W-:Y:S10]  /*144600*/  @P0 STG.E.U8 desc[UR44][R14.64], R13 ;  /* 0x0000000d0e000986 */ /* 0x0101f4000c10112c */
[----:B------:R-:W-:-:S02]  /*144610*/  @P6 LOP3.LUT R2, R2, 0x8000, RZ, 0xfc, !PT ;  /* 0x0000800002026812 */ /* 0x000fc400078efcff */
[----:B------:R-:W-:Y:S01]  /*144620*/  LOP3.LUT P6, RZ, R50, 0x20000000, RZ, 0xc0, !PT ;  /* 0x2000000032ff7812 */ /* 0x000fe200078cc0ff */
[----:B0-----:R-:W4:Y:S01]  /*144630*/  LDL.LU R13, [R1+0x24] ;  /* 0x00002400010d7983 */ /* 0x001f220000300800 */
[----:B------:R-:W-:-:S03]  /*144640*/  LOP3.LUT R2, R2, 0xfffeffff, RZ, 0xc0, !PT ;  /* 0xfffeffff02027812 */ /* 0x000fc600078ec0ff */
[----:B------:R-:W4:Y:S04]  /*144650*/  LDL.LU.64 R22, [R1+0x2288] ;  /* 0x0022880001167983 */ /* 0x000f280000300a00 */
[----:B------:R-:W4:Y:S04]  /*144660*/  LDL.LU.64 R18, [R1+0x2280] ;  /* 0x0022800001127983 */ /* 0x000f280000300a00 */
[----:B------:R-:W-:Y:S01]  /*144670*/  @P6 LOP3.LUT R2, R2, 0x10000, RZ, 0xfc, !PT ;  /* 0x0001000002026812 */ /* 0x000fe200078efcff */
[----:B------:R-:W4:Y:S01]  /*144680*/  LDL.LU.64 R20, [R1+0x2278] ;  /* 0x0022780001147983 */ /* 0x000f220000300a00 */
[----:B------:R-:W-:-:S02]  /*144690*/  LOP3.LUT P6, RZ, R50, 0x10000000, RZ, 0xc0, !PT ;  /* 0x1000000032ff7812 */ /* 0x000fc400078cc0ff */
[----:B------:R-:W-:-:S11]  /*1446a0*/  LOP3.LUT R2, R2, 0xfffdffff, RZ, 0xc0, !PT ;  /* 0xfffdffff02027812 */ /* 0x000fd600078ec0ff */
[----:B------:R-:W-:Y:S02]  /*1446b0*/  @P6 LOP3.LUT R2, R2, 0x20000, RZ, 0xfc, !PT ;  /* 0x0002000002026812 */ /* 0x000fe400078efcff */
[----:B------:R-:W-:Y:S02]  /*1446c0*/  LOP3.LUT P6, RZ, R50, 0x8000000, RZ, 0xc0, !PT ;  /* 0x0800000032ff7812 */ /* 0x000fe400078cc0ff */
[----:B------:R-:W-:Y:S02]  /*1446d0*/  LOP3.LUT R2, R2, 0xfffbffff, RZ, 0xc0, !PT ;  /* 0xfffbffff02027812 */ /* 0x000fe400078ec0ff */
[----:B------:R-:W-:-:S09]  /*1446e0*/  PRMT R14, R43, 0x7772, RZ ;  /* 0x000077722b0e7816 */ /* 0x000fd200000000ff */
[----:B------:R-:W-:Y:S02]  /*1446f0*/  @P6 LOP3.LUT R2, R2, 0x40000, RZ, 0xfc, !PT ;  /* 0x0004000002026812 */ /* 0x000fe400078efcff */
[----:B------:R-:W-:Y:S01]  /*144700*/  LOP3.LUT P6, RZ, R50, 0x4000000, RZ, 0xc0, !PT ;  /* 0x0400000032ff7812 */ /* 0x000fe200078cc0ff */
[----:B------:R0:W-:Y:S01]  /*144710*/  @P2 STG.E.U8 desc[UR44][R36.64], R14 ;  /* 0x0000000e24002986 */ /* 0x0001e2000c10112c */
[----:B------:R-:W-:Y:S02]  /*144720*/  LOP3.LUT R2, R2, 0xfff7ffff, RZ, 0xc0, !PT ;  /* 0xfff7ffff02027812 */ /* 0x000fe400078ec0ff */
[----:B0-----:R-:W-:-:S09]  /*144730*/  PRMT R14, R43, 0x7773, RZ ;  /* 0x000077732b0e7816 */ /* 0x001fd200000000ff */
[----:B------:R-:W-:Y:S02]  /*144740*/  @P6 LOP3.LUT R2, R2, 0x80000, RZ, 0xfc, !PT ;  /* 0x0008000002026812 */ /* 0x000fe400078efcff */
[----:B------:R-:W-:Y:S01]  /*144750*/  LOP3.LUT P6, RZ, R50, 0x2000000, RZ, 0xc0, !PT ;  /* 0x0200000032ff7812 */ /* 0x000fe200078cc0ff */
[----:B------:R0:W-:Y:S04]  /*144760*/  @P5 STG.E.U8 desc[UR44][R44.64], R14 ;  /* 0x0000000e2c005986 */ /* 0x0001e8000c10112c */
[----:B0-----:R-:W4:Y:S01]  /*144770*/  LDL.LU R45, [R1+0x14] ;  /* 0x00001400012d7983 */ /* 0x001f220000300800 */
[----:B------:R-:W-:-:S03]  /*144780*/  PRMT R14, R12, 0x7770, RZ ;  /* 0x000077700c0e7816 */ /* 0x000fc600000000ff */
[----:B------:R-:W4:Y:S04]  /*144790*/  LDL.LU.64 R16, [R1+0x2270] ;  /* 0x0022700001107983 */ /* 0x000f280000300a00 */
[----:B------:R0:W-:Y:S01]  /*1447a0*/  @P6 STG.E.U8 desc[UR44][R32.64], R14 ;  /* 0x0000000e20006986 */ /* 0x0001e2000c10112c */
[----:B------:R-:W-:-:S03]  /*1447b0*/  LOP3.LUT P6, RZ, R2, 0x80000, RZ, 0xc0, !PT ;  /* 0x0008000002ff7812 */ /* 0x000fc600078cc0ff */
[----:B0-----:R-:W4:Y:S04]  /*1447c0*/  LDL.LU.64 R14, [R1+0x2268] ;  /* 0x00226800010e7983 */ /* 0x001f280000300a00 */
[----:B------:R-:W4:Y:S01]  /*1447d0*/  LDL.LU.64 R36, [R1+0x2260] ;  /* 0x0022600001247983 */ /* 0x000f220000300a00 */
[----:B------:R-:W-:-:S03]  /*1447e0*/  PRMT R26, R12, 0x7771, RZ ;  /* 0x000077710c1a7816 */ /* 0x000fc600000000ff */
[----:B------:R-:W4:Y:S04]  /*1447f0*/  LDL.LU.64 R42, [R1+0x2258] ;  /* 0x00225800012a7983 */ /* 0x000f280000300a00 */
[----:B------:R-:W4:Y:S04]  /*144800*/  LDL.LU R44, [R1+0x28] ;  /* 0x00002800012c7983 */ /* 0x000f280000300800 */
[----:B------:R0:W-:Y:S01]  /*144810*/  @P6 STG.E.U8 desc[UR44][R34.64], R26 ;  /* 0x0000001a22006986 */ /* 0x0001e2000c10112c */
[----:B------:R-:W-:-:S03]  /*144820*/  LOP3.LUT P6, RZ, R2, 0x40000, RZ, 0xc0, !PT ;  /* 0x0004000002ff7812 */ /* 0x000fc600078cc0ff */
[----:B------:R-:W4:Y:S04]  /*144830*/  LDL.LU.64 R32, [R1+0x2248] ;  /* 0x0022480001207983 */ /* 0x000f280000300a00 */
[----:B0-----:R-:W4:Y:S01]  /*144840*/  LDL.LU.64 R34, [R1+0x2240] ;  /* 0x0022400001227983 */ /* 0x001f220000300a00 */
[----:B------:R-:W-:-:S05]  /*144850*/  PRMT R26, R12, 0x7772, RZ ;  /* 0x000077720c1a7816 */ /* 0x000fca00000000ff */
[----:B--2---:R0:W-:Y:S04]  /*144860*/  @P6 STG.E.U8 desc[UR44][R40.64], R26 ;  /* 0x0000001a28006986 */ /* 0x0041e8000c10112c */
[----:B0-----:R-:W2:Y:S01]  /*144870*/  LDL.LU.64 R40, [R1+0x2238] ;  /* 0x0022380001287983 */ /* 0x001ea20000300a00 */
[----:B------:R-:W-:Y:S02]  /*144880*/  LOP3.LUT P6, RZ, R2, 0x20000, RZ, 0xc0, !PT ;  /* 0x0002000002ff7812 */ /* 0x000fe400078cc0ff */
[----:B------:R-:W-:-:S11]  /*144890*/  PRMT R12, R12, 0x7773, RZ ;  /* 0x000077730c0c7816 */ /* 0x000fd600000000ff */
[----:B---3--:R4:W-:Y:S01]  /*1448a0*/  @P6 STG.E.U8 desc[UR44][R28.64], R12 ;  /* 0x0000000c1c006986 */ /* 0x0089e2000c10112c */
[----:B------:R-:W-:Y:S02]  /*1448b0*/  LOP3.LUT P6, RZ, R2, 0x10000, RZ, 0xc0, !PT ;  /* 0x0001000002ff7812 */ /* 0x000fe400078cc0ff */
[----:B----4-:R-:W-:-:S11]  /*1448c0*/  PRMT R12, R13, 0x7770, RZ ;  /* 0x000077700d0c7816 */ /* 0x010fd600000000ff */
        /* <DEDUP_REMOVED lines=12> */
[C---:B------:R-:W-:Y:S02]  /*144990*/  LOP3.LUT P4, RZ, R39.reuse, 0x8, RZ, 0xc0, !PT ;  /* 0x0000000827ff7812 */ /* 0x040fe4000788c0ff */
[----:B------:R-:W-:Y:S02]  /*1449a0*/  LOP3.LUT P3, RZ, R39, 0x10, RZ, 0xc0, !PT ;  /* 0x0000001027ff7812 */ /* 0x000fe4000786c0ff */
[----:B0-----:R-:W-:-:S05]  /*1449b0*/  PRMT R12, R45, 0x7770, RZ ;  /* 0x000077702d0c7816 */ /* 0x001fca00000000ff */
[----:B------:R0:W-:Y:S01]  /*1449c0*/  @P6 STG.E.U8 desc[UR44][R16.64], R12 ;  /* 0x0000000c10006986 */ /* 0x0001e2000c10112c */
        /* <DEDUP_REMOVED lines=8> */
[----:B------:R0:W-:Y:S02]  /*144a50*/  @P3 STG.E.U8 desc[UR44][R42.64], R12 ;  /* 0x0000000c2a003986 */ /* 0x0001e4000c10112c */
[----:B0-----:R-:W-:-:S05]  /*144a60*/  PRMT R12, R44, 0x7770, RZ ;  /* 0x000077702c0c7816 */ /* 0x001fca00000000ff */
[----:B------:R0:W-:Y:S02]  /*144a70*/  @P0 STG.E.U8 desc[UR44][R32.64], R12 ;  /* 0x0000000c20000986 */ /* 0x0001e4000c10112c */
[----:B0-----:R-:W-:-:S05]  /*144a80*/  PRMT R12, R44, 0x7771, RZ ;  /* 0x000077712c0c7816 */ /* 0x001fca00000000ff */
[----:B------:R0:W-:Y:S02]  /*144a90*/  @P2 STG.E.U8 desc[UR44][R34.64], R12 ;  /* 0x0000000c22002986 */ /* 0x0001e4000c10112c */
[----:B0-----:R-:W-:-:S05]  /*144aa0*/  PRMT R12, R44, 0x7772, RZ ;  /* 0x000077722c0c7816 */ /* 0x001fca00000000ff */
[----:B--2---:R0:W-:Y:S04]  /*144ab0*/  @P5 STG.E.U8 desc[UR44][R40.64], R12 ;  /* 0x0000000c28005986 */ /* 0x0041e8000c10112c */
[----:B0-----:R-:W2:Y:S04]  /*144ac0*/  LDL.LU.64 R40, [R1+0x2230] ;  /* 0x0022300001287983 */ /* 0x001ea80000300a00 */
[----:B------:R-:W3:Y:S04]  /*144ad0*/  LDL.LU.64 R14, [R1+0x2228] ;  /* 0x00222800010e7983 */ /* 0x000ee80000300a00 */
[----:B------:R-:W4:Y:S04]  /*144ae0*/  LDL.LU.64 R36, [R1+0x2220] ;  /* 0x0022200001247983 */ /* 0x000f280000300a00 */
[----:B------:R-:W4:Y:S04]  /*144af0*/  LDL.LU.64 R42, [R1+0x2218] ;  /* 0x00221800012a7983 */ /* 0x000f280000300a00 */
[----:B------:R-:W3:Y:S04]  /*144b00*/  LDL.LU R45, [R1+0x18] ;  /* 0x00001800012d7983 */ /* 0x000ee80000300800 */
[----:B------:R-:W4:Y:S04]  /*144b10*/  LDL.LU.64 R32, [R1+0x2210] ;  /* 0x0022100001207983 */ /* 0x000f280000300a00 */
[----:B------:R-:W4:Y:S01]  /*144b20*/  LDL.LU R12, [R1+0x2c] ;  /* 0x00002c00010c7983 */ /* 0x000f220000300800 */
[----:B------:R-:W-:-:S03]  /*144b30*/  LOP3.LUT P3, RZ, R39, 0x100, RZ, 0xc0, !PT ;  /* 0x0000010027ff7812 */ /* 0x000fc6000786c0ff */
[----:B------:R-:W4:Y:S01]  /*144b40*/  LDL.LU.64 R34, [R1+0x2208] ;  /* 0x0022080001227983 */ /* 0x000f220000300a00 */
[----:B------:R-:W-:Y:S02]  /*144b50*/  PRMT R13, R44, 0x7773, RZ ;  /* 0x000077732c0d7816 */ /* 0x000fe400000000ff */
[----:B------:R-:W-:Y:S02]  /*144b60*/  LOP3.LUT P6, RZ, R39, 0x100000, RZ, 0xc0, !PT ;  /* 0x0010000027ff7812 */ /* 0x000fe400078cc0ff */
        /* <DEDUP_REMOVED lines=8> */
[C---:B------:R-:W-:Y:S02]  /*144bf0*/  LOP3.LUT P6, RZ, R39.reuse, 0x20000, RZ, 0xc0, !PT ;  /* 0x0002000027ff7812 */ /* 0x040fe400078cc0ff */
[----:B------:R-:W-:Y:S02]  /*144c00*/  LOP3.LUT R2, R2, 0xffffff7f, RZ, 0xc0, !PT ;  /* 0xffffff7f02027812 */ /* 0x000fe400078ec0ff */
[----:B------:R-:W-:-:S09]  /*144c10*/  LOP3.LUT P0, RZ, R39, 0x200, RZ, 0xc0, !PT ;  /* 0x0000020027ff7812 */ /* 0x000fd2000780c0ff */
[----:B------:R-:W-:Y:S02]  /*144c20*/  @P6 LOP3.LUT R2, R2, 0x80, RZ, 0xfc, !PT ;  /* 0x0000008002026812 */ /* 0x000fe400078efcff */
[----:B------:R-:W-:Y:S01]  /*144c30*/  LOP3.LUT P6, RZ, R39, 0x10000, RZ, 0xc0, !PT ;  /* 0x0001000027ff7812 */ /* 0x000fe200078cc0ff */
[----:B--2---:R0:W-:Y:S04]  /*144c40*/  @P3 STG.E.U8 desc[UR44][R40.64], R13 ;  /* 0x0000000d28003986 */ /* 0x0041e8000c10112c */
[----:B0-----:R-:W2:Y:S04]  /*144c50*/  LDL.LU.64 R40, [R1+0x2200] ;  /* 0x0022000001287983 */ /* 0x001ea80000300a00 */
[----:B------:R-:W2:Y:S01]  /*144c60*/  LDL.LU.64 R28, [R1+0x21f8] ;  /* 0x0021f800011c7983 */ /* 0x000ea20000300a00 */
[----:B------:R-:W-:-:S03]  /*144c70*/  LOP3.LUT R2, R2, 0xfffffeff, RZ, 0xc0, !PT ;  /* 0xfffffeff02027812 */ /* 0x000fc600078ec0ff */
[----:B------:R-:W2:Y:S01]  /*144c80*/  LDL.LU.64 R24, [R1+0x21f0] ;  /* 0x0021f00001187983 */ /* 0x000ea20000300a00 */
[----:B---3--:R-:W-:Y:S02]  /*144c90*/  PRMT R13, R45, 0x7770, RZ ;  /* 0x000077702d0d7816 */ /* 0x008fe400000000ff */
[----:B------:R-:W-:Y:S02]  /*144ca0*/  @P6 LOP3.LUT R2, R2, 0x100, RZ, 0xfc, !PT ;  /* 0x0000010002026812 */ /* 0x000fe400078efcff */
[----:B------:R-:W-:Y:S01]  /*144cb0*/  LOP3.LUT P6, RZ, R39, 0x8000, RZ, 0xc0, !PT ;  /* 0x0000800027ff7812 */ /* 0x000fe200078cc0ff */
[----:B------:R0:W-:Y:S01]  /*144cc0*/  @P0 STG.E.U8 desc[UR44][R14.64], R13 ;  /* 0x0000000d0e000986 */ /* 0x0001e2000c10112c */
[----:B------:R-:W-:-:S03]  /*144cd0*/  LOP3.LUT R2, R2, 0xfffffdff, RZ, 0xc0, !PT ;  /* 0xfffffdff02027812 */ /* 0x000fc600078ec0ff */
[----:B0-----:R-:W3:Y:S04]  /*144ce0*/  LDL.LU R13, [R1+0x1c] ;  /* 0x00001c00010d7983 */ /* 0x001ee80000300800 */
[----:B------:R-:W3:Y:S04]  /*144cf0*/  LDL.LU.64 R22, [R1+0x21e0] ;  /* 0x0021e00001167983 */ /* 0x000ee80000300a00 */
[----:B------:R-:W-:Y:S02]  /*144d00*/  @P6 LOP3.LUT R2, R2, 0x200, RZ, 0xfc, !PT ;  /* 0x0000020002026812 */ /* 0x000fe400078efcff */
[----:B------:R-:W-:Y:S01]  /*144d10*/  LOP3.LUT P6, RZ, R39, 0x4000, RZ, 0xc0, !PT ;  /* 0x0000400027ff7812 */ /* 0x000fe200078cc0ff */
[----:B------:R-:W3:Y:S01]  /*144d20*/  LDL.LU.64 R18, [R1+0x21d8] ;  /* 0x0021d80001127983 */ /* 0x000ee20000300a00 */
[----:B------:R-:W-:-:S02]  /*144d30*/  LOP3.LUT R2, R2, 0xfffffbff, RZ, 0xc0, !PT ;  /* 0xfffffbff02027812 */ /* 0x000fc400078ec0ff */
[C---:B------:R-:W-:Y:S01]  /*144d40*/  LOP3.LUT P2, RZ, R39.reuse, 0x400, RZ, 0xc0, !PT ;  /* 0x0000040027ff7812 */ /* 0x040fe2000784c0ff */
[----:B------:R-:W3:Y:S01]  /*144d50*/  LDL.LU.64 R20, [R1+0x21d0] ;  /* 0x0021d00001147983 */ /* 0x000ee20000300a00 */
[----:B------:R-:W-:Y:S02]  /*144d60*/  LOP3.LUT P5, RZ, R39, 0x800, RZ, 0xc0, !PT ;  /* 0x0000080027ff7812 */ /* 0x000fe400078ac0ff */
[----:B------:R-:W-:Y:S01]  /*144d70*/  PRMT R14, R45, 0x7771, RZ ;  /* 0x000077712d0e7816 */ /* 0x000fe200000000ff */
[----:B------:R-:W3:Y:S04]  /*144d80*/  LDL.LU.64 R16, [R1+0x21c0] ;  /* 0x0021c00001107983 */ /* 0x000ee80000300a00 */
[----:B------:R-:W-:Y:S01]  /*144d90*/  @P6 LOP3.LUT R2, R2, 0x400, RZ, 0xfc, !PT ;  /* 0x0000040002026812 */ /* 0x000fe200078efcff */
[----:B------:R-:W3:Y:S01]  /*144da0*/  LDL.LU R44, [R1+0x90] ;  /* 0x00009000012c7983 */ /* 0x000ee20000300800 */
[----:B------:R-:W-:-:S02]  /*144db0*/  LOP3.LUT P6, RZ, R39, 0x2000, RZ, 0xc0, !PT ;  /* 0x0000200027ff7812 */ /* 0x000fc400078cc0ff */
[----:B------:R-:W-:Y:S01]  /*144dc0*/  LOP3.LUT R2, R2, 0xfffff7ff, RZ, 0xc0, !PT ;  /* 0xfffff7ff02027812 */ /* 0x000fe200078ec0ff */
[----:B----4-:R0:W-:Y:S10]  /*144dd0*/  @P2 STG.E.U8 desc[UR44][R36.64], R14 ;  /* 0x0000000e24002986 */ /* 0x0101f4000c10112c */
[----:B------:R-:W-:-:S02]  /*144de0*/  @P6 LOP3.LUT R2, R2, 0x800, RZ, 0xfc, !PT ;  /* 0x0000080002026812 */ /* 0x000fc400078efcff */
[----:B------:R-:W-:Y:S02]  /*144df0*/  LOP3.LUT P6, RZ, R39, 0x1000, RZ, 0xc0, !PT ;  /* 0x0000100027ff7812 */ /* 0x000fe400078cc0ff */
[----:B0-----:R-:W-:-:S05]  /*144e00*/  PRMT R14, R45, 0x7772, RZ ;  /* 0x000077722d0e7816 */ /* 0x001fca00000000ff */
[----:B------:R0:W-:Y:S02]  /*144e10*/  @P5 STG.E.U8 desc[UR44][R42.64], R14 ;  /* 0x0000000e2a005986 */ /* 0x0001e4000c10112c */
[----:B0-----:R-:W-:-:S05]  /*144e20*/  PRMT R14, R45, 0x7773, RZ ;  /* 0x000077732d0e7816 */ /* 0x001fca00000000ff */
[----:B------:R0:W-:Y:S01]  /*144e30*/  @P6 STG.E.U8 desc[UR44][R32.64], R14 ;  /* 0x0000000e20006986 */ /* 0x0001e2000c10112c */
[----:B------:R-:W-:-:S03]  /*144e40*/  LOP3.LUT P6, RZ, R2, 0x800, RZ, 0xc0, !PT ;  /* 0x0000080002ff7812 */ /* 0x000fc600078cc0ff */
[----:B0-----:R-:W4:Y:S04]  /*144e50*/  LDL.LU.64 R14, [R1+0x21b8] ;  /* 0x0021b800010e7983 */ /* 0x001f280000300a00 */
[----:B------:R-:W4:Y:S01]  /*144e60*/  LDL.LU.64 R36, [R1+0x21b0] ;  /* 0x0021b00001247983 */ /* 0x000f220000300a00 */
[----:B------:R-:W-:-:S03]  /*144e70*/  PRMT R26, R12, 0x7770, RZ ;  /* 0x000077700c1a7816 */ /* 0x000fc600000000ff */
[----:B------:R-:W4:Y:S04]  /*144e80*/  LDL.LU.64 R42, [R1+0x21a8] ;  /* 0x0021a800012a7983 */ /* 0x000f280000300a00 */
[----:B------:R0:W-:Y:S01]  /*144e90*/  @P6 STG.E.U8 desc[UR44][R34.64], R26 ;  /* 0x0000001a22006986 */ /* 0x0001e2000c10112c */
[----:B------:R-:W-:-:S03]  /*144ea0*/  LOP3.LUT P6, RZ, R2, 0x400, RZ, 0xc0, !PT ;  /* 0x0000040002ff7812 */ /* 0x000fc600078cc0ff */
[----:B------:R-:W4:Y:S04]  /*144eb0*/  LDL.LU.64 R32, [R1+0x21a0] ;  /* 0x0021a00001207983 */ /* 0x000f280000300a00 */
[----:B------:R-:W4:Y:S04]  /*144ec0*/  LDL.LU R45, [R1+0x80] ;  /* 0x00008000012d7983 */ /* 0x000f280000300800 */
[----:B0-----:R-:W4:Y:S01]  /*144ed0*/  LDL.LU.64 R34, [R1+0x2198] ;  /* 0x0021980001227983 */ /* 0x001f220000300a00 */
[----:B------:R-:W-:-:S05]  /*144ee0*/  PRMT R26, R12, 0x7771, RZ ;  /* 0x000077710c1a7816 */ /* 0x000fca00000000ff */
[----:B--2---:R0:W-:Y:S04]  /*144ef0*/  @P6 STG.E.U8 desc[UR44][R40.64], R26 ;  /* 0x0000001a28006986 */ /* 0x0041e8000c10112c */
[----:B0-----:R-:W2:Y:S01]  /*144f00*/  LDL.LU.64 R40, [R1+0x58d0] ;  /* 0x0058d00001287983 */ /* 0x001ea20000300a00 */
[----:B------:R-:W-:Y:S02]  /*144f10*/  LOP3.LUT P6, RZ, R2, 0x200, RZ, 0xc0, !PT ;  /* 0x0000020002ff7812 */ /* 0x000fe400078cc0ff */
[C---:B------:R-:W-:Y:S02]  /*144f20*/  PRMT R26, R12.reuse, 0x7772, RZ ;  /* 0x000077720c1a7816 */ /* 0x040fe400000000ff */
[----:B------:R-:W-:-:S09]  /*144f30*/  PRMT R12, R12, 0x7773, RZ ;  /* 0x000077730c0c7816 */ /* 0x000fd200000000ff */
[----:B------:R-:W-:Y:S01]  /*144f40*/  @P6 STG.E.U8 desc[UR44][R28.64], R26 ;  /* 0x0000001a1c006986 */ /* 0x000fe2000c10112c */
[----:B------:R-:W-:-:S13]  /*144f50*/  LOP3.LUT P6, RZ, R2, 0x100, RZ, 0xc0, !PT ;  /* 0x0000010002ff7812 */ /* 0x000fda00078cc0ff */
[----:B------:R3:W-:Y:S01]  /*144f60*/  @P6 STG.E.U8 desc[UR44][R24.64], R12 ;  /* 0x0000000c18006986 */ /* 0x0007e2000c10112c */
[----:B------:R-:W-:Y:S02]  /*144f70*/  LOP3.LUT P6, RZ, R2, 0x80, RZ, 0xc0, !PT ;  /* 0x0000008002ff7812 */ /* 0x000fe400078cc0ff */
[----:B---3--:R-:W-:-:S11]  /*144f80*/  PRMT R12, R13, 0x7770, RZ ;  /* 0x000077700d0c7816 */ /* 0x008fd600000000ff */
        /* <DEDUP_REMOVED lines=10> */
[----:B0-----:R-:W-:-:S07]  /*145030*/  PRMT R12, R13, 0x7773, RZ ;  /* 0x000077730d0c7816 */ /* 0x001fce00000000ff */
[----:B------:R0:W-:Y:S01]  /*145040*/  @P6 STG.E.U8 desc[UR44][R16.64], R12 ;  /* 0x0000000c10006986 */ /* 0x0001e2000c10112c */
[----:B------:R-:W-:Y:S02]  /*145050*/  LOP3.LUT P3, RZ, R39, 0x800000, RZ, 0xc0, !PT ;  /* 0x0080000027ff7812 */ /* 0x000fe4000786c0ff */
[----:B0-----:R-:W-:-:S05]  /*145060*/  PRMT R12, R44, 0x7770, RZ ;  /* 0x000077702c0c7816 */ /* 0x001fca00000000ff */
[----:B----4-:R0:W-:Y:S01]  /*145070*/  @P1 STG.E.U8 desc[UR44][R14.64], R12 ;  /* 0x0000000c0e001986 */ /* 0x0101e2000c10112c */
        /* <DEDUP_REMOVED lines=12> */
[----:B--2---:R0:W-:Y:S04]  /*145140*/  @P5 STG.E.U8 desc[UR44][R40.64], R12 ;  /* 0x0000000c28005986 */ /* 0x0041e8000c10112c */
[----:B0-----:R-:W2:Y:S04]  /*145150*/  LDL.LU.64 R40, [R1+0x58c8] ;  /* 0x0058c80001287983 */ /* 0x001ea80000300a00 */
[----:B------:R-:W3:Y:S01]  /*145160*/  LDL.LU.64 R12, [R1+0x2188] ;  /* 0x00218800010c7983 */ /* 0x000ee20000300a00 */
[----:B------:R-:W-:-:S03]  /*145170*/  LOP3.LUT R3, R3, 0xefffffff, RZ, 0xc0, !PT ;  /* 0xefffffff03037812 */ /* 0x000fc600078ec0ff */
[----:B------:R-:W4:Y:S04]  /*145180*/  LDL.LU.64 R16, [R1+0x2180] ;  /* 0x0021800001107983 */ /* 0x000f280000300a00 */
[----:B------:R-:W4:Y:S04]  /*145190*/  LDL.LU.64 R32, [R1+0x2178] ;  /* 0x0021780001207983 */ /* 0x000f280000300a00 */
[----:B------:R-:W4:Y:S04]  /*1451a0*/  LDL.LU.64 R14, [R1+0x2170] ;  /* 0x00217000010e7983 */ /* 0x000f280000300a00 */
[----:B------:R-:W4:Y:S04]  /*1451b0*/  LDL.LU.64 R36, [R1+0x2168] ;  /* 0x0021680001247983 */ /* 0x000f280000300a00 */
[----:B------:R-:W4:Y:S01]  /*1451c0*/  LDL.LU R43, [R1+0x94] ;  /* 0x00009400012b7983 */ /* 0x000f220000300800 */
[----:B------:R-:W-:-:S02]  /*1451d0*/  LOP3.LUT R2, R2, 0xfffffffe, RZ, 0xc0, !PT ;  /* 0xfffffffe02027812 */ /* 0x000fc400078ec0ff */
[C---:B------:R-:W-:Y:S01]  /*1451e0*/  LOP3.LUT P3, RZ, R39.reuse, 0x8000000, RZ, 0xc0, !PT ;  /* 0x0800000027ff7812 */ /* 0x040fe2000786c0ff */
[----:B------:R-:W4:Y:S01]  /*1451f0*/  LDL.LU.64 R34, [R1+0x2160] ;  /* 0x0021600001227983 */ /* 0x000f220000300a00 */
[C---:B------:R-:W-:Y:S02]  /*145200*/  LOP3.LUT P0, RZ, R39.reuse, 0x10000000, RZ, 0xc0, !PT ;  /* 0x1000000027ff7812 */ /* 0x040fe4000780c0ff */
[C---:B------:R-:W-:Y:S02]  /*145210*/  LOP3.LUT P2, RZ, R39.reuse, 0x20000000, RZ, 0xc0, !PT ;  /* 0x2000000027ff7812 */ /* 0x040fe4000784c0ff */
[----:B------:R-:W-:Y:S02]  /*145220*/  LOP3.LUT P5, RZ, R39, 0x40000000, RZ, 0xc0, !PT ;  /* 0x4000000027ff7812 */ /* 0x000fe400078ac0ff */
[----:B--2---:R-:W-:-:S13]  /*145230*/  LOP3.LUT P6, RZ, R40, 0x80, RZ, 0xc0, !PT ;  /* 0x0000008028ff7812 */ /* 0x004fda00078cc0ff */
        /* <DEDUP_REMOVED lines=10> */
[----:B------:R-:W-:-:S13]  /*1452e0*/  LOP3.LUT P6, RZ, R40, 0x8, RZ, 0xc0, !PT ;  /* 0x0000000828ff7812 */ /* 0x000fda00078cc0ff */
        /* <DEDUP_REMOVED lines=11> */
[----:B------:R-:W-:-:S05]  /*1453a0*/  PRMT R39, R45, 0x7772, RZ ;  /* 0x000077722d277816 */ /* 0x000fca00000000ff */
[----:B---3--:R0:W-:Y:S04]  /*1453b0*/  @P3 STG.E.U8 desc[UR44][R12.64], R39 ;  /* 0x000000270c003986 */ /* 0x0081e8000c10112c */
[----:B0-----:R-:W2:Y:S01]  /*1453c0*/  LDL.LU R12, [R1+0x84] ;  /* 0x00008400010c7983 */ /* 0x001ea20000300800 */
[----:B------:R-:W-:-:S03]  /*1453d0*/  PRMT R39, R45, 0x7773, RZ ;  /* 0x000077732d277816 */ /* 0x000fc600000000ff */
[----:B------:R-:W3:Y:S04]  /*1453e0*/  LDL.LU.64 R44, [R1+0x2158] ;  /* 0x00215800012c7983 */ /* 0x000ee80000300a00 */
[----:B------:R-:W3:Y:S04]  /*1453f0*/  LDL.LU.64 R26, [R1+0x2150] ;  /* 0x00215000011a7983 */ /* 0x000ee80000300a00 */
[----:B------:R-:W3:Y:S04]  /*145400*/  LDL.LU.64 R28, [R1+0x2148] ;  /* 0x00214800011c7983 */ /* 0x000ee80000300a00 */
[----:B------:R-:W3:Y:S04]  /*145410*/  LDL.LU.64 R24, [R1+0x2140] ;  /* 0x0021400001187983 */ /* 0x000ee80000300a00 */
[----:B----4-:R0:W-:Y:S02]  /*145420*/  @P0 STG.E.U8 desc[UR44][R16.64], R39 ;  /* 0x0000002710000986 */ /* 0x0101e4000c10112c */
[----:B0-----:R-:W-:-:S05]  /*145430*/  PRMT R39, R43, 0x7770, RZ ;  /* 0x000077702b277816 */ /* 0x001fca00000000ff */
[----:B------:R0:W-:Y:S04]  /*145440*/  @P2 STG.E.U8 desc[UR44][R32.64], R39 ;  /* 0x0000002720002986 */ /* 0x0001e8000c10112c */
[----:B0-----:R-:W4:Y:S04]  /*145450*/  LDL.LU R32, [R1+0x98] ;  /* 0x0000980001207983 */ /* 0x001f280000300800 */
[----:B------:R-:W4:Y:S04]  /*145460*/  LDL.LU.64 R22, [R1+0x2130] ;  /* 0x0021300001167983 */ /* 0x000f280000300a00 */
[----:B------:R-:W4:Y:S01]  /*145470*/  LDL.LU.64 R18, [R1+0x2128] ;  /* 0x0021280001127983 */ /* 0x000f220000300a00 */
[----:B------:R-:W-:-:S03]  /*145480*/  PRMT R39, R43, 0x7771, RZ ;  /* 0x000077712b277816 */ /* 0x000fc600000000ff */
[----:B------:R-:W4:Y:S04]  /*145490*/  LDL.LU R33, [R1+0x88] ;  /* 0x0000880001217983 */ /* 0x000f280000300800 */
[----:B------:R-:W4:Y:S04]  /*1454a0*/  LDL.LU.64 R20, [R1+0x2120] ;  /* 0x0021200001147983 */ /* 0x000f280000300a00 */
[----:B------:R0:W-:Y:S04]  /*1454b0*/  @P5 STG.E.U8 desc[UR44][R14.64], R39 ;  /* 0x000000270e005986 */ /* 0x0001e8000c10112c */
[----:B------:R-:W4:Y:S01]  /*1454c0*/  LDL.LU.64 R16, [R1+0x2118] ;  /* 0x0021180001107983 */ /* 0x000f220000300a00 */
[----:B0-----:R-:W-:-:S03]  /*1454d0*/  PRMT R39, R43, 0x7772, RZ ;  /* 0x000077722b277816 */ /* 0x001fc600000000ff */
[----:B------:R-:W4:Y:S04]  /*1454e0*/  LDL.LU.64 R14, [R1+0x2110] ;  /* 0x00211000010e7983 */ /* 0x000f280000300a00 */
[----:B------:R0:W-:Y:S01]  /*1454f0*/  @P6 STG.E.U8 desc[UR44][R36.64], R39 ;  /* 0x0000002724006986 */ /* 0x0001e2000c10112c */
[C---:B------:R-:W-:Y:S02]  /*145500*/  LOP3.LUT P6, RZ, R2.reuse, 0x8, RZ, 0xc0, !PT ;  /* 0x0000000802ff7812 */ /* 0x040fe400078cc0ff */
[----:B0-----:R-:W-:Y:S01]  /*145510*/  PRMT R39, R43, 0x7773, RZ ;  /* 0x000077732b277816 */ /* 0x001fe200000000ff */
[----:B------:R-:W4:Y:S10]  /*145520*/  LDL.LU.64 R36, [R1+0x2108] ;  /* 0x0021080001247983 */ /* 0x000f340000300a00 */
[----:B------:R0:W-:Y:S01]  /*145530*/  @P6 STG.E.U8 desc[UR44][R34.64], R39 ;  /* 0x0000002722006986 */ /* 0x0001e2000c10112c */
[----:B------:R-:W-:-:S03]  /*145540*/  LOP3.LUT P6, RZ, R2, 0x4, RZ, 0xc0, !PT ;  /* 0x0000000402ff7812 */ /* 0x000fc600078cc0ff */
[----:B------:R-:W4:Y:S04]  /*145550*/  LDL.LU.64 R42, [R1+0x2100] ;  /* 0x00210000012a7983 */ /* 0x000f280000300a00 */
[----:B0-----:R-:W4:Y:S04]  /*145560*/  LDL.LU.64 R34, [R1+0x20f8] ;  /* 0x0020f80001227983 */ /* 0x001f280000300a00 */
[----:B------:R-:W4:Y:S01]  /*145570*/  LDL.LU R13, [R1+0x9c] ;  /* 0x00009c00010d7983 */ /* 0x000f220000300800 */
[----:B--2---:R-:W-:-:S05]  /*145580*/  PRMT R39, R12, 0x7770, RZ ;  /* 0x000077700c277816 */ /* 0x004fca00000000ff */
[----:B---3--:R0:W-:Y:S04]  /*145590*/  @P6 STG.E.U8 desc[UR44][R44.64], R39 ;  /* 0x000000272c006986 */ /* 0x0081e8000c10112c */
[----:B0-----:R-:W2:Y:S01]  /*1455a0*/  LDL.LU.64 R44, [R1+0x20f0] ;  /* 0x0020f000012c7983 */ /* 0x001ea20000300a00 */
[----:B------:R-:W-:Y:S02]  /*1455b0*/  LOP3.LUT P6, RZ, R2, 0x2, RZ, 0xc0, !PT ;  /* 0x0000000202ff7812 */ /* 0x000fe400078cc0ff */
[----:B------:R-:W-:-:S11]  /*1455c0*/  PRMT R39, R12, 0x7771, RZ ;  /* 0x000077710c277816 */ /* 0x000fd600000000ff */
[----:B------:R-:W-:Y:S01]  /*1455d0*/  @P6 STG.E.U8 desc[UR44][R26.64], R39 ;  /* 0x000000271a006986 */ /* 0x000fe2000c10112c */
[----:B------:R-:W-:Y:S02]  /*1455e0*/  LOP3.LUT P6, RZ, R2, 0x1, RZ, 0xc0, !PT ;  /* 0x0000000102ff7812 */ /* 0x000fe400078cc0ff */
[----:B------:R-:W-:-:S11]  /*1455f0*/  PRMT R2, R12, 0x7772, RZ ;  /* 0x000077720c027816 */ /* 0x000fd600000000ff */
[----:B------:R0:W-:Y:S01]  /*145600*/  @P6 STG.E.U8 desc[UR44][R28.64], R2 ;  /* 0x000000021c006986 */ /* 0x0001e2000c10112c */
[----:B------:R-:W-:Y:S02]  /*145610*/  LOP3.LUT P6, RZ, R3, 0x80000000, RZ, 0xc0, !PT ;  /* 0x8000000003ff7812 */ /* 0x000fe400078cc0ff */
[----:B0-----:R-:W-:-:S11]  /*145620*/  PRMT R2, R12, 0x7773, RZ ;  /* 0x000077730c027816 */ /* 0x001fd600000000ff */
[----:B------:R4:W-:Y:S01]  /*145630*/  @P6 STG.E.U8 desc[UR44][R24.64], R2 ;  /* 0x0000000218006986 */ /* 0x0009e2000c10112c */
[----:B------:R-:W-:Y:S02]  /*145640*/  LOP3.LUT P6, RZ, R3, 0x40000000, RZ, 0xc0, !PT ;  /* 0x4000000003ff7812 */ /* 0x000fe400078cc0ff */
[----:B----4-:R-:W-:-:S11]  /*145650*/  PRMT R2, R32, 0x7770, RZ ;  /* 0x0000777020027816 */ /* 0x010fd600000000ff */
        /* <DEDUP_REMOVED lines=29> */
[----:B------:R-:W4:Y:S04]  /*145830*/  LDL.LU.64 R32, [R1+0x20a0] ;  /* 0x0020a00001207983 */ /* 0x000f280000300a00 */
[----:B------:R-:W4:Y:S01]  /*145840*/  LDL.LU R22, [R1+0x8c] ;  /* 0x00008c0001167983 */ /* 0x000f220000300800 */
[----:B------:R-:W-:-:S02]  /*145850*/  LOP3.LUT P3, RZ, R40, 0x4000, RZ, 0xc0, !PT ;  /* 0x0000400028ff7812 */ /* 0x000fc4000786c0ff */
[----:B------:R-:W-:Y:S02]  /*145860*/  PRMT R2, R13, 0x7771, RZ ;  /* 0x000077710d027816 */ /* 0x000fe400000000ff */
[----:B------:R-:W-:Y:S02]  /*145870*/  LOP3.LUT P6, RZ, R40, 0x4000000, RZ, 0xc0, !PT ;  /* 0x0400000028ff7812 */ /* 0x000fe400078cc0ff */
[----:B------:R-:W-:-:S11]  /*145880*/  LOP3.LUT R3, R3, 0xffefffff, RZ, 0xc0, !PT ;  /* 0xffefffff03037812 */ /* 0x000fd600078ec0ff */
[----:B------:R-:W-:Y:S02]  /*145890*/  @P6 LOP3.LUT R3, R3, 0x100000, RZ, 0xfc, !PT ;  /* 0x0010000003036812 */ /* 0x000fe400078efcff */
[C---:B------:R-:W-:Y:S02]  /*1458a0*/  LOP3.LUT P6, RZ, R40.reuse, 0x2000000, RZ, 0xc0, !PT ;  /* 0x0200000028ff7812 */ /* 0x040fe400078cc0ff */
[----:B------:R-:W-:Y:S02]  /*1458b0*/  LOP3.LUT R3, R3, 0xffdfffff, RZ, 0xc0, !PT ;  /* 0xffdfffff03037812 */ /* 0x000fe400078ec0ff */
[----:B------:R-:W-:-:S09]  /*1458c0*/  LOP3.LUT P0, RZ, R40, 0x8000, RZ, 0xc0, !PT ;  /* 0x0000800028ff7812 */ /* 0x000fd2000780c0ff */
        /* <DEDUP_REMOVED lines=9> */
[----:B--2---:R0:W-:Y:S04]  /*145960*/  @P3 STG.E.U8 desc[UR44][R44.64], R2 ;  /* 0x000000022c003986 */ /* 0x0041e8000c10112c */
[----:B0-----:R-:W2:Y:S01]  /*145970*/  LDL.LU.64 R44, [R1+0x2090] ;  /* 0x00209000012c7983 */ /* 0x001ea20000300a00 */
[----:B------:R-:W-:-:S03]  /*145980*/  PRMT R2, R13, 0x7772, RZ ;  /* 0x000077720d027816 */ /* 0x000fc600000000ff */
[----:B------:R-:W2:Y:S04]  /*145990*/  LDL.LU R23, [R1+0x70] ;  /* 0x0000700001177983 */ /* 0x000ea80000300800 */
[----:B------:R0:W-:Y:S04]  /*1459a0*/  @P0 STG.E.U8 desc[UR44][R48.64], R2 ;  /* 0x0000000230000986 */ /* 0x0001e8000c10112c */
[----:B0-----:R-:W2:Y:S04]  /*1459b0*/  LDL.LU.64 R48, [R1+0x58c0] ;  /* 0x0058c00001307983 */ /* 0x001ea80000300a00 */
[----:B------:R-:W2:Y:S04]  /*1459c0*/  LDL.LU.64 R26, [R1+0x2070] ;  /* 0x00207000011a7983 */ /* 0x000ea80000300a00 */
[----:B------:R-:W2:Y:S01]  /*1459d0*/  LDL.LU.64 R28, [R1+0x2068] ;  /* 0x00206800011c7983 */ /* 0x000ea20000300a00 */
[----:B------:R-:W-:-:S02]  /*1459e0*/  @P6 LOP3.LUT R3, R3, 0x1000000, RZ, 0xfc, !PT ;  /* 0x0100000003036812 */ /* 0x000fc400078efcff */
[C---:B------:R-:W-:Y:S01]  /*1459f0*/  LOP3.LUT P6, RZ, R40.reuse, 0x200000, RZ, 0xc0, !PT ;  /* 0x0020000028ff7812 */ /* 0x040fe200078cc0ff */
[----:B------:R-:W2:Y:S01]  /*145a00*/  LDL.LU.64 R24, [R1+0x2060] ;  /* 0x0020600001187983 */ /* 0x000ea20000300a00 */
[----:B------:R-:W-:Y:S02]  /*145a10*/  LOP3.LUT R3, R3, 0xfdffffff, RZ, 0xc0, !PT ;  /* 0xfdffffff03037812 */ /* 0x000fe400078ec0ff */
[----:B------:R-:W-:Y:S01]  /*145a20*/  LOP3.LUT P2, RZ, R40, 0x10000, RZ, 0xc0, !PT ;  /* 0x0001000028ff7812 */ /* 0x000fe2000784c0ff */
[----:B------:R-:W2:Y:S08]  /*145a30*/  LDL.LU.64 R18, [R1+0x2048] ;  /* 0x0020480001127983 */ /* 0x000eb00000300a00 */
[----:B------:R-:W-:-:S02]  /*145a40*/  @P6 LOP3.LUT R3, R3, 0x2000000, RZ, 0xfc, !PT ;  /* 0x0200000003036812 */ /* 0x000fc400078efcff */
[----:B------:R-:W-:Y:S02]  /*145a50*/  LOP3.LUT P6, RZ, R40, 0x100000, RZ, 0xc0, !PT ;  /* 0x0010000028ff7812 */ /* 0x000fe400078cc0ff */
[----:B------:R-:W-:Y:S02]  /*145a60*/  LOP3.LUT R3, R3, 0xfbffffff, RZ, 0xc0, !PT ;  /* 0xfbffffff03037812 */ /* 0x000fe400078ec0ff */
[----:B------:R-:W-:-:S05]  /*145a70*/  PRMT R2, R13, 0x7773, RZ ;  /* 0x000077730d027816 */ /* 0x000fca00000000ff */
[----:B---3--:R0:W-:Y:S04]  /*145a80*/  @P2 STG.E.U8 desc[UR44][R34.64], R2 ;  /* 0x0000000222002986 */ /* 0x0081e8000c10112c */
[----:B------:R-:W-:Y:S02]  /*145a90*/  @P6 LOP3.LUT R3, R3, 0x4000000, RZ, 0xfc, !PT ;  /* 0x0400000003036812 */ /* 0x000fe400078efcff */
[C---:B------:R-:W-:Y:S01]  /*145aa0*/  LOP3.LUT P6, RZ, R40.reuse, 0x80000, RZ, 0xc0, !PT ;  /* 0x0008000028ff7812 */ /* 0x040fe200078cc0ff */
[----:B0-----:R-:W3:Y:S01]  /*145ab0*/  LDL.LU R34, [R1+0x60] ;  /* 0x0000600001227983 */ /* 0x001ee20000300800 */
[----:B------:R-:W-:-:S03]  /*145ac0*/  LOP3.LUT P5, RZ, R40, 0x20000, RZ, 0xc0, !PT ;  /* 0x0002000028ff7812 */ /* 0x000fc600078ac0ff */
[----:B------:R-:W3:Y:S01]  /*145ad0*/  LDL.LU.64 R20, [R1+0x2028] ;  /* 0x0020280001147983 */ /* 0x000ee20000300a00 */
[----:B------:R-:W-:Y:S02]  /*145ae0*/  LOP3.LUT R3, R3, 0xf7ffffff, RZ, 0xc0, !PT ;  /* 0xf7ffffff03037812 */ /* 0x000fe400078ec0ff */
[----:B----4-:R-:W-:Y:S01]  /*145af0*/  PRMT R2, R22, 0x7770, RZ ;  /* 0x0000777016027816 */ /* 0x010fe200000000ff */
[----:B------:R-:W4:Y:S04]  /*145b00*/  LDL.LU.64 R16, [R1+0x2020] ;  /* 0x0020200001107983 */ /* 0x000f280000300a00 */
[----:B------:R-:W-:Y:S02]  /*145b10*/  @P6 LOP3.LUT R3, R3, 0x8000000, RZ, 0xfc, !PT ;  /* 0x0800000003036812 */ /* 0x000fe400078efcff */
[----:B------:R-:W-:Y:S01]  /*145b20*/  LOP3.LUT P6, RZ, R40, 0x40000, RZ, 0xc0, !PT ;  /* 0x0004000028ff7812 */ /* 0x000fe200078cc0ff */
[----:B------:R-:W4:Y:S04]  /*145b30*/  LDL.LU R35, [R1+0x74] ;  /* 0x0000740001237983 */ /* 0x000f280000300800 */
[----:B------:R0:W-:Y:S04]  /*145b40*/  @P5 STG.E.U8 desc[UR44][R36.64], R2 ;  /* 0x0000000224005986 */ /* 0x0001e8000c10112c */
[----:B------:R-:W4:Y:S04]  /*145b50*/  LDL.LU.64 R14, [R1+0x2018] ;  /* 0x00201800010e7983 */ /* 0x000f280000300a00 */
        /* <DEDUP_REMOVED lines=9> */
[----:B0-----:R-:W4:Y:S01]  /*145bf0*/  LDL.LU.64 R32, [R1+0x1fd8] ;  /* 0x001fd80001207983 */ /* 0x001f220000300a00 */
[----:B------:R-:W-:-:S09]  /*145c00*/  PRMT R2, R22, 0x7773, RZ ;  /* 0x0000777316027816 */ /* 0x000fd200000000ff */
[----:B--2---:R0:W-:Y:S04]  /*145c10*/  @P6 STG.E.U8 desc[UR44][R44.64], R2 ;  /* 0x000000022c006986 */ /* 0x0041e8000c10112c */
[----:B0-----:R-:W2:Y:S01]  /*145c20*/  LDL.LU.64 R44, [R1+0x1fc8] ;  /* 0x001fc800012c7983 */ /* 0x001ea20000300a00 */
[----:B------:R-:W-:Y:S02]  /*145c30*/  LOP3.LUT P6, RZ, R3, 0x2000000, RZ, 0xc0, !PT ;  /* 0x0200000003ff7812 */ /* 0x000fe400078cc0ff */
[----:B------:R-:W-:-:S11]  /*145c40*/  PRMT R2, R23, 0x7770, RZ ;  /* 0x0000777017027816 */ /* 0x000fd600000000ff */
        /* <DEDUP_REMOVED lines=11> */
[----:B---3--:R-:W-:-:S11]  /*145d00*/  PRMT R2, R34, 0x7770, RZ ;  /* 0x0000777022027816 */ /* 0x008fd600000000ff */
[----:B------:R0:W-:Y:S01]  /*145d10*/  @P6 STG.E.U8 desc[UR44][R20.64], R2 ;  /* 0x0000000214006986 */ /* 0x0001e2000c10112c */
[----:B------:R-:W-:Y:S02]  /*145d20*/  LOP3.LUT P6, RZ, R3, 0x100000, RZ, 0xc0, !PT ;  /* 0x0010000003ff7812 */ /* 0x000fe400078cc0ff */
[C---:B------:R-:W-:Y:S02]  /*145d30*/  LOP3.LUT P1, RZ, R40.reuse, 0x8000000, RZ, 0xc0, !PT ;  /* 0x0800000028ff7812 */ /* 0x040fe4000782c0ff */
[----:B------:R-:W-:Y:S02]  /*145d40*/  LOP3.LUT P4, RZ, R40, 0x10000000, RZ, 0xc0, !PT ;  /* 0x1000000028ff7812 */ /* 0x000fe4000788c0ff */
[----:B0-----:R-:W-:-:S07]  /*145d50*/  PRMT R2, R34, 0x7771, RZ ;  /* 0x0000777122027816 */ /* 0x001fce00000000ff */
        /* <DEDUP_REMOVED lines=20> */
[----:B------:R-:W2:Y:S04]  /*145ea0*/  LDL.LU R37, [R1+0x64] ;  /* 0x0000640001257983 */ /* 0x000ea80000300800 */
[----:B------:R-:W4:Y:S04]  /*145eb0*/  LDL.LU.64 R34, [R1+0x1f88] ;  /* 0x001f880001227983 */ /* 0x000f280000300a00 */
[----:B------:R-:W4:Y:S04]  /*145ec0*/  LDL.LU.64 R42, [R1+0x1f68] ;  /* 0x001f6800012a7983 */ /* 0x000f280000300a00 */
[----:B------:R-:W4:Y:S04]  /*145ed0*/  LDL.LU.64 R32, [R1+0x1f60] ;  /* 0x001f600001207983 */ /* 0x000f280000300a00 */
[----:B------:R-:W4:Y:S01]  /*145ee0*/  LDL.LU R18, [R1+0x78] ;  /* 0x0000780001127983 */ /* 0x000f220000300800 */
[----:B------:R-:W-:-:S02]  /*145ef0*/  LOP3.LUT P3, RZ, R48, 0x2, RZ, 0xc0, !PT ;  /* 0x0000000230ff7812 */ /* 0x000fc4000786c0ff */
        /* <DEDUP_REMOVED lines=14> */
[----:B--2---:R-:W-:-:S05]  /*145fe0*/  PRMT R2, R37, 0x7770, RZ ;  /* 0x0000777025027816 */ /* 0x004fca00000000ff */
[----:B------:R0:W-:Y:S04]  /*145ff0*/  @P3 STG.E.U8 desc[UR44][R44.64], R2 ;  /* 0x000000022c003986 */ /* 0x0001e8000c10112c */
[----:B0-----:R-:W2:Y:S04]  /*146000*/  LDL.LU.64 R44, [R1+0x1f58] ;  /* 0x001f5800012c7983 */ /* 0x001ea80000300a00 */
[----:B------:R-:W2:Y:S04]  /*146010*/  LDL.LU.64 R26, [R1+0x1f48] ;  /* 0x001f4800011a7983 */ /* 0x000ea80000300a00 */
[----:B------:R-:W2:Y:S04]  /*146020*/  LDL.LU.64 R28, [R1+0x1f28] ;  /* 0x001f2800011c7983 */ /* 0x000ea80000300a00 */
[----:B------:R-:W2:Y:S01]  /*146030*/  LDL.LU R19, [R1+0x68] ;  /* 0x0000680001137983 */ /* 0x000ea20000300800 */
[----:B------:R-:W-:-:S02]  /*146040*/  @P6 LOP3.LUT R3, R3, 0x10000, RZ, 0xfc, !PT ;  /* 0x0001000003036812 */ /* 0x000fc400078efcff */
[C---:B------:R-:W-:Y:S01]  /*146050*/  LOP3.LUT P6, RZ, R48.reuse, 0x100, RZ, 0xc0, !PT ;  /* 0x0000010030ff7812 */ /* 0x040fe200078cc0ff */
[----:B------:R-:W2:Y:S01]  /*146060*/  LDL.LU.64 R24, [R1+0x1f20] ;  /* 0x001f200001187983 */ /* 0x000ea20000300a00 */
[----:B------:R-:W-:Y:S02]  /*146070*/  LOP3.LUT R3, R3, 0xfffdffff, RZ, 0xc0, !PT ;  /* 0xfffdffff03037812 */ /* 0x000fe400078ec0ff */
[C---:B------:R-:W-:Y:S01]  /*146080*/  LOP3.LUT P0, RZ, R48.reuse, 0x4, RZ, 0xc0, !PT ;  /* 0x0000000430ff7812 */ /* 0x040fe2000780c0ff */
[----:B------:R-:W2:Y:S01]  /*146090*/  LDL.LU.64 R22, [R1+0x1f18] ;  /* 0x001f180001167983 */ /* 0x000ea20000300a00 */
[----:B------:R-:W-:Y:S02]  /*1460a0*/  LOP3.LUT P2, RZ, R48, 0x8, RZ, 0xc0, !PT ;  /* 0x0000000830ff7812 */ /* 0x000fe4000784c0ff */
[----:B------:R-:W-:Y:S01]  /*1460b0*/  PRMT R2, R37, 0x7771, RZ ;  /* 0x0000777125027816 */ /* 0x000fe200000000ff */
[----:B------:R-:W2:Y:S04]  /*1460c0*/  LDL.LU.64 R20, [R1+0x1f08] ;  /* 0x001f080001147983 */ /* 0x000ea80000300a00 */
[----:B------:R-:W-:-:S02]  /*1460d0*/  @P6 LOP3.LUT R3, R3, 0x20000, RZ, 0xfc, !PT ;  /* 0x0002000003036812 */ /* 0x000fc400078efcff */
[C---:B------:R-:W-:Y:S02]  /*1460e0*/  LOP3.LUT P6, RZ, R48.reuse, 0x80, RZ, 0xc0, !PT ;  /* 0x0000008030ff7812 */ /* 0x040fe400078cc0ff */
[----:B------:R-:W-:Y:S01]  /*1460f0*/  LOP3.LUT R3, R3, 0xfffbffff, RZ, 0xc0, !PT ;  /* 0xfffbffff03037812 */ /* 0x000fe200078ec0ff */
[----:B---3--:R0:W-:Y:S01]  /*146100*/  @P0 STG.E.U8 desc[UR44][R14.64], R2 ;  /* 0x000000020e000986 */ /* 0x0081e2000c10112c */
[----:B------:R-:W-:-:S09]  /*146110*/  LOP3.LUT P5, RZ, R48, 0x10, RZ, 0xc0, !PT ;  /* 0x0000001030ff7812 */ /* 0x000fd200078ac0ff */
[----:B------:R-:W-:Y:S02]  /*146120*/  @P6 LOP3.LUT R3, R3, 0x40000, RZ, 0xfc, !PT ;  /* 0x0004000003036812 */ /* 0x000fe400078efcff */
[----:B------:R-:W-:Y:S02]  /*146130*/  LOP3.LUT P6, RZ, R48, 0x40, RZ, 0xc0, !PT ;  /* 0x0000004030ff7812 */ /* 0x000fe400078cc0ff */
[----:B0-----:R-:W-:Y:S02]  /*146140*/  PRMT R2, R37, 0x7772, RZ ;  /* 0x0000777225027816 */ /* 0x001fe400000000ff */
[----:B------:R-:W-:-:S03]  /*146150*/  LOP3.LUT R3, R3, 0xfff7ffff, RZ, 0xc0, !PT ;  /* 0xfff7ffff03037812 */ /* 0x000fc600078ec0ff */
[----:B----4-:R0:W-:Y:S06]  /*146160*/  @P2 STG.E.U8 desc[UR44][R12.64], R2 ;  /* 0x000000020c002986 */ /* 0x0101ec000c10112c */
[----:B------:R-:W-:Y:S02]  /*146170*/  @P6 LOP3.LUT R3, R3, 0x80000, RZ, 0xfc, !PT ;  /* 0x0008000003036812 */ /* 0x000fe400078efcff */
[----:B0-----:R-:W-:Y:S02]  /*146180*/  PRMT R2, R37, 0x7773, RZ ;  /* 0x0000777325027816 */ /* 0x001fe400000000ff */
[----:B------:R-:W-:-:S03]  /*146190*/  LOP3.LUT P6, RZ, R48, 0x20, RZ, 0xc0, !PT ;  /* 0x0000002030ff7812 */ /* 0x000fc600078cc0ff */
[----:B------:R0:W-:Y:S04]  /*1461a0*/  @P5 STG.E.U8 desc[UR44][R34.64], R2 ;  /* 0x0000000222005986 */ /* 0x0001e8000c10112c */
[----:B0-----:R-:W3:Y:S01]  /*1461b0*/  LDL.LU R34, [R1+0x7c] ;  /* 0x00007c0001227983 */ /* 0x001ee20000300800 */
[----:B------:R-:W-:-:S03]  /*1461c0*/  PRMT R2, R18, 0x7770, RZ ;  /* 0x0000777012027816 */ /* 0x000fc600000000ff */
[----:B------:R-:W4:Y:S04]  /*1461d0*/  LDL.LU.64 R16, [R1+0x1ef8] ;  /* 0x001ef80001107983 */ /* 0x000f280000300a00 */
[----:B------:R-:W4:Y:S04]  /*1461e0*/  LDL.LU.64 R14, [R1+0x1ef0] ;  /* 0x001ef000010e7983 */ /* 0x000f280000300a00 */
[----:B------:R0:W-:Y:S01]  /*1461f0*/  @P6 STG.E.U8 desc[UR44][R42.64], R2 ;  /* 0x000000022a006986 */ /* 0x0001e2000c10112c */
[----:B------:R-:W-:-:S03]  /*146200*/  LOP3.LUT P6, RZ, R3, 0x80000, RZ, 0xc0, !PT ;  /* 0x0008000003ff7812 */ /* 0x000fc600078cc0ff */
[----:B------:R-:W4:Y:S04]  /*146210*/  LDL.LU.64 R12, [R1+0x1ee8] ;  /* 0x001ee800010c7983 */ /* 0x000f280000300a00 */
[----:B------:R-:W4:Y:S01]  /*146220*/  LDL.LU.64 R36, [R1+0x1ee0] ;  /* 0x001ee00001247983 */ /* 0x000f220000300a00 */
[----:B0-----:R-:W-:-:S03]  /*146230*/  PRMT R2, R18, 0x7771, RZ ;  /* 0x0000777112027816 */ /* 0x001fc600000000ff */
        /* <DEDUP_REMOVED lines=26> */
[----:B---3--:R-:W-:-:S07]  /*1463e0*/  PRMT R2, R34, 0x7770, RZ ;  /* 0x0000777022027816 */ /* 0x008fce00000000ff */
        /* <DEDUP_REMOVED lines=24> */
[----:B------:R-:W-:-:S03]  /*146570*/  PRMT R2, R35, 0x7773, RZ ;  /* 0x0000777323027816 */ /* 0x000fc600000000ff */
[----:B------:R-:W4:Y:S01]  /*146580*/  LDL.LU.64 R34, [R1+0x1e90] ;  /* 0x001e900001227983 */ /* 0x000f220000300a00 */
[----:B------:R-:W-:Y:S02]  /*146590*/  LOP3.LUT P3, RZ, R48, 0x100000, RZ, 0xc0, !PT ;  /* 0x0010000030ff7812 */ /* 0x000fe4000786c0ff */
        /* <DEDUP_REMOVED lines=23> */
[----:B------:R-:W2:Y:S04]  /*146710*/  LDL.LU.64 R26, [R1+0x1e80] ;  /* 0x001e8000011a7983 */ /* 0x000ea80000300a00 */
[----:B------:R-:W2:Y:S04]  /*146720*/  LDL.LU.64 R28, [R1+0x1e70] ;  /* 0x001e7000011c7983 */ /* 0x000ea80000300a00 */
[----:B------:R-:W2:Y:S04]  /*146730*/  LDL.LU R21, [R1+0xe4] ;  /* 0x0000e40001157983 */ /* 0x000ea80000300800 */
[----:B------:R-:W2:Y:S04]  /*146740*/  LDL.LU.64 R24, [R1+0x1e68] ;  /* 0x001e680001187983 */ /* 0x000ea80000300a00 */
[----:B------:R-:W2:Y:S04]  /*146750*/  LDL.LU.64 R22, [R1+0x1e60] ;  /* 0x001e600001167983 */ /* 0x000ea80000300a00 */
[----:B------:R-:W2:Y:S01]  /*146760*/  LDL.LU.64 R18, [R1+0x1e58] ;  /* 0x001e580001127983 */ /* 0x000ea20000300a00 */
[----:B---3--:R-:W-:-:S03]  /*146770*/  PRMT R2, R32, 0x7770, RZ ;  /* 0x0000777020027816 */ /* 0x008fc600000000ff */
[----:B------:R-:W3:Y:S04]  /*146780*/  LDL.LU R33, [R1+0xd4] ;  /* 0x0000d40001217983 */ /* 0x000ee80000300800 */
[----:B------:R-:W3:Y:S04]  /*146790*/  LDL.LU.64 R16, [R1+0x1e48] ;  /* 0x001e480001107983 */ /* 0x000ee80000300a00 */
[----:B------:R0:W-:Y:S01]  /*1467a0*/  @P0 STG.E.U8 desc[UR44][R14.64], R2 ;  /* 0x000000020e000986 */ /* 0x0001e2000c10112c */
[----:B------:R-:W-:Y:S02]  /*1467b0*/  LOP3.LUT R3, R3, 0xfffffbff, RZ, 0xc0, !PT ;  /* 0xfffffbff03037812 */ /* 0x000fe400078ec0ff */
[----:B0-----:R-:W-:Y:S01]  /*1467c0*/  PRMT R2, R32, 0x7771, RZ ;  /* 0x0000777120027816 */ /* 0x001fe200000000ff */
[----:B------:R-:W3:Y:S04]  /*1467d0*/  LDL.LU.64 R14, [R1+0x1e28] ;  /* 0x001e2800010e7983 */ /* 0x000ee80000300a00 */
[----:B----4-:R0:W-:Y:S01]  /*1467e0*/  @P2 STG.E.U8 desc[UR44][R12.64], R2 ;  /* 0x000000020c002986 */ /* 0x0101e2000c10112c */
[----:B------:R-:W-:-:S02]  /*1467f0*/  @P6 LOP3.LUT R3, R3, 0x400, RZ, 0xfc, !PT ;  /* 0x0000040003036812 */ /* 0x000fc400078efcff */
[C---:B------:R-:W-:Y:S01]  /*146800*/  LOP3.LUT P6, RZ, R48.reuse, 0x2000000, RZ, 0xc0, !PT ;  /* 0x0200000030ff7812 */ /* 0x040fe200078cc0ff */
[----:B0-----:R-:W4:Y:S01]  /*146810*/  LDL.LU.64 R12, [R1+0x1e20] ;  /* 0x001e2000010c7983 */ /* 0x001f220000300a00 */
[----:B------:R-:W-:Y:S02]  /*146820*/  LOP3.LUT P5, RZ, R48, 0x800000, RZ, 0xc0, !PT ;  /* 0x0080000030ff7812 */ /* 0x000fe400078ac0ff */
[----:B------:R-:W-:-:S09]  /*146830*/  LOP3.LUT R3, R3, 0xfffff7ff, RZ, 0xc0, !PT ;  /* 0xfffff7ff03037812 */ /* 0x000fd200078ec0ff */
[----:B------:R-:W-:Y:S02]  /*146840*/  @P6 LOP3.LUT R3, R3, 0x800, RZ, 0xfc, !PT ;  /* 0x0000080003036812 */ /* 0x000fe400078efcff */
[----:B------:R-:W-:Y:S02]  /*146850*/  LOP3.LUT P6, RZ, R48, 0x1000000, RZ, 0xc0, !PT ;  /* 0x0100000030ff7812 */ /* 0x000fe400078cc0ff */
[----:B------:R-:W-:-:S05]  /*146860*/  PRMT R2, R32, 0x7772, RZ ;  /* 0x0000777220027816 */ /* 0x000fca00000000ff */
[----:B------:R0:W-:Y:S02]  /*146870*/  @P5 STG.E.U8 desc[UR44][R36.64], R2 ;  /* 0x0000000224005986 */ /* 0x0001e4000c10112c */
[----:B0-----:R-:W-:Y:S02]  /*146880*/  PRMT R2, R32, 0x7773, RZ ;  /* 0x0000777320027816 */ /* 0x001fe400000000ff */
[----:B------:R-:W4:Y:S04]  /*146890*/  LDL.LU.64 R36, [R1+0x1e18] ;  /* 0x001e180001247983 */ /* 0x000f280000300a00 */
[----:B------:R0:W-:Y:S01]  /*1468a0*/  @P6 STG.E.U8 desc[UR44][R42.64], R2 ;  /* 0x000000022a006986 */ /* 0x0001e2000c10112c */
[----:B------:R-:W-:-:S03]  /*1468b0*/  LOP3.LUT P6, RZ, R3, 0x800, RZ, 0xc0, !PT ;  /* 0x0000080003ff7812 */ /* 0x000fc600078cc0ff */
[----:B------:R-:W4:Y:S01]  /*1468c0*/  LDL.LU R32, [R1+0xe8] ;  /* 0x0000e80001207983 */ /* 0x000f220000300800 */
[----:B0-----:R-:W-:-:S03]  /*1468d0*/  PRMT R2, R20, 0x7770, RZ ;  /* 0x0000777014027816 */ /* 0x001fc600000000ff */
[----:B------:R-:W4:Y:S06]  /*1468e0*/  LDL.LU.64 R42, [R1+0x1e08] ;  /* 0x001e0800012a7983 */ /* 0x000f2c0000300a00 */
[----:B------:R0:W-:Y:S04]  /*1468f0*/  @P6 STG.E.U8 desc[UR44][R34.64], R2 ;  /* 0x0000000222006986 */ /* 0x0001e8000c10112c */
[----:B0-----:R-:W4:Y:S01]  /*146900*/  LDL.LU.64 R34, [R1+0x1de8] ;  /* 0x001de80001227983 */ /* 0x001f220000300a00 */
[----:B------:R-:W-:-:S02]  /*146910*/  LOP3.LUT P6, RZ, R3, 0x400, RZ, 0xc0, !PT ;  /* 0x0000040003ff7812 */ /* 0x000fc400078cc0ff */
[----:B------:R-:W-:Y:S02]  /*146920*/  PRMT R2, R20, 0x7771, RZ ;  /* 0x0000777114027816 */ /* 0x000fe400000000ff */
[----:B------:R-:W-:-:S09]  /*146930*/  LOP3.LUT P1, RZ, R51, 0x2, RZ, 0xc0, !PT ;  /* 0x0000000233ff7812 */ /* 0x000fd2000782c0ff */
        /* <DEDUP_REMOVED lines=18> */
[----:B------:R-:W-:Y:S02]  /*146a60*/  LOP3.LUT P4, RZ, R51, 0x4, RZ, 0xc0, !PT ;  /* 0x0000000433ff7812 */ /* 0x000fe4000788c0ff */
[----:B0-----:R-:W-:-:S09]  /*146a70*/  PRMT R2, R21, 0x7773, RZ ;  /* 0x0000777315027816 */ /* 0x001fd200000000ff */
[----:B---3--:R0:W-:Y:S02]  /*146a80*/  @P6 STG.E.U8 desc[UR44][R16.64], R2 ;  /* 0x0000000210006986 */ /* 0x0081e4000c10112c */
[----:B0-----:R-:W-:-:S05]  /*146a90*/  PRMT R2, R33, 0x7770, RZ ;  /* 0x0000777021027816 */ /* 0x001fca00000000ff */
[----:B------:R0:W-:Y:S02]  /*146aa0*/  @P1 STG.E.U8 desc[UR44][R14.64], R2 ;  /* 0x000000020e001986 */ /* 0x0001e4000c10112c */
[----:B0-----:R-:W-:-:S05]  /*146ab0*/  PRMT R2, R33, 0x7771, RZ ;  /* 0x0000777121027816 */ /* 0x001fca00000000ff */
[----:B----4-:R0:W-:Y:S04]  /*146ac0*/  @P4 STG.E.U8 desc[UR44][R12.64], R2 ;  /* 0x000000020c004986 */ /* 0x0101e8000c10112c */
[----:B0-----:R-:W3:Y:S01]  /*146ad0*/  LDL.LU.64 R12, [R1+0x1dd8] ;  /* 0x001dd800010c7983 */ /* 0x001ee20000300a00 */
[C---:B------:R-:W-:Y:S02]  /*146ae0*/  LOP3.LUT P3, RZ, R51.reuse, 0x8, RZ, 0xc0, !PT ;  /* 0x0000000833ff7812 */ /* 0x040fe4000786c0ff */
[----:B------:R-:W-:Y:S02]  /*146af0*/  LOP3.LUT P0, RZ, R51, 0x10, RZ, 0xc0, !PT ;  /* 0x0000001033ff7812 */ /* 0x000fe4000780c0ff */
[----:B------:R-:W-:Y:S02]  /*146b00*/  PRMT R2, R33, 0x7772, RZ ;  /* 0x0000777221027816 */ /* 0x000fe400000000ff */
[----:B------:R-:W-:-:S07]  /*146b10*/  LOP3.LUT P2, RZ, R51, 0x20, RZ, 0xc0, !PT ;  /* 0x0000002033ff7812 */ /* 0x000fce000784c0ff */
[----:B------:R0:W-:Y:S02]  /*146b20*/  @P3 STG.E.U8 desc[UR44][R36.64], R2 ;  /* 0x0000000224003986 */ /* 0x0001e4000c10112c */
[----:B0-----:R-:W-:-:S05]  /*146b30*/  PRMT R2, R33, 0x7773, RZ ;  /* 0x0000777321027816 */ /* 0x001fca00000000ff */
[----:B------:R0:W-:Y:S02]  /*146b40*/  @P0 STG.E.U8 desc[UR44][R42.64], R2 ;  /* 0x000000022a000986 */ /* 0x0001e4000c10112c */
[----:B0-----:R-:W-:-:S05]  /*146b50*/  PRMT R2, R32, 0x7770, RZ ;  /* 0x0000777020027816 */ /* 0x001fca00000000ff */
[----:B------:R0:W-:Y:S04]  /*146b60*/  @P2 STG.E.U8 desc[UR44][R34.64], R2 ;  /* 0x0000000222002986 */ /* 0x0001e8000c10112c */
[----:B0-----:R-:W4:Y:S04]  /*146b70*/  LDL.LU.64 R34, [R1+0x1dc8] ;  /* 0x001dc80001227983 */ /* 0x001f280000300a00 */
[----:B------:R-:W4:Y:S04]  /*146b80*/  LDL.LU.64 R14, [R1+0x1da8] ;  /* 0x001da800010e7983 */ /* 0x000f280000300a00 */
[----:B------:R-:W4:Y:S04]  /*146b90*/  LDL.LU.64 R36, [R1+0x1da0] ;  /* 0x001da00001247983 */ /* 0x000f280000300a00 */
[----:B------:R-:W4:Y:S04]  /*146ba0*/  LDL.LU.64 R42, [R1+0x1d98] ;  /* 0x001d9800012a7983 */ /* 0x000f280000300a00 */
[----:B------:R-:W4:Y:S01]  /*146bb0*/  LDL.LU R33, [R1+0xd8] ;  /* 0x0000d80001217983 */ /* 0x000f220000300800 */
[----:B------:R-:W-:-:S02]  /*146bc0*/  LOP3.LUT P5, RZ, R51, 0x40, RZ, 0xc0, !PT ;  /* 0x0000004033ff7812 */ /* 0x000fc400078ac0ff */
[----:B------:R-:W-:-:S11]  /*146bd0*/  PRMT R2, R32, 0x7771, RZ ;  /* 0x0000777120027816 */ /* 0x000fd600000000ff */
[----:B--2---:R0:W-:Y:S04]  /*146be0*/  @P5 STG.E.U8 desc[UR44][R44.64], R2 ;  /* 0x000000022c005986 */ /* 0x0041e8000c10112c */
[----:B0-----:R-:W2:Y:S01]  /*146bf0*/  LDL.LU.64 R44, [R1+0x1d88] ;  /* 0x001d8800012c7983 */ /* 0x001ea20000300a00 */
[C---:B------:R-:W-:Y:S02]  /*146c00*/  LOP3.LUT P6, RZ, R51.reuse, 0x80000, RZ, 0xc0, !PT ;  /* 0x0008000033ff7812 */ /* 0x040fe400078cc0ff */
[----:B------:R-:W-:Y:S02]  /*146c10*/  LOP3.LUT P3, RZ, R51, 0x80, RZ, 0xc0, !PT ;  /* 0x0000008033ff7812 */ /* 0x000fe4000786c0ff */
[----:B------:R-:W-:Y:S02]  /*146c20*/  LOP3.LUT R4, R4, 0xefffffff, RZ, 0xc0, !PT ;  /* 0xefffffff04047812 */ /* 0x000fe400078ec0ff */
[----:B------:R-:W-:-:S07]  /*146c30*/  PRMT R2, R32, 0x7772, RZ ;  /* 0x0000777220027816 */ /* 0x000fce00000000ff */
        /* <DEDUP_REMOVED lines=14> */
[----:B------:R-:W-:Y:S01]  /*146d20*/  LOP3.LUT P6, RZ, R51, 0x4000, RZ, 0xc0, !PT ;  /* 0x0000400033ff7812 */ /* 0x000fe200078cc0ff */
[----:B---3--:R0:W-:Y:S04]  /*146d30*/  @P3 STG.E.U8 desc[UR44][R12.64], R2 ;  /* 0x000000020c003986 */ /* 0x0081e8000c10112c */
[----:B0-----:R-:W3:Y:S04]  /*146d40*/  LDL.LU R12, [R1+0xec] ;  /* 0x0000ec00010c7983 */ /* 0x001ee80000300800 */
[----:B------:R-:W3:Y:S04]  /*146d50*/  LDL.LU.64 R26, [R1+0x1d68] ;  /* 0x001d6800011a7983 */ /* 0x000ee80000300a00 */
[----:B------:R-:W3:Y:S04]  /*146d60*/  LDL.LU.64 R28, [R1+0x1d60] ;  /* 0x001d6000011c7983 */ /* 0x000ee80000300a00 */
[----:B------:R-:W3:Y:S01]  /*146d70*/  LDL.LU.64 R24, [R1+0x1d58] ;  /* 0x001d580001187983 */ /* 0x000ee20000300a00 */
[----:B------:R-:W-:-:S02]  /*146d80*/  PRMT R2, R32, 0x7773, RZ ;  /* 0x0000777320027816 */ /* 0x000fc400000000ff */
[----:B------:R-:W-:-:S04]  /*146d90*/  LOP3.LUT R3, R3, 0xfffffffd, RZ, 0xc0, !PT ;  /* 0xfffffffd03037812 */ /* 0x000fc800078ec0ff */
[----:B------:R-:W-:Y:S02]  /*146da0*/  @P6 LOP3.LUT R3, R3, 0x2, RZ, 0xfc, !PT ;  /* 0x0000000203036812 */ /* 0x000fe400078efcff */
[----:B------:R-:W-:Y:S01]  /*146db0*/  LOP3.LUT P6, RZ, R51, 0x2000, RZ, 0xc0, !PT ;  /* 0x0000200033ff7812 */ /* 0x000fe200078cc0ff */
[----:B----4-:R0:W-:Y:S04]  /*146dc0*/  @P0 STG.E.U8 desc[UR44][R34.64], R2 ;  /* 0x0000000222000986 */ /* 0x0101e8000c10112c */
[----:B0-----:R-:W4:Y:S04]  /*146dd0*/  LDL.LU R34, [R1+0xdc] ;  /* 0x0000dc0001227983 */ /* 0x001f280000300800 */
[----:B------:R-:W4:Y:S04]  /*146de0*/  LDL.LU.64 R22, [R1+0x1d48] ;  /* 0x001d480001167983 */ /* 0x000f280000300a00 */
[----:B------:R-:W4:Y:S01]  /*146df0*/  LDL.LU.64 R18, [R1+0x1d40] ;  /* 0x001d400001127983 */ /* 0x000f220000300a00 */
[----:B------:R-:W-:-:S03]  /*146e00*/  LOP3.LUT R3, R3, 0xfffffffb, RZ, 0xc0, !PT ;  /* 0xfffffffb03037812 */ /* 0x000fc600078ec0ff */
[----:B------:R-:W4:Y:S01]  /*146e10*/  LDL.LU.64 R20, [R1+0x1d38] ;  /* 0x001d380001147983 */ /* 0x000f220000300a00 */
[----:B------:R-:W-:Y:S02]  /*146e20*/  @P6 LOP3.LUT R3, R3, 0x4, RZ, 0xfc, !PT ;  /* 0x0000000403036812 */ /* 0x000fe400078efcff */
[C---:B------:R-:W-:Y:S01]  /*146e30*/  LOP3.LUT P6, RZ, R51.reuse, 0x1000, RZ, 0xc0, !PT ;  /* 0x0000100033ff7812 */ /* 0x040fe200078cc0ff */
[----:B------:R-:W4:Y:S01]  /*146e40*/  LDL.LU.64 R16, [R1+0x1d30] ;  /* 0x001d300001107983 */ /* 0x000f220000300a00 */
[C---:B------:R-:W-:Y:S02]  /*146e50*/  LOP3.LUT P2, RZ, R51.reuse, 0x200, RZ, 0xc0, !PT ;  /* 0x0000020033ff7812 */ /* 0x040fe4000784c0ff */
[----:B------:R-:W-:Y:S01]  /*146e60*/  LOP3.LUT P5, RZ, R51, 0x400, RZ, 0xc0, !PT ;  /* 0x0000040033ff7812 */ /* 0x000fe200078ac0ff */
[----:B------:R-:W4:Y:S01]  /*146e70*/  LDL.LU R35, [R1+0xc0] ;  /* 0x0000c00001237983 */ /* 0x000f220000300800 */
[----:B------:R-:W-:Y:S02]  /*146e80*/  LOP3.LUT R3, R3, 0xfffffff7, RZ, 0xc0, !PT ;  /* 0xfffffff703037812 */ /* 0x000fe400078ec0ff */
[----:B------:R-:W-:-:S05]  /*146e90*/  PRMT R2, R33, 0x7770, RZ ;  /* 0x0000777021027816 */ /* 0x000fca00000000ff */
[----:B------:R-:W-:Y:S02]  /*146ea0*/  @P6 LOP3.LUT R3, R3, 0x8, RZ, 0xfc, !PT ;  /* 0x0000000803036812 */ /* 0x000fe400078efcff */
[----:B------:R-:W-:Y:S01]  /*146eb0*/  LOP3.LUT P6, RZ, R51, 0x800, RZ, 0xc0, !PT ;  /* 0x0000080033ff7812 */ /* 0x000fe200078cc0ff */
[----:B------:R0:W-:Y:S02]  /*146ec0*/  @P2 STG.E.U8 desc[UR44][R14.64], R2 ;  /* 0x000000020e002986 */ /* 0x0001e4000c10112c */
[C---:B0-----:R-:W-:Y:S02]  /*146ed0*/  PRMT R2, R33.reuse, 0x7771, RZ ;  /* 0x0000777121027816 */ /* 0x041fe400000000ff */
[----:B------:R-:W4:Y:S04]  /*146ee0*/  LDL.LU.64 R14, [R1+0x1d20] ;  /* 0x001d2000010e7983 */ /* 0x000f280000300a00 */
[----:B------:R0:W-:Y:S02]  /*146ef0*/  @P5 STG.E.U8 desc[UR44][R36.64], R2 ;  /* 0x0000000224005986 */ /* 0x0001e4000c10112c */
[----:B0-----:R-:W-:-:S02]  /*146f00*/  PRMT R2, R33, 0x7772, RZ ;  /* 0x0000777221027816 */ /* 0x001fc400000000ff */
[----:B------:R-:W4:Y:S04]  /*146f10*/  LDL.LU.64 R36, [R1+0x1d18] ;  /* 0x001d180001247983 */ /* 0x000f280000300a00 */
[----:B------:R0:W-:Y:S01]  /*146f20*/  @P6 STG.E.U8 desc[UR44][R42.64], R2 ;  /* 0x000000022a006986 */ /* 0x0001e2000c10112c */
[----:B------:R-:W-:-:S03]  /*146f30*/  LOP3.LUT P6, RZ, R3, 0x8, RZ, 0xc0, !PT ;  /* 0x0000000803ff7812 */ /* 0x000fc600078cc0ff */
[----:B0-----:R-:W4:Y:S01]  /*146f40*/  LDL.LU.64 R42, [R1+0x1d10] ;  /* 0x001d1000012a7983 */ /* 0x001f220000300a00 */
[----:B------:R-:W-:-:S03]  /*146f50*/  PRMT R2, R33, 0x7773, RZ ;  /* 0x0000777321027816 */ /* 0x000fc600000000ff */
[----:B------:R-:W4:Y:S06]  /*146f60*/  LDL.LU.64 R32, [R1+0x1d08] ;  /* 0x001d080001207983 */ /* 0x000f2c0000300a00 */
[----:B--2---:R0:W-:Y:S04]  /*146f70*/  @P6 STG.E.U8 desc[UR44][R44.64], R2 ;  /* 0x000000022c006986 */ /* 0x0041e8000c10112c */
[----:B0-----:R-:W2:Y:S04]  /*146f80*/  LDL.LU.64 R44, [R1+0x1d00] ;  /* 0x001d0000012c7983 */ /* 0x001ea80000300a00 */
[----:B------:R-:W2:Y:S01]  /*146f90*/  LDL.LU R13, [R1+0xb0] ;  /* 0x0000b000010d7983 */ /* 0x000ea20000300800 */
[----:B------:R-:W-:-:S02]  /*146fa0*/  LOP3.LUT P6, RZ, R3, 0x4, RZ, 0xc0, !PT ;  /* 0x0000000403ff7812 */ /* 0x000fc400078cc0ff */
[C---:B------:R-:W-:Y:S02]  /*146fb0*/  LOP3.LUT P1, RZ, R51.reuse, 0x100000, RZ, 0xc0, !PT ;  /* 0x0010000033ff7812 */ /* 0x040fe4000782c0ff */
[C---:B------:R-:W-:Y:S02]  /*146fc0*/  LOP3.LUT P4, RZ, R51.reuse, 0x200000, RZ, 0xc0, !PT ;  /* 0x0020000033ff7812 */ /* 0x040fe4000788c0ff */
[C---:B------:R-:W-:Y:S02]  /*146fd0*/  LOP3.LUT P3, RZ, R51.reuse, 0x400000, RZ, 0xc0, !PT ;  /* 0x0040000033ff7812 */ /* 0x040fe4000786c0ff */
[C---:B------:R-:W-:Y:S02]  /*146fe0*/  LOP3.LUT P0, RZ, R51.reuse, 0x800000, RZ, 0xc0, !PT ;  /* 0x0080000033ff7812 */ /* 0x040fe4000780c0ff */
[C---:B------:R-:W-:Y:S02]  /*146ff0*/  LOP3.LUT P2, RZ, R51.reuse, 0x1000000, RZ, 0xc0, !PT ;  /* 0x0100000033ff7812 */ /* 0x040fe4000784c0ff */
[----:B------:R-:W-:-:S02]  /*147000*/  LOP3.LUT P5, RZ, R51, 0x2000000, RZ, 0xc0, !PT ;  /* 0x0200000033ff7812 */ /* 0x000fc400078ac0ff */
[----:B---3--:R-:W-:-:S05]  /*147010*/  PRMT R2, R12, 0x7770, RZ ;  /* 0x000077700c027816 */ /* 0x008fca00000000ff */
        /* <DEDUP_REMOVED lines=9> */
[----:B----4-:R0:W-:Y:S01]  /*1470b0*/  @P6 STG.E.U8 desc[UR44][R22.64], R2 ;  /* 0x0000000216006986 */ /* 0x0101e2000c10112c */
        /* <DEDUP_REMOVED lines=18> */
[----:B--2---:R0:W-:Y:S02]  /*1471e0*/  @P2 STG.E.U8 desc[UR44][R44.64], R2 ;  /* 0x000000022c002986 */ /* 0x0041e4000c10112c */
[----:B0-----:R-:W-:-:S05]  /*1471f0*/  PRMT R2, R13, 0x7770, RZ ;  /* 0x000077700d027816 */ /* 0x001fca00000000ff */
[----:B------:R0:W-:Y:S04]  /*147200*/  @P5 STG.E.U8 desc[UR44][R52.64], R2 ;  /* 0x0000000234005986 */ /* 0x0001e8000c10112c */
[----:B0-----:R-:W2:Y:S04]  /*147210*/  LDL.LU.64 R52, [R1+0x58b8] ;  /* 0x0058b80001347983 */ /* 0x001ea80000300a00 */
[----:B------:R-:W3:Y:S04]  /*147220*/  LDL.LU.64 R44, [R1+0x1cf0] ;  /* 0x001cf000012c7983 */ /* 0x000ee80000300a00 */
[----:B------:R-:W4:Y:S04]  /*147230*/  LDL.LU.64 R14, [R1+0x1ce8] ;  /* 0x001ce800010e7983 */ /* 0x000f280000300a00 */
[----:B------:R-:W4:Y:S04]  /*147240*/  LDL.LU.64 R34, [R1+0x1ce0] ;  /* 0x001ce00001227983 */ /* 0x000f280000300a00 */
[----:B------:R-:W4:Y:S04]  /*147250*/  LDL.LU.64 R36, [R1+0x1cd8] ;  /* 0x001cd80001247983 */ /* 0x000f280000300a00 */
[----:B------:R-:W4:Y:S04]  /*147260*/  LDL.LU.64 R42, [R1+0x1cd0] ;  /* 0x001cd000012a7983 */ /* 0x000f280000300a00 */
[----:B------:R-:W4:Y:S04]  /*147270*/  LDL.LU.64 R32, [R1+0x1cc8] ;  /* 0x001cc80001207983 */ /* 0x000f280000300a00 */
[----:B------:R-:W4:Y:S01]  /*147280*/  LDL.LU R22, [R1+0xc4] ;  /* 0x0000c40001167983 */ /* 0x000f220000300800 */
[----:B------:R-:W-:-:S02]  /*147290*/  LOP3.LUT R4, R4, 0xffefffff, RZ, 0xc0, !PT ;  /* 0xffefffff04047812 */ /* 0x000fc400078ec0ff */
[----:B------:R-:W-:Y:S02]  /*1472a0*/  LOP3.LUT P3, RZ, R51, 0x4000000, RZ, 0xc0, !PT ;  /* 0x0400000033ff7812 */ /* 0x000fe4000786c0ff */
[----:B------:R-:W-:Y:S02]  /*1472b0*/  PRMT R2, R13, 0x7771, RZ ;  /* 0x000077710d027816 */ /* 0x000fe400000000ff */
[C---:B------:R-:W-:Y:S02]  /*1472c0*/  LOP3.LUT P0, RZ, R51.reuse, 0x8000000, RZ, 0xc0, !PT ;  /* 0x0800000033ff7812 */ /* 0x040fe4000780c0ff */
[C---:B------:R-:W-:Y:S02]  /*1472d0*/  LOP3.LUT P2, RZ, R51.reuse, 0x10000000, RZ, 0xc0, !PT ;  /* 0x1000000033ff7812 */ /* 0x040fe4000784c0ff */
[----:B------:R-:W-:Y:S02]  /*1472e0*/  LOP3.LUT P5, RZ, R51, 0x20000000, RZ, 0xc0, !PT ;  /* 0x2000000033ff7812 */ /* 0x000fe400078ac0ff */
[----:B--2---:R-:W-:-:S13]  /*1472f0*/  LOP3.LUT P6, RZ, R53, 0x40, RZ, 0xc0, !PT ;  /* 0x0000004035ff7812 */ /* 0x004fda00078cc0ff */
[----:B------:R-:W-:Y:S02]  /*147300*/  @P6 LOP3.LUT R4, R4, 0x100000, RZ, 0xfc, !PT ;  /* 0x0010000004046812 */ /* 0x000fe400078efcff */
[C---:B------:R-:W-:Y:S02]  /*147310*/  LOP3.LUT P6, RZ, R53.reuse, 0x20, RZ, 0xc0, !PT ;  /* 0x0000002035ff7812 */ /* 0x040fe400078cc0ff */
[----:B------:R-:W-:Y:S01]  /*147320*/  LOP3.LUT R4, R4, 0xffdfffff, RZ, 0xc0, !PT ;  /* 0xffdfffff04047812 */ /* 0x000fe200078ec0ff */
[----:B---3--:R0:W-:Y:S10]  /*147330*/  @P3 STG.E.U8 desc[UR44][R44.64], R2 ;  /* 0x000000022c003986 */ /* 0x0081f4000c10112c */
[----:B------:R-:W-:Y:S01]  /*147340*/  @P6 LOP3.LUT R4, R4, 0x200000, RZ, 0xfc, !PT ;  /* 0x0020000004046812 */ /* 0x000fe200078efcff */
[----:B0-----:R-:W2:Y:S01]  /*147350*/  LDL.LU.64 R44, [R1+0x1cc0] ;  /* 0x001cc000012c7983 */ /* 0x001ea20000300a00 */
[----:B------:R-:W-:-:S03]  /*147360*/  LOP3.LUT P6, RZ, R53, 0x10, RZ, 0xc0, !PT ;  /* 0x0000001035ff7812 */ /* 0x000fc600078cc0ff */
[----:B------:R-:W3:Y:S01]  /*147370*/  LDL.LU R23, [R1+0xb4] ;  /* 0x0000b40001177983 */ /* 0x000ee20000300800 */
[----:B------:R-:W-:-:S03]  /*147380*/  LOP3.LUT R4, R4, 0xffbfffff, RZ, 0xc0, !PT ;  /* 0xffbfffff04047812 */ /* 0x000fc600078ec0ff */
[----:B------:R-:W3:Y:S04]  /*147390*/  LDL.LU.64 R26, [R1+0x1cb8] ;  /* 0x001cb800011a7983 */ /* 0x000ee80000300a00 */
[----:B------:R-:W3:Y:S02]  /*1473a0*/  LDL.LU.64 R28, [R1+0x1cb0] ;  /* 0x001cb000011c7983 */ /* 0x000ee40000300a00 */
[----:B------:R-:W-:Y:S02]  /*1473b0*/  @P6 LOP3.LUT R4, R4, 0x400000, RZ, 0xfc, !PT ;  /* 0x0040000004046812 */ /* 0x000fe400078efcff */
[----:B------:R-:W-:Y:S01]  /*1473c0*/  LOP3.LUT P6, RZ, R53, 0x8, RZ, 0xc0, !PT ;  /* 0x0000000835ff7812 */ /* 0x000fe200078cc0ff */
[----:B------:R-:W3:Y:S01]  /*1473d0*/  LDL.LU.64 R24, [R1+0x1ca8] ;  /* 0x001ca80001187983 */ /* 0x000ee20000300a00 */
[----:B------:R-:W-:-:S02]  /*1473e0*/  LOP3.LUT R4, R4, 0xff7fffff, RZ, 0xc0, !PT ;  /* 0xff7fffff04047812 */ /* 0x000fc400078ec0ff */
[----:B------:R-:W-:Y:S01]  /*1473f0*/  PRMT R2, R13, 0x7772, RZ ;  /* 0x000077720d027816 */ /* 0x000fe200000000ff */
[----:B------:R-:W3:Y:S08]  /*147400*/  LDL.LU.64 R18, [R1+0x1ca0] ;  /* 0x001ca00001127983 */ /* 0x000ef00000300a00 */
[----:B------:R-:W-:Y:S02]  /*147410*/  @P6 LOP3.LUT R4, R4, 0x800000, RZ, 0xfc, !PT ;  /* 0x0080000004046812 */ /* 0x000fe400078efcff */
[----:B------:R-:W-:-:S02]  /*147420*/  LOP3.LUT P6, RZ, R53, 0x4, RZ, 0xc0, !PT ;  /* 0x0000000435ff7812 */ /* 0x000fc400078cc0ff */
[----:B------:R-:W-:-:S11]  /*147430*/  LOP3.LUT R4, R4, 0xfeffffff, RZ, 0xc0, !PT ;  /* 0xfeffffff04047812 */ /* 0x000fd600078ec0ff */
[----:B------:R-:W-:Y:S02]  /*147440*/  @P6 LOP3.LUT R4, R4, 0x1000000, RZ, 0xfc, !PT ;  /* 0x0100000004046812 */ /* 0x000fe400078efcff */
[----:B------:R-:W-:Y:S02]  /*147450*/  LOP3.LUT P6, RZ, R53, 0x2, RZ, 0xc0, !PT ;  /* 0x0000000235ff7812 */ /* 0x000fe400078cc0ff */
[----:B------:R-:W-:Y:S01]  /*147460*/  LOP3.LUT R4, R4, 0xfdffffff, RZ, 0xc0, !PT ;  /* 0xfdffffff04047812 */ /* 0x000fe200078ec0ff */
[----:B----4-:R0:W-:Y:S10]  /*147470*/  @P0 STG.E.U8 desc[UR44][R14.64], R2 ;  /* 0x000000020e000986 */ /* 0x0101f4000c10112c */
[----:B------:R-:W-:-:S02]  /*147480*/  @P6 LOP3.LUT R4, R4, 0x2000000, RZ, 0xfc, !PT ;  /* 0x0200000004046812 */ /* 0x000fc400078efcff */
[----:B------:R-:W-:Y:S02]  /*147490*/  LOP3.LUT P6, RZ, R53, 0x1, RZ, 0xc0, !PT ;  /* 0x0000000135ff7812 */ /* 0x000fe400078cc0ff */
[----:B0-----:R-:W-:Y:S02]  /*1474a0*/  PRMT R2, R13, 0x7773, RZ ;  /* 0x000077730d027816 */ /* 0x001fe400000000ff */
[----:B------:R-:W-:-:S03]  /*1474b0*/  LOP3.LUT R4, R4, 0xfbffffff, RZ, 0xc0, !PT ;  /* 0xfbffffff04047812 */ /* 0x000fc600078ec0ff */
[----:B------:R0:W-:Y:S06]  /*1474c0*/  @P2 STG.E.U8 desc[UR44][R34.64], R2 ;  /* 0x0000000222002986 */ /* 0x0001ec000c10112c */
[----:B------:R-:W-:Y:S01]  /*1474d0*/  @P6 LOP3.LUT R4, R4, 0x4000000, RZ, 0xfc, !PT ;  /* 0x0400000004046812 */ /* 0x000fe200078efcff */
[----:B0-----:R-:W4:Y:S01]  /*1474e0*/  LDL.LU R34, [R1+0xc8] ;  /* 0x0000c80001227983 */ /* 0x001f220000300800 */
[----:B------:R-:W-:-:S03]  /*1474f0*/  LOP3.LUT P6, RZ, R51, 0x80000000, RZ, 0xc0, !PT ;  /* 0x8000000033ff7812 */ /* 0x000fc600078cc0ff */
[----:B------:R-:W4:Y:S01]  /*147500*/  LDL.LU.64 R20, [R1+0x1c90] ;  /* 0x001c900001147983 */ /* 0x000f220000300a00 */
[----:B------:R-:W-:-:S03]  /*147510*/  LOP3.LUT R4, R4, 0xf7ffffff, RZ, 0xc0, !PT ;  /* 0xf7ffffff04047812 */ /* 0x000fc600078ec0ff */
[----:B------:R-:W4:Y:S01]  /*147520*/  LDL.LU.64 R16, [R1+0x1c88] ;  /* 0x001c880001107983 */ /* 0x000f220000300a00 */
[----:B------:R-:W-:-:S03]  /*147530*/  PRMT R2, R22, 0x7770, RZ ;  /* 0x0000777016027816 */ /* 0x000fc600000000ff */
[----:B------:R-:W4:Y:S02]  /*147540*/  LDL.LU R35, [R1+0xb8] ;  /* 0x0000b80001237983 */ /* 0x000f240000300800 */
[----:B------:R-:W-:Y:S02]  /*147550*/  @P6 LOP3.LUT R4, R4, 0x8000000, RZ, 0xfc, !PT ;  /* 0x0800000004046812 */ /* 0x000fe400078efcff */
[----:B------:R-:W-:Y:S01]  /*147560*/  LOP3.LUT P6, RZ, R51, 0x40000000, RZ, 0xc0, !PT ;  /* 0x4000000033ff7812 */ /* 0x000fe200078cc0ff */
[----:B------:R-:W4:Y:S04]  /*147570*/  LDL.LU.64 R14, [R1+0x1c80] ;  /* 0x001c8000010e7983 */ /* 0x000f280000300a00 */
[----:B------:R0:W-:Y:S04]  /*147580*/  @P5 STG.E.U8 desc[UR44][R36.64], R2 ;  /* 0x0000000224005986 */ /* 0x0001e8000c10112c */
[----:B------:R-:W4:Y:S01]  /*147590*/  LDL.LU.64 R12, [R1+0x1c60] ;  /* 0x001c6000010c7983 */ /* 0x000f220000300a00 */
[----:B0-----:R-:W-:-:S03]  /*1475a0*/  PRMT R2, R22, 0x7771, RZ ;  /* 0x0000777116027816 */ /* 0x001fc600000000ff */
[----:B------:R-:W4:Y:S04]  /*1475b0*/  LDL.LU.64 R36, [R1+0x1c50] ;  /* 0x001c500001247983 */ /* 0x000f280000300a00 */
[----:B------:R0:W-:Y:S01]  /*1475c0*/  @P6 STG.E.U8 desc[UR44][R42.64], R2 ;  /* 0x000000022a006986 */ /* 0x0001e2000c10112c */
[----:B------:R-:W-:Y:S02]  /*1475d0*/  LOP3.LUT P6, RZ, R4, 0x8000000, RZ, 0xc0, !PT ;  /* 0x0800000004ff7812 */ /* 0x000fe400078cc0ff */
[----:B0-----:R-:W-:Y:S01]  /*1475e0*/  PRMT R2, R22, 0x7772, RZ ;  /* 0x0000777216027816 */ /* 0x001fe200000000ff */
[----:B------:R-:W4:Y:S10]  /*1475f0*/  LDL.LU.64 R42, [R1+0x1c48] ;  /* 0x001c4800012a7983 */ /* 0x000f340000300a00 */
[----:B------:R0:W-:Y:S04]  /*147600*/  @P6 STG.E.U8 desc[UR44][R32.64], R2 ;  /* 0x0000000220006986 */ /* 0x0001e8000c10112c */
[----:B0-----:R-:W4:Y:S01]  /*147610*/  LDL.LU.64 R32, [R1+0x1c40] ;  /* 0x001c400001207983 */ /* 0x001f220000300a00 */
[----:B------:R-:W-:-:S02]  /*147620*/  LOP3.LUT P6, RZ, R4, 0x4000000, RZ, 0xc0, !PT ;  /* 0x0400000004ff7812 */ /* 0x000fc400078cc0ff */
[----:B------:R-:W-:Y:S02]  /*147630*/  PRMT R2, R22, 0x7773, RZ ;  /* 0x0000777316027816 */ /* 0x000fe400000000ff */
[C---:B------:R-:W-:Y:S02]  /*147640*/  LOP3.LUT P1, RZ, R53.reuse, 0x80, RZ, 0xc0, !PT ;  /* 0x0000008035ff7812 */ /* 0x040fe4000782c0ff */
[C---:B------:R-:W-:Y:S02]  /*147650*/  LOP3.LUT P4, RZ, R53.reuse, 0x100, RZ, 0xc0, !PT ;  /* 0x0000010035ff7812 */ /* 0x040fe4000788c0ff */
[C---:B------:R-:W-:Y:S02]  /*147660*/  LOP3.LUT P3, RZ, R53.reuse, 0x200, RZ, 0xc0, !PT ;  /* 0x0000020035ff7812 */ /* 0x040fe4000786c0ff */
[C---:B------:R-:W-:Y:S02]  /*147670*/  LOP3.LUT P0, RZ, R53.reuse, 0x400, RZ, 0xc0, !PT ;  /* 0x0000040035ff7812 */ /* 0x040fe4000780c0ff */
[----:B------:R-:W-:Y:S01]  /*147680*/  LOP3.LUT P2, RZ, R53, 0x800, RZ, 0xc0, !PT ;  /* 0x0000080035ff7812 */ /* 0x000fe2000784c0ff */
[----:B--2---:R3:W-:Y:S01]  /*147690*/  @P6 STG.E.U8 desc[UR44][R44.64], R2 ;  /* 0x000000022c006986 */ /* 0x0047e2000c10112c */
[----:B------:R-:W-:-:S02]  /*1476a0*/  LOP3.LUT P6, RZ, R4, 0x2000000, RZ, 0xc0, !PT ;  /* 0x0200000004ff7812 */ /* 0x000fc400078cc0ff */
[----:B---3--:R-:W-:Y:S01]  /*1476b0*/  PRMT R2, R23, 0x7770, RZ ;  /* 0x0000777017027816 */ /* 0x008fe200000000ff */
[----:B------:R-:W2:Y:S10]  /*1476c0*/  LDL.LU.64 R44, [R1+0x1c38] ;  /* 0x001c3800012c7983 */ /* 0x000eb40000300a00 */
[----:B------:R0:W-:Y:S01]  /*1476d0*/  @P6 STG.E.U8 desc[UR44][R26.64], R2 ;  /* 0x000000021a006986 */ /* 0x0001e2000c10112c */
[----:B------:R-:W-:-:S02]  /*1476e0*/  LOP3.LUT P6, RZ, R4, 0x1000000, RZ, 0xc0, !PT ;  /* 0x0100000004ff7812 */ /* 0x000fc400078cc0ff */
        /* <DEDUP_REMOVED lines=24> */
[----:B0-----:R-:W-:Y:S02]  /*147870*/  PRMT R2, R35, 0x7773, RZ ;  /* 0x0000777323027816 */ /* 0x001fe400000000ff */
[----:B------:R-:W3:Y:S04]  /*147880*/  LDL.LU.64 R34, [R1+0x1c30] ;  /* 0x001c300001227983 */ /* 0x000ee80000300a00 */
[----:B------:R-:W4:Y:S04]  /*147890*/  LDL.LU.64 R14, [R1+0x1c28] ;  /* 0x001c2800010e7983 */ /* 0x000f280000300a00 */
[----:B------:R-:W4:Y:S04]  /*1478a0*/  LDL.LU.64 R12, [R1+0x1c20] ;  /* 0x001c2000010c7983 */ /* 0x000f280000300a00 */
[----:B------:R-:W3:Y:S01]  /*1478b0*/  LDL.LU R37, [R1+0xcc] ;  /* 0x0000cc0001257983 */ /* 0x000ee20000300800 */
[----:B------:R-:W-:-:S02]  /*1478c0*/  LOP3.LUT P5, RZ, R53, 0x1000, RZ, 0xc0, !PT ;  /* 0x0000100035ff7812 */ /* 0x000fc400078ac0ff */
[----:B------:R-:W-:-:S11]  /*1478d0*/  LOP3.LUT P3, RZ, R53, 0x2000, RZ, 0xc0, !PT ;  /* 0x0000200035ff7812 */ /* 0x000fd6000786c0ff */
[----:B--2---:R0:W-:Y:S04]  /*1478e0*/  @P5 STG.E.U8 desc[UR44][R44.64], R2 ;  /* 0x000000022c005986 */ /* 0x0041e8000c10112c */
[----:B0-----:R-:W2:Y:S04]  /*1478f0*/  LDL.LU.64 R44, [R1+0x1c18] ;  /* 0x001c1800012c7983 */ /* 0x001ea80000300a00 */
[----:B------:R-:W2:Y:S04]  /*147900*/  LDL.LU.64 R42, [R1+0x1c08] ;  /* 0x001c0800012a7983 */ /* 0x000ea80000300a00 */
[----:B------:R-:W2:Y:S04]  /*147910*/  LDL.LU.64 R32, [R1+0x1c00] ;  /* 0x001c000001207983 */ /* 0x000ea80000300a00 */
[----:B------:R-:W2:Y:S01]  /*147920*/  LDL.LU R20, [R1+0xbc] ;  /* 0x0000bc0001147983 */ /* 0x000ea20000300800 */
[----:B------:R-:W-:-:S02]  /*147930*/  LOP3.LUT P6, RZ, R53, 0x2000000, RZ, 0xc0, !PT ;  /* 0x0200000035ff7812 */ /* 0x000fc400078cc0ff */
[----:B------:R-:W-:Y:S02]  /*147940*/  LOP3.LUT R4, R4, 0xffffefff, RZ, 0xc0, !PT ;  /* 0xffffefff04047812 */ /* 0x000fe400078ec0ff */
[----:B---3--:R-:W-:-:S05]  /*147950*/  PRMT R2, R37, 0x7770, RZ ;  /* 0x0000777025027816 */ /* 0x008fca00000000ff */
[----:B------:R0:W-:Y:S04]  /*147960*/  @P3 STG.E.U8 desc[UR44][R34.64], R2 ;  /* 0x0000000222003986 */ /* 0x0001e8000c10112c */
[----:B0-----:R-:W3:Y:S01]  /*147970*/  LDL.LU.64 R34, [R1+0x1bf8] ;  /* 0x001bf80001227983 */ /* 0x001ee20000300a00 */
[----:B------:R-:W-:Y:S02]  /*147980*/  @P6 LOP3.LUT R4, R4, 0x1000, RZ, 0xfc, !PT ;  /* 0x0000100004046812 */ /* 0x000fe400078efcff */
[----:B------:R-:W-:Y:S01]  /*147990*/  LOP3.LUT P6, RZ, R53, 0x1000000, RZ, 0xc0, !PT ;  /* 0x0100000035ff7812 */ /* 0x000fe200078cc0ff */
[----:B------:R-:W3:Y:S01]  /*1479a0*/  LDL.LU R21, [R1+0xa0] ;  /* 0x0000a00001157983 */ /* 0x000ee20000300800 */
[----:B------:R-:W-:-:S03]  /*1479b0*/  LOP3.LUT R4, R4, 0xffffdfff, RZ, 0xc0, !PT ;  /* 0xffffdfff04047812 */ /* 0x000fc600078ec0ff */
[----:B------:R-:W3:Y:S04]  /*1479c0*/  LDL.LU.64 R28, [R1+0x1bf0] ;  /* 0x001bf000011c7983 */ /* 0x000ee80000300a00 */
[----:B------:R-:W3:Y:S04]  /*1479d0*/  LDL.LU.64 R24, [R1+0x1be8] ;  /* 0x001be80001187983 */ /* 0x000ee80000300a00 */
[----:B------:R-:W-:Y:S01]  /*1479e0*/  @P6 LOP3.LUT R4, R4, 0x2000, RZ, 0xfc, !PT ;  /* 0x0000200004046812 */ /* 0x000fe200078efcff */
[----:B------:R-:W3:Y:S01]  /*1479f0*/  LDL.LU.64 R22, [R1+0x1be0] ;  /* 0x001be00001167983 */ /* 0x000ee20000300a00 */
[----:B------:R-:W-:-:S02]  /*147a00*/  LOP3.LUT P6, RZ, R53, 0x800000, RZ, 0xc0, !PT ;  /* 0x0080000035ff7812 */ /* 0x000fc400078cc0ff */
[----:B------:R-:W-:Y:S01]  /*147a10*/  LOP3.LUT R4, R4, 0xffffbfff, RZ, 0xc0, !PT ;  /* 0xffffbfff04047812 */ /* 0x000fe200078ec0ff */
[----:B------:R-:W3:Y:S01]  /*147a20*/  LDL.LU.64 R18, [R1+0x1bd8] ;  /* 0x001bd80001127983 */ /* 0x000ee20000300a00 */
[C---:B------:R-:W-:Y:S02]  /*147a30*/  LOP3.LUT P0, RZ, R53.reuse, 0x4000, RZ, 0xc0, !PT ;  /* 0x0000400035ff7812 */ /* 0x040fe4000780c0ff */
[----:B------:R-:W-:Y:S01]  /*147a40*/  LOP3.LUT P2, RZ, R53, 0x8000, RZ, 0xc0, !PT ;  /* 0x0000800035ff7812 */ /* 0x000fe2000784c0ff */
[----:B------:R-:W3:Y:S06]  /*147a50*/  LDL.LU.64 R16, [R1+0x1bd0] ;  /* 0x001bd00001107983 */ /* 0x000eec0000300a00 */
[----:B------:R-:W-:-:S02]  /*147a60*/  @P6 LOP3.LUT R4, R4, 0x4000, RZ, 0xfc, !PT ;  /* 0x0000400004046812 */ /* 0x000fc400078efcff */
        /* <DEDUP_REMOVED lines=11> */
[----:B------:R-:W-:Y:S02]  /*147b20*/  PRMT R2, R37, 0x7771, RZ ;  /* 0x0000777125027816 */ /* 0x000fe400000000ff */
[----:B------:R-:W-:-:S03]  /*147b30*/  LOP3.LUT P5, RZ, R53, 0x10000, RZ, 0xc0, !PT ;  /* 0x0001000035ff7812 */ /* 0x000fc600078ac0ff */
[----:B----4-:R0:W-:Y:S04]  /*147b40*/  @P0 STG.E.U8 desc[UR44][R14.64], R2 ;  /* 0x000000020e000986 */ /* 0x0101e8000c10112c */
[----:B------:R-:W-:Y:S02]  /*147b50*/  @P6 LOP3.LUT R4, R4, 0x40000, RZ, 0xfc, !PT ;  /* 0x0004000004046812 */ /* 0x000fe400078efcff */
[----:B------:R-:W-:Y:S02]  /*147b60*/  LOP3.LUT P6, RZ, R53, 0x40000, RZ, 0xc0, !PT ;  /* 0x0004000035ff7812 */ /* 0x000fe400078cc0ff */
[----:B0-----:R-:W-:Y:S02]  /*147b70*/  PRMT R2, R37, 0x7772, RZ ;  /* 0x0000777225027816 */ /* 0x001fe400000000ff */
[----:B------:R-:W-:-:S03]  /*147b80*/  LOP3.LUT R4, R4, 0xfff7ffff, RZ, 0xc0, !PT ;  /* 0xfff7ffff04047812 */ /* 0x000fc600078ec0ff */
[----:B------:R0:W-:Y:S06]  /*147b90*/  @P2 STG.E.U8 desc[UR44][R12.64], R2 ;  /* 0x000000020c002986 */ /* 0x0001ec000c10112c */
[----:B------:R-:W-:Y:S02]  /*147ba0*/  @P6 LOP3.LUT R4, R4, 0x80000, RZ, 0xfc, !PT ;  /* 0x0008000004046812 */ /* 0x000fe400078efcff */
[----:B------:R-:W-:Y:S02]  /*147bb0*/  LOP3.LUT P6, RZ, R53, 0x20000, RZ, 0xc0, !PT ;  /* 0x0002000035ff7812 */ /* 0x000fe400078cc0ff */
[----:B0-----:R-:W-:-:S05]  /*147bc0*/  PRMT R2, R37, 0x7773, RZ ;  /* 0x0000777325027816 */ /* 0x001fca00000000ff */
[----:B--2---:R0:W-:Y:S04]  /*147bd0*/  @P5 STG.E.U8 desc[UR44][R44.64], R2 ;  /* 0x000000022c005986 */ /* 0x0041e8000c10112c */
[----:B0-----:R-:W2:Y:S01]  /*147be0*/  LDL.LU R45, [R1+0x140] ;  /* 0x00014000012d7983 */ /* 0x001ea20000300800 */
[----:B------:R-:W-:-:S03]  /*147bf0*/  PRMT R2, R20, 0x7770, RZ ;  /* 0x0000777014027816 */ /* 0x000fc600000000ff */
        /* <DEDUP_REMOVED lines=12> */
[----:B---3--:R0:W-:Y:S04]  /*147cc0*/  @P6 STG.E.U8 desc[UR44][R34.64], R2 ;  /* 0x0000000222006986 */ /* 0x0081e8000c10112c */
[----:B0-----:R-:W3:Y:S01]  /*147cd0*/  LDL.LU.64 R34, [R1+0x1b78] ;  /* 0x001b780001227983 */ /* 0x001ee20000300a00 */
        /* <DEDUP_REMOVED lines=18> */
[C---:B------:R-:W-:Y:S02]  /*147e00*/  LOP3.LUT P3, RZ, R53.reuse, 0x10000000, RZ, 0xc0, !PT ;  /* 0x1000000035ff7812 */ /* 0x040fe4000786c0ff */
[C---:B------:R-:W-:Y:S02]  /*147e10*/  LOP3.LUT P0, RZ, R53.reuse, 0x20000000, RZ, 0xc0, !PT ;  /* 0x2000000035ff7812 */ /* 0x040fe4000780c0ff */
[----:B------:R-:W-:-:S02]  /*147e20*/  LOP3.LUT P2, RZ, R53, 0x40000000, RZ, 0xc0, !PT ;  /* 0x4000000035ff7812 */ /* 0x000fc4000784c0ff */
[----:B--2---:R-:W-:-:S05]  /*147e30*/  PRMT R2, R45, 0x7770, RZ ;  /* 0x000077702d027816 */ /* 0x004fca00000000ff */
[----:B------:R0:W-:Y:S02]  /*147e40*/  @P6 STG.E.U8 desc[UR44][R60.64], R2 ;  /* 0x000000023c006986 */ /* 0x0001e4000c10112c */
[C---:B0-----:R-:W-:Y:S02]  /*147e50*/  PRMT R2, R45.reuse, 0x7771, RZ ;  /* 0x000077712d027816 */ /* 0x041fe400000000ff */
[----:B------:R-:W2:Y:S04]  /*147e60*/  LDL.LU.64 R60, [R1+0x58b0] ;  /* 0x0058b000013c7983 */ /* 0x000ea80000300a00 */
[----:B----4-:R0:W-:Y:S02]  /*147e70*/  @P1 STG.E.U8 desc[UR44][R14.64], R2 ;  /* 0x000000020e001986 */ /* 0x0101e4000c10112c */
        /* <DEDUP_REMOVED lines=10> */
[----:B---3--:R0:W-:Y:S04]  /*147f20*/  @P5 STG.E.U8 desc[UR44][R34.64], R2 ;  /* 0x0000000222005986 */ /* 0x0081e8000c10112c */
[----:B0-----:R-:W3:Y:S04]  /*147f30*/  LDL.LU.64 R34, [R1+0x1b58] ;  /* 0x001b580001227983 */ /* 0x001ee80000300a00 */
[----:B------:R-:W4:Y:S04]  /*147f40*/  LDL.LU.64 R14, [R1+0x1b48] ;  /* 0x001b4800010e7983 */ /* 0x000f280000300a00 */
[----:B------:R-:W4:Y:S04]  /*147f50*/  LDL.LU.64 R12, [R1+0x1b40] ;  /* 0x001b4000010c7983 */ /* 0x000f280000300a00 */
[----:B------:R-:W4:Y:S04]  /*147f60*/  LDL.LU.64 R36, [R1+0x1b38] ;  /* 0x001b380001247983 */ /* 0x000f280000300a00 */
[----:B------:R-:W4:Y:S04]  /*147f70*/  LDL.LU R45, [R1+0x144] ;  /* 0x00014400012d7983 */ /* 0x000f280000300800 */
[----:B------:R-:W4:Y:S04]  /*147f80*/  LDL.LU.64 R42, [R1+0x1b20] ;  /* 0x001b2000012a7983 */ /* 0x000f280000300a00 */
[----:B------:R-:W4:Y:S04]  /*147f90*/  LDL.LU R20, [R1+0xa8] ;  /* 0x0000a80001147983 */ /* 0x000f280000300800 */
[----:B------:R-:W4:Y:S01]  /*147fa0*/  LDL.LU.64 R32, [R1+0x1b10] ;  /* 0x001b100001207983 */ /* 0x000f220000300a00 */
[----:B------:R-:W-:-:S02]  /*147fb0*/  PRMT R2, R44, 0x7773, RZ ;  /* 0x000077732c027816 */ /* 0x000fc400000000ff */
[C---:B--2---:R-:W-:Y:S02]  /*147fc0*/  LOP3.LUT P3, RZ, R61.reuse, 0x1, RZ, 0xc0, !PT ;  /* 0x000000013dff7812 */ /* 0x044fe4000786c0ff */
        /* <DEDUP_REMOVED lines=8> */
[----:B---3--:R0:W-:Y:S04]  /*148050*/  @P3 STG.E.U8 desc[UR44][R34.64], R2 ;  /* 0x0000000222003986 */ /* 0x0081e8000c10112c */
[----:B0-----:R-:W2:Y:S04]  /*148060*/  LDL.LU.64 R34, [R1+0x1b08] ;  /* 0x001b080001227983 */ /* 0x001ea80000300a00 */
[----:B------:R-:W3:Y:S04]  /*148070*/  LDL.LU.64 R26, [R1+0x1b00] ;  /* 0x001b0000011a7983 */ /* 0x000ee80000300a00 */
[----:B------:R-:W3:Y:S04]  /*148080*/  LDL.LU.64 R28, [R1+0x1ae0] ;  /* 0x001ae000011c7983 */ /* 0x000ee80000300a00 */
[----:B------:R-:W3:Y:S04]  /*148090*/  LDL.LU R21, [R1+0x148] ;  /* 0x0001480001157983 */ /* 0x000ee80000300800 */
[----:B------:R-:W3:Y:S01]  /*1480a0*/  LDL.LU.64 R24, [R1+0x1ad0] ;  /* 0x001ad00001187983 */ /* 0x000ee20000300a00 */
[----:B------:R-:W-:-:S02]  /*1480b0*/  @P6 LOP3.LUT R4, R4, 0x40, RZ, 0xfc, !PT ;  /* 0x0000004004046812 */ /* 0x000fc400078efcff */
[----:B------:R-:W-:Y:S01]  /*1480c0*/  LOP3.LUT P6, RZ, R61, 0x200, RZ, 0xc0, !PT ;  /* 0x000002003dff7812 */ /* 0x000fe200078cc0ff */
[----:B------:R-:W3:Y:S01]  /*1480d0*/  LDL.LU.64 R22, [R1+0x1ac8] ;  /* 0x001ac80001167983 */ /* 0x000ee20000300a00 */
[----:B------:R-:W-:-:S03]  /*1480e0*/  LOP3.LUT R4, R4, 0xffffff7f, RZ, 0xc0, !PT ;  /* 0xffffff7f04047812 */ /* 0x000fc600078ec0ff */
[----:B------:R-:W3:Y:S01]  /*1480f0*/  LDL.LU.64 R18, [R1+0x1ac0] ;  /* 0x001ac00001127983 */ /* 0x000ee20000300a00 */
[C---:B------:R-:W-:Y:S02]  /*148100*/  LOP3.LUT P0, RZ, R61.reuse, 0x2, RZ, 0xc0, !PT ;  /* 0x000000023dff7812 */ /* 0x040fe4000780c0ff */
[C---:B------:R-:W-:Y:S01]  /*148110*/  LOP3.LUT P2, RZ, R61.reuse, 0x4, RZ, 0xc0, !PT ;  /* 0x000000043dff7812 */ /* 0x040fe2000784c0ff */
[----:B------:R-:W3:Y:S04]  /*148120*/  LDL.LU R44, [R1+0xac] ;  /* 0x0000ac00012c7983 */ /* 0x000ee80000300800 */
[----:B------:R-:W-:Y:S01]  /*148130*/  @P6 LOP3.LUT R4, R4, 0x80, RZ, 0xfc, !PT ;  /* 0x0000008004046812 */ /* 0x000fe200078efcff */
[----:B------:R-:W3:Y:S01]  /*148140*/  LDL.LU.64 R16, [R1+0x1ab8] ;  /* 0x001ab80001107983 */ /* 0x000ee20000300a00 */
[----:B------:R-:W-:-:S02]  /*148150*/  LOP3.LUT P6, RZ, R61, 0x100, RZ, 0xc0, !PT ;  /* 0x000001003dff7812 */ /* 0x000fc400078cc0ff */
[----:B------:R-:W-:Y:S02]  /*148160*/  LOP3.LUT R4, R4, 0xfffffeff, RZ, 0xc0, !PT ;  /* 0xfffffeff04047812 */ /* 0x000fe400078ec0ff */
[----:B----4-:R-:W-:-:S09]  /*148170*/  PRMT R2, R45, 0x7770, RZ ;  /* 0x000077702d027816 */ /* 0x010fd200000000ff */
[----:B------:R-:W-:Y:S02]  /*148180*/  @P6 LOP3.LUT R4, R4, 0x100, RZ, 0xfc, !PT ;  /* 0x0000010004046812 */ /* 0x000fe400078efcff */
[C---:B------:R-:W-:Y:S01]  /*148190*/  LOP3.LUT P6, RZ, R61.reuse, 0x80, RZ, 0xc0, !PT ;  /* 0x000000803dff7812 */ /* 0x040fe200078cc0ff */
[----:B------:R0:W-:Y:S01]  /*1481a0*/  @P0 STG.E.U8 desc[UR44][R14.64], R2 ;  /* 0x000000020e000986 */ /* 0x0001e2000c10112c */
[----:B------:R-:W-:Y:S02]  /*1481b0*/  LOP3.LUT P5, RZ, R61, 0x8, RZ, 0xc0, !PT ;  /* 0x000000083dff7812 */ /* 0x000fe400078ac0ff */
[----:B------:R-:W-:Y:S02]  /*1481c0*/  LOP3.LUT R4, R4, 0xfffffdff, RZ, 0xc0, !PT ;  /* 0xfffffdff04047812 */ /* 0x000fe400078ec0ff */
[----:B0-----:R-:W-:Y:S01]  /*1481d0*/  PRMT R2, R45, 0x7771, RZ ;  /* 0x000077712d027816 */ /* 0x001fe200000000ff */
[----:B------:R-:W4:Y:S06]  /*1481e0*/  LDL.LU.64 R14, [R1+0x1ab0] ;  /* 0x001ab000010e7983 */ /* 0x000f2c0000300a00 */
[----:B------:R-:W-:-:S02]  /*1481f0*/  @P6 LOP3.LUT R4, R4, 0x200, RZ, 0xfc, !PT ;  /* 0x0000020004046812 */ /* 0x000fc400078efcff */
[----:B------:R-:W-:Y:S01]  /*148200*/  LOP3.LUT P6, RZ, R61, 0x40, RZ, 0xc0, !PT ;  /* 0x000000403dff7812 */ /* 0x000fe200078cc0ff */
[----:B------:R0:W-:Y:S01]  /*148210*/  @P2 STG.E.U8 desc[UR44][R12.64], R2 ;  /* 0x000000020c002986 */ /* 0x0001e2000c10112c */
[----:B------:R-:W-:Y:S02]  /*148220*/  LOP3.LUT R4, R4, 0xfffffbff, RZ, 0xc0, !PT ;  /* 0xfffffbff04047812 */ /* 0x000fe400078ec0ff */
[----:B0-----:R-:W-:Y:S01]  /*148230*/  PRMT R2, R45, 0x7772, RZ ;  /* 0x000077722d027816 */ /* 0x001fe200000000ff */
[----:B------:R-:W4:Y:S04]  /*148240*/  LDL.LU.64 R12, [R1+0x1aa8] ;  /* 0x001aa800010c7983 */ /* 0x000f280000300a00 */
[----:B------:R0:W-:Y:S04]  /*148250*/  @P5 STG.E.U8 desc[UR44][R36.64], R2 ;  /* 0x0000000224005986 */ /* 0x0001e8000c10112c */
[----:B------:R-:W-:-:S02]  /*148260*/  @P6 LOP3.LUT R4, R4, 0x400, RZ, 0xfc, !PT ;  /* 0x0000040004046812 */ /* 0x000fc400078efcff */
[----:B------:R-:W-:Y:S01]  /*148270*/  LOP3.LUT P6, RZ, R61, 0x20, RZ, 0xc0, !PT ;  /* 0x000000203dff7812 */ /* 0x000fe200078cc0ff */
[----:B0-----:R-:W4:Y:S01]  /*148280*/  LDL.LU.64 R36, [R1+0x1aa0] ;  /* 0x001aa00001247983 */ /* 0x001f220000300a00 */
[----:B------:R-:W-:-:S11]  /*148290*/  LOP3.LUT R4, R4, 0xfffff7ff, RZ, 0xc0, !PT ;  /* 0xfffff7ff04047812 */ /* 0x000fd600078ec0ff */
[----:B------:R-:W-:Y:S02]  /*1482a0*/  @P6 LOP3.LUT R4, R4, 0x800, RZ, 0xfc, !PT ;  /* 0x0000080004046812 */ /* 0x000fe400078efcff */
[----:B------:R-:W-:Y:S02]  /*1482b0*/  LOP3.LUT P6, RZ, R61, 0x10, RZ, 0xc0, !PT ;  /* 0x000000103dff7812 */ /* 0x000fe400078cc0ff */
[----:B------:R-:W-:Y:S02]  /*1482c0*/  PRMT R2, R45, 0x7773, RZ ;  /* 0x000077732d027816 */ /* 0x000fe400000000ff */
[----:B------:R-:W4:Y:S09]  /*1482d0*/  LDL.LU R45, [R1+0x14c] ;  /* 0x00014c00012d7983 */ /* 0x000f320000300800 */
[----:B------:R0:W-:Y:S01]  /*1482e0*/  @P6 STG.E.U8 desc[UR44][R42.64], R2 ;  /* 0x000000022a006986 */ /* 0x0001e2000c10112c */
[----:B------:R-:W-:-:S02]  /*1482f0*/  LOP3.LUT P6, RZ, R4, 0x800, RZ, 0xc0, !PT ;  /* 0x0000080004ff7812 */ /* 0x000fc400078cc0ff */
[----:B0-----:R-:W-:Y:S01]  /*148300*/  PRMT R2, R20, 0x7770, RZ ;  /* 0x0000777014027816 */ /* 0x001fe200000000ff */
[----:B------:R-:W4:Y:S10]  /*148310*/  LDL.LU.64 R42, [R1+0x1a98] ;  /* 0x001a9800012a7983 */ /* 0x000f340000300a00 */
[----:B------:R0:W-:Y:S04]  /*148320*/  @P6 STG.E.U8 desc[UR44][R32.64], R2 ;  /* 0x0000000220006986 */ /* 0x0001e8000c10112c */
[----:B0-----:R-:W4:Y:S01]  /*148330*/  LDL.LU.64 R32, [R1+0x1a90] ;  /* 0x001a900001207983 */ /* 0x001f220000300a00 */
[----:B------:R-:W-:-:S02]  /*148340*/  LOP3.LUT P6, RZ, R4, 0x400, RZ, 0xc0, !PT ;  /* 0x0000040004ff7812 */ /* 0x000fc400078cc0ff */
[----:B------:R-:W-:-:S11]  /*148350*/  PRMT R2, R20, 0x7771, RZ ;  /* 0x0000777114027816 */ /* 0x000fd600000000ff */
[----:B--2---:R0:W-:Y:S04]  /*148360*/  @P6 STG.E.U8 desc[UR44][R34.64], R2 ;  /* 0x0000000222006986 */ /* 0x0041e8000c10112c */
[----:B0-----:R-:W2:Y:S01]  /*148370*/  LDL.LU.64 R34, [R1+0x1a88] ;  /* 0x001a880001227983 */ /* 0x001ea20000300a00 */
        /* <DEDUP_REMOVED lines=22> */
[----:B----4-:R0:W-:Y:S02]  /*1484e0*/  @P1 STG.E.U8 desc[UR44][R14.64], R2 ;  /* 0x000000020e001986 */ /* 0x0101e4000c10112c */
[----:B0-----:R-:W-:-:S05]  /*1484f0*/  PRMT R2, R44, 0x7771, RZ ;  /* 0x000077712c027816 */ /* 0x001fca00000000ff */
[----:B------:R0:W-:Y:S02]  /*148500*/  @P4 STG.E.U8 desc[UR44][R12.64], R2 ;  /* 0x000000020c004986 */ /* 0x0001e4000c10112c */
[----:B0-----:R-:W-:-:S05]  /*148510*/  PRMT R2, R44, 0x7772, RZ ;  /* 0x000077722c027816 */ /* 0x001fca00000000ff */
[----:B------:R0:W-:Y:S04]  /*148520*/  @P3 STG.E.U8 desc[UR44][R36.64], R2 ;  /* 0x0000000224003986 */ /* 0x0001e8000c10112c */
[----:B0-----:R-:W3:Y:S01]  /*148530*/  LDL.LU.64 R36, [R1+0x1a80] ;  /* 0x001a800001247983 */ /* 0x001ee20000300a00 */
[C---:B------:R-:W-:Y:S02]  /*148540*/  LOP3.LUT P0, RZ, R61.reuse, 0x10000, RZ, 0xc0, !PT ;  /* 0x000100003dff7812 */ /* 0x040fe4000780c0ff */
[----:B------:R-:W-:Y:S01]  /*148550*/  LOP3.LUT P2, RZ, R61, 0x20000, RZ, 0xc0, !PT ;  /* 0x000200003dff7812 */ /* 0x000fe2000784c0ff */
[----:B------:R-:W4:Y:S01]  /*148560*/  LDL.LU.64 R16, [R1+0x1a78] ;  /* 0x001a780001107983 */ /* 0x000f220000300a00 */
[----:B------:R-:W-:-:S09]  /*148570*/  PRMT R2, R44, 0x7773, RZ ;  /* 0x000077732c027816 */ /* 0x000fd200000000ff */
[----:B------:R0:W-:Y:S02]  /*148580*/  @P0 STG.E.U8 desc[UR44][R42.64], R2 ;  /* 0x000000022a000986 */ /* 0x0001e4000c10112c */
[----:B0-----:R-:W-:-:S05]  /*148590*/  PRMT R2, R45, 0x7770, RZ ;  /* 0x000077702d027816 */ /* 0x001fca00000000ff */
[----:B------:R0:W-:Y:S04]  /*1485a0*/  @P2 STG.E.U8 desc[UR44][R32.64], R2 ;  /* 0x0000000220002986 */ /* 0x0001e8000c10112c */
[----:B0-----:R-:W4:Y:S04]  /*1485b0*/  LDL.LU.64 R32, [R1+0x1a70] ;  /* 0x001a700001207983 */ /* 0x001f280000300a00 */
        /* <DEDUP_REMOVED lines=20> */
[----:B------:R-:W-:-:S09]  /*148700*/  LOP3.LUT P0, RZ, R61, 0x100000, RZ, 0xc0, !PT ;  /* 0x001000003dff7812 */ /* 0x000fd2000780c0ff */
[----:B------:R-:W-:Y:S02]  /*148710*/  @P6 LOP3.LUT R5, R5, 0x80000000, RZ, 0xfc, !PT ;  /* 0x8000000005056812 */ /* 0x000fe400078efcff */
[C---:B------:R-:W-:Y:S02]  /*148720*/  LOP3.LUT P6, RZ, R61.reuse, 0x8000000, RZ, 0xc0, !PT ;  /* 0x080000003dff7812 */ /* 0x040fe400078cc0ff */
[----:B------:R-:W-:Y:S02]  /*148730*/  LOP3.LUT P2, RZ, R61, 0x200000, RZ, 0xc0, !PT ;  /* 0x002000003dff7812 */ /* 0x000fe4000784c0ff */
[----:B------:R-:W-:-:S09]  /*148740*/  LOP3.LUT R4, R4, 0xfffffffe, RZ, 0xc0, !PT ;  /* 0xfffffffe04047812 */ /* 0x000fd200078ec0ff */
[----:B------:R-:W-:Y:S02]  /*148750*/  @P6 LOP3.LUT R4, R4, 0x1, RZ, 0xfc, !PT ;  /* 0x0000000104046812 */ /* 0x000fe400078efcff */
[----:B------:R-:W-:Y:S02]  /*148760*/  LOP3.LUT P6, RZ, R61, 0x4000000, RZ, 0xc0, !PT ;  /* 0x040000003dff7812 */ /* 0x000fe400078cc0ff */
[----:B------:R-:W-:Y:S01]  /*148770*/  LOP3.LUT R4, R4, 0xfffffffd, RZ, 0xc0, !PT ;  /* 0xfffffffd04047812 */ /* 0x000fe200078ec0ff */
[----:B---3--:R0:W-:Y:S04]  /*148780*/  @P3 STG.E.U8 desc[UR44][R36.64], R2 ;  /* 0x0000000224003986 */ /* 0x0081e8000c10112c */
[----:B0-----:R-:W3:Y:S01]  /*148790*/  LDL.LU R36, [R1+0x120] ;  /* 0x0001200001247983 */ /* 0x001ee20000300800 */
[----:B------:R-:W-:-:S03]  /*1487a0*/  PRMT R2, R45, 0x7773, RZ ;  /* 0x000077732d027816 */ /* 0x000fc600000000ff */
[----:B------:R-:W3:Y:S04]  /*1487b0*/  LDL.LU.64 R44, [R1+0x1a50] ;  /* 0x001a5000012c7983 */ /* 0x000ee80000300a00 */
[----:B------:R-:W3:Y:S04]  /*1487c0*/  LDL.LU.64 R26, [R1+0x1a48] ;  /* 0x001a4800011a7983 */ /* 0x000ee80000300a00 */
[----:B------:R-:W3:Y:S04]  /*1487d0*/  LDL.LU.64 R28, [R1+0x1a40] ;  /* 0x001a4000011c7983 */ /* 0x000ee80000300a00 */
[----:B------:R-:W3:Y:S04]  /*1487e0*/  LDL.LU.64 R24, [R1+0x1a38] ;  /* 0x001a380001187983 */ /* 0x000ee80000300a00 */
[----:B----4-:R0:W-:Y:S01]  /*1487f0*/  @P0 STG.E.U8 desc[UR44][R16.64], R2 ;  /* 0x0000000210000986 */ /* 0x0101e2000c10112c */
[----:B------:R-:W-:-:S02]  /*148800*/  @P6 LOP3.LUT R4, R4, 0x2, RZ, 0xfc, !PT ;  /* 0x0000000204046812 */ /* 0x000fc400078efcff */
[----:B------:R-:W-:Y:S02]  /*148810*/  LOP3.LUT P6, RZ, R61, 0x2000000, RZ, 0xc0, !PT ;  /* 0x020000003dff7812 */ /* 0x000fe400078cc0ff */
[----:B0-----:R-:W-:-:S05]  /*148820*/  PRMT R2, R43, 0x7770, RZ ;  /* 0x000077702b027816 */ /* 0x001fca00000000ff */
[----:B------:R0:W-:Y:S04]  /*148830*/  @P2 STG.E.U8 desc[UR44][R32.64], R2 ;  /* 0x0000000220002986 */ /* 0x0001e8000c10112c */
[----:B0-----:R-:W4:Y:S04]  /*148840*/  LDL.LU R32, [R1+0x134] ;  /* 0x0001340001207983 */ /* 0x001f280000300800 */
[----:B------:R-:W4:Y:S01]  /*148850*/  LDL.LU.64 R22, [R1+0x1a30] ;  /* 0x001a300001167983 */ /* 0x000f220000300a00 */
[----:B------:R-:W-:-:S03]  /*148860*/  LOP3.LUT R4, R4, 0xfffffffb, RZ, 0xc0, !PT ;  /* 0xfffffffb04047812 */ /* 0x000fc600078ec0ff */
[----:B------:R-:W4:Y:S01]  /*148870*/  LDL.LU.64 R18, [R1+0x1a28] ;  /* 0x001a280001127983 */ /* 0x000f220000300a00 */
[----:B------:R-:W-:Y:S02]  /*148880*/  @P6 LOP3.LUT R4, R4, 0x4, RZ, 0xfc, !PT ;  /* 0x0000000404046812 */ /* 0x000fe400078efcff */
[C---:B------:R-:W-:Y:S01]  /*148890*/  LOP3.LUT P6, RZ, R61.reuse, 0x1000000, RZ, 0xc0, !PT ;  /* 0x010000003dff7812 */ /* 0x040fe200078cc0ff */
[----:B------:R-:W4:Y:S01]  /*1488a0*/  LDL.LU R33, [R1+0x124] ;  /* 0x0001240001217983 */ /* 0x000f220000300800 */
[----:B------:R-:W-:Y:S02]  /*1488b0*/  LOP3.LUT P5, RZ, R61, 0x400000, RZ, 0xc0, !PT ;  /* 0x004000003dff7812 */ /* 0x000fe400078ac0ff */
[----:B------:R-:W-:Y:S01]  /*1488c0*/  LOP3.LUT R4, R4, 0xfffffff7, RZ, 0xc0, !PT ;  /* 0xfffffff704047812 */ /* 0x000fe200078ec0ff */
[----:B------:R-:W4:Y:S01]  /*1488d0*/  LDL.LU.64 R20, [R1+0x1a20] ;  /* 0x001a200001147983 */ /* 0x000f220000300a00 */
[----:B------:R-:W-:-:S03]  /*1488e0*/  PRMT R2, R43, 0x7771, RZ ;  /* 0x000077712b027816 */ /* 0x000fc600000000ff */
[----:B------:R-:W4:Y:S04]  /*1488f0*/  LDL.LU.64 R16, [R1+0x1a18] ;  /* 0x001a180001107983 */ /* 0x000f280000300a00 */
[----:B------:R-:W-:Y:S02]  /*148900*/  @P6 LOP3.LUT R4, R4, 0x8, RZ, 0xfc, !PT ;  /* 0x0000000804046812 */ /* 0x000fe400078efcff */
[----:B------:R-:W-:Y:S01]  /*148910*/  LOP3.LUT P6, RZ, R61, 0x800000, RZ, 0xc0, !PT ;  /* 0x008000003dff7812 */ /* 0x000fe200078cc0ff */
[----:B------:R0:W-:Y:S02]  /*148920*/  @P5 STG.E.U8 desc[UR44][R14.64], R2 ;  /* 0x000000020e005986 */ /* 0x0001e4000c10112c */
[----:B0-----:R-:W-:Y:S02]  /*148930*/  PRMT R2, R43, 0x7772, RZ ;  /* 0x000077722b027816 */ /* 0x001fe400000000ff */
[----:B------:R-:W4:Y:S08]  /*148940*/  LDL.LU.64 R14, [R1+0x1a10] ;  /* 0x001a1000010e7983 */ /* 0x000f300000300a00 */
[----:B------:R0:W-:Y:S01]  /*148950*/  @P6 STG.E.U8 desc[UR44][R12.64], R2 ;  /* 0x000000020c006986 */ /* 0x0001e2000c10112c */
[----:B------:R-:W-:-:S03]  /*148960*/  LOP3.LUT P6, RZ, R4, 0x8, RZ, 0xc0, !PT ;  /* 0x0000000804ff7812 */ /* 0x000fc600078cc0ff */
[----:B0-----:R-:W4:Y:S01]  /*148970*/  LDL.LU.64 R12, [R1+0x1a08] ;  /* 0x001a0800010c7983 */ /* 0x001f220000300a00 */
[----:B------:R-:W-:-:S03]  /*148980*/  PRMT R2, R43, 0x7773, RZ ;  /* 0x000077732b027816 */ /* 0x000fc600000000ff */
[----:B------:R-:W4:Y:S06]  /*148990*/  LDL.LU.64 R42, [R1+0x1a00] ;  /* 0x001a0000012a7983 */ /* 0x000f2c0000300a00 */
[----:B--2---:R0:W-:Y:S04]  /*1489a0*/  @P6 STG.E.U8 desc[UR44][R34.64], R2 ;  /* 0x0000000222006986 */ /* 0x0041e8000c10112c */
[----:B0-----:R-:W2:Y:S01]  /*1489b0*/  LDL.LU.64 R34, [R1+0x19f8] ;  /* 0x0019f80001227983 */ /* 0x001ea20000300a00 */
[----:B------:R-:W-:-:S03]  /*1489c0*/  LOP3.LUT P6, RZ, R4, 0x4, RZ, 0xc0, !PT ;  /* 0x0000000404ff7812 */ /* 0x000fc600078cc0ff */
[----:B------:R-:W2:Y:S01]  /*1489d0*/  LDL.LU R37, [R1+0x138] ;  /* 0x0001380001257983 */ /* 0x000ea20000300800 */
[C---:B------:R-:W-:Y:S02]  /*1489e0*/  LOP3.LUT P1, RZ, R38.reuse, 0x1, RZ, 0xc0, !PT ;  /* 0x0000000126ff7812 */ /* 0x040fe4000782c0ff */
[C---:B------:R-:W-:Y:S02]  /*1489f0*/  LOP3.LUT P4, RZ, R38.reuse, 0x2, RZ, 0xc0, !PT ;  /* 0x0000000226ff7812 */ /* 0x040fe4000788c0ff */
[C---:B------:R-:W-:Y:S02]  /*148a00*/  LOP3.LUT P3, RZ, R38.reuse, 0x4, RZ, 0xc0, !PT ;  /* 0x0000000426ff7812 */ /* 0x040fe4000786c0ff */
[C---:B------:R-:W-:Y:S02]  /*148a10*/  LOP3.LUT P0, RZ, R38.reuse, 0x8, RZ, 0xc0, !PT ;  /* 0x0000000826ff7812 */ /* 0x040fe4000780c0ff */
[----:B------:R-:W-:Y:S02]  /*148a20*/  LOP3.LUT P2, RZ, R38, 0x10, RZ, 0xc0, !PT ;  /* 0x0000001026ff7812 */ /* 0x000fe4000784c0ff */
[----:B---3--:R-:W-:-:S05]  /*148a30*/  PRMT R2, R36, 0x7770, RZ ;  /* 0x0000777024027816 */ /* 0x008fca00000000ff */
[----:B------:R0:W-:Y:S01]  /*148a40*/  @P6 STG.E.U8 desc[UR44][R44.64], R2 ;  /* 0x000000022c006986 */ /* 0x0001e2000c10112c */
[----:B------:R-:W-:Y:S02]  /*148a50*/  LOP3.LUT P6, RZ, R4, 0x2, RZ, 0xc0, !PT ;  /* 0x0000000204ff7812 */ /* 0x000fe400078cc0ff */
[----:B0-----:R-:W-:Y:S01]  /*148a60*/  PRMT R2, R36, 0x7771, RZ ;  /* 0x0000777124027816 */ /* 0x001fe200000000ff */
[----:B------:R-:W3:Y:S10]  /*148a70*/  LDL.LU.64 R44, [R1+0x19f0] ;  /* 0x0019f000012c7983 */ /* 0x000ef40000300a00 */
        /* <DEDUP_REMOVED lines=26> */
[----:B0-----:R-:W2:Y:S01]  /*148c20*/  LDL.LU.64 R34, [R1+0x19e8] ;  /* 0x0019e80001227983 */ /* 0x001ea20000300a00 */
[C---:B------:R-:W-:Y:S02]  /*148c30*/  LOP3.LUT P5, RZ, R38.reuse, 0x20, RZ, 0xc0, !PT ;  /* 0x0000002026ff7812 */ /* 0x040fe400078ac0ff */
[----:B------:R-:W-:Y:S01]  /*148c40*/  PRMT R2, R37, 0x7770, RZ ;  /* 0x0000777025027816 */ /* 0x000fe200000000ff */
[----:B------:R-:W4:Y:S01]  /*148c50*/  LDL.LU.64 R12, [R1+0x19e0] ;  /* 0x0019e000010c7983 */ /* 0x000f220000300a00 */
[----:B------:R-:W-:-:S09]  /*148c60*/  LOP3.LUT P3, RZ, R38, 0x40, RZ, 0xc0, !PT ;  /* 0x0000004026ff7812 */ /* 0x000fd2000786c0ff */
[----:B---3--:R0:W-:Y:S04]  /*148c70*/  @P5 STG.E.U8 desc[UR44][R44.64], R2 ;  /* 0x000000022c005986 */ /* 0x0081e8000c10112c */
[----:B0-----:R-:W3:Y:S04]  /*148c80*/  LDL.LU.64 R44, [R1+0x19d8] ;  /* 0x0019d800012c7983 */ /* 0x001ee80000300a00 */
[----:B------:R-:W3:Y:S04]  /*148c90*/  LDL.LU.64 R42, [R1+0x19c8] ;  /* 0x0019c800012a7983 */ /* 0x000ee80000300a00 */
[----:B------:R-:W3:Y:S04]  /*148ca0*/  LDL.LU.64 R32, [R1+0x19c0] ;  /* 0x0019c00001207983 */ /* 0x000ee80000300a00 */
[----:B------:R-:W3:Y:S01]  /*148cb0*/  LDL.LU R18, [R1+0x128] ;  /* 0x0001280001127983 */ /* 0x000ee20000300800 */
[----:B------:R-:W-:-:S05]  /*148cc0*/  PRMT R2, R37, 0x7771, RZ ;  /* 0x0000777125027816 */ /* 0x000fca00000000ff */
[----:B--2---:R0:W-:Y:S04]  /*148cd0*/  @P3 STG.E.U8 desc[UR44][R34.64], R2 ;  /* 0x0000000222003986 */ /* 0x0041e8000c10112c */
[----:B0-----:R-:W2:Y:S01]  /*148ce0*/  LDL.LU.64 R34, [R1+0x19b8] ;  /* 0x0019b80001227983 */ /* 0x001ea20000300a00 */
[----:B------:R-:W-:Y:S02]  /*148cf0*/  LOP3.LUT P6, RZ, R38, 0x40000, RZ, 0xc0, !PT ;  /* 0x0004000026ff7812 */ /* 0x000fe400078cc0ff */
[----:B------:R-:W-:Y:S01]  /*148d00*/  LOP3.LUT R5, R5, 0xffefffff, RZ, 0xc0, !PT ;  /* 0xffefffff05057812 */ /* 0x000fe200078ec0ff */
[----:B------:R-:W2:Y:S04]  /*148d10*/  LDL.LU.64 R26, [R1+0x19b0] ;  /* 0x0019b000011a7983 */ /* 0x000ea80000300a00 */
[----:B------:R-:W2:Y:S04]  /*148d20*/  LDL.LU R19, [R1+0x13c] ;  /* 0x00013c0001137983 */ /* 0x000ea80000300800 */
[----:B------:R-:W2:Y:S02]  /*148d30*/  LDL.LU.64 R28, [R1+0x19a8] ;  /* 0x0019a800011c7983 */ /* 0x000ea40000300a00 */
[----:B------:R-:W-:-:S02]  /*148d40*/  @P6 LOP3.LUT R5, R5, 0x100000, RZ, 0xfc, !PT ;  /* 0x0010000005056812 */ /* 0x000fc400078efcff */
[----:B------:R-:W-:Y:S01]  /*148d50*/  LOP3.LUT P6, RZ, R38, 0x20000, RZ, 0xc0, !PT ;  /* 0x0002000026ff7812 */ /* 0x000fe200078cc0ff */
[----:B------:R-:W2:Y:S01]  /*148d60*/  LDL.LU.64 R24, [R1+0x19a0] ;  /* 0x0019a00001187983 */ /* 0x000ea20000300a00 */
[----:B------:R-:W-:-:S03]  /*148d70*/  LOP3.LUT R5, R5, 0xffdfffff, RZ, 0xc0, !PT ;  /* 0xffdfffff05057812 */ /* 0x000fc600078ec0ff */
[----:B------:R-:W2:Y:S01]  /*148d80*/  LDL.LU.64 R22, [R1+0x1998] ;  /* 0x0019980001167983 */ /* 0x000ea20000300a00 */
[C---:B------:R-:W-:Y:S02]  /*148d90*/  LOP3.LUT P0, RZ, R38.reuse, 0x80, RZ, 0xc0, !PT ;  /* 0x0000008026ff7812 */ /* 0x040fe4000780c0ff */
[C---:B------:R-:W-:Y:S01]  /*148da0*/  LOP3.LUT P2, RZ, R38.reuse, 0x100, RZ, 0xc0, !PT ;  /* 0x0000010026ff7812 */ /* 0x040fe2000784c0ff */
[----:B------:R-:W2:Y:S04]  /*148db0*/  LDL.LU.64 R20, [R1+0x1988] ;  /* 0x0019880001147983 */ /* 0x000ea80000300a00 */
        /* <DEDUP_REMOVED lines=13> */
[----:B----4-:R0:W-:Y:S04]  /*148e90*/  @P0 STG.E.U8 desc[UR44][R12.64], R2 ;  /* 0x000000020c000986 */ /* 0x0101e8000c10112c */
[----:B------:R-:W-:Y:S02]  /*148ea0*/  @P6 LOP3.LUT R5, R5, 0x2000000, RZ, 0xfc, !PT ;  /* 0x0200000005056812 */ /* 0x000fe400078efcff */
[----:B------:R-:W-:Y:S02]  /*148eb0*/  LOP3.LUT P6, RZ, R38, 0x1000, RZ, 0xc0, !PT ;  /* 0x0000100026ff7812 */ /* 0x000fe400078cc0ff */
[----:B0-----:R-:W-:Y:S02]  /*148ec0*/  PRMT R2, R37, 0x7773, RZ ;  /* 0x0000777325027816 */ /* 0x001fe400000000ff */
[----:B------:R-:W-:-:S09]  /*148ed0*/  LOP3.LUT R5, R5, 0xfbffffff, RZ, 0xc0, !PT ;  /* 0xfbffffff05057812 */ /* 0x000fd200078ec0ff */
[----:B------:R-:W-:Y:S02]  /*148ee0*/  @P6 LOP3.LUT R5, R5, 0x4000000, RZ, 0xfc, !PT ;  /* 0x0400000005056812 */ /* 0x000fe400078efcff */
[C---:B------:R-:W-:Y:S01]  /*148ef0*/  LOP3.LUT P6, RZ, R38.reuse, 0x800, RZ, 0xc0, !PT ;  /* 0x0000080026ff7812 */ /* 0x040fe200078cc0ff */
[----:B---3--:R0:W-:Y:S04]  /*148f00*/  @P2 STG.E.U8 desc[UR44][R44.64], R2 ;  /* 0x000000022c002986 */ /* 0x0081e8000c10112c */
[----:B0-----:R-:W3:Y:S04]  /*148f10*/  LDL.LU R44, [R1+0x12c] ;  /* 0x00012c00012c7983 */ /* 0x001ee80000300800 */
[----:B------:R-:W4:Y:S01]  /*148f20*/  LDL.LU.64 R16, [R1+0x1978] ;  /* 0x0019780001107983 */ /* 0x000f220000300a00 */
[----:B------:R-:W-:-:S02]  /*148f30*/  LOP3.LUT P5, RZ, R38, 0x200, RZ, 0xc0, !PT ;  /* 0x0000020026ff7812 */ /* 0x000fc400078ac0ff */
[----:B------:R-:W-:Y:S01]  /*148f40*/  LOP3.LUT R5, R5, 0xf7ffffff, RZ, 0xc0, !PT ;  /* 0xf7ffffff05057812 */ /* 0x000fe200078ec0ff */
[----:B------:R-:W4:Y:S03]  /*148f50*/  LDL.LU.64 R14, [R1+0x1970] ;  /* 0x00197000010e7983 */ /* 0x000f260000300a00 */
[----:B------:R-:W-:Y:S01]  /*148f60*/  @P6 LOP3.LUT R5, R5, 0x8000000, RZ, 0xfc, !PT ;  /* 0x0800000005056812 */ /* 0x000fe200078efcff */
[----:B------:R-:W4:Y:S01]  /*148f70*/  LDL.LU.64 R12, [R1+0x1968] ;  /* 0x00196800010c7983 */ /* 0x000f220000300a00 */
[----:B------:R-:W-:Y:S02]  /*148f80*/  LOP3.LUT P6, RZ, R38, 0x400, RZ, 0xc0, !PT ;  /* 0x0000040026ff7812 */ /* 0x000fe400078cc0ff */
[C---:B------:R-:W-:Y:S01]  /*148f90*/  PRMT R2, R18.reuse, 0x7770, RZ ;  /* 0x0000777012027816 */ /* 0x040fe200000000ff */
[----:B------:R-:W4:Y:S04]  /*148fa0*/  LDL.LU R45, [R1+0x110] ;  /* 0x00011000012d7983 */ /* 0x000f280000300800 */
[----:B------:R0:W-:Y:S04]  /*148fb0*/  @P5 STG.E.U8 desc[UR44][R42.64], R2 ;  /* 0x000000022a005986 */ /* 0x0001e8000c10112c */
[----:B------:R-:W4:Y:S01]  /*148fc0*/  LDL.LU.64 R36, [R1+0x1948] ;  /* 0x0019480001247983 */ /* 0x000f220000300a00 */
[----:B0-----:R-:W-:-:S03]  /*148fd0*/  PRMT R2, R18, 0x7771, RZ ;  /* 0x0000777112027816 */ /* 0x001fc600000000ff */
[----:B------:R-:W4:Y:S04]  /*148fe0*/  LDL.LU.64 R42, [R1+0x1938] ;  /* 0x00193800012a7983 */ /* 0x000f280000300a00 */
        /* <DEDUP_REMOVED lines=25> */
[----:B---3--:R-:W-:-:S05]  /*149180*/  PRMT R2, R44, 0x7770, RZ ;  /* 0x000077702c027816 */ /* 0x008fca00000000ff */
[----:B----4-:R0:W-:Y:S01]  /*149190*/  @P6 STG.E.U8 desc[UR44][R16.64], R2 ;  /* 0x0000000210006986 */ /* 0x0101e2000c10112c */
[----:B------:R-:W-:Y:S02]  /*1491a0*/  LOP3.LUT P6, RZ, R5, 0x100000, RZ, 0xc0, !PT ;  /* 0x0010000005ff7812 */ /* 0x000fe400078cc0ff */
[----:B0-----:R-:W-:-:S11]  /*1491b0*/  PRMT R2, R44, 0x7771, RZ ;  /* 0x000077712c027816 */ /* 0x001fd600000000ff */
        /* <DEDUP_REMOVED lines=34> */
[----:B------:R-:W3:Y:S04]  /*1493e0*/  LDL.LU.64 R26, [R1+0x1890] ;  /* 0x00189000011a7983 */ /* 0x000ee80000300a00 */
[----:B------:R-:W3:Y:S04]  /*1493f0*/  LDL.LU.64 R28, [R1+0x1880] ;  /* 0x00188000011c7983 */ /* 0x000ee80000300a00 */
[----:B------:R-:W3:Y:S02]  /*149400*/  LDL.LU R19, [R1+0x104] ;  /* 0x0001040001137983 */ /* 0x000ee40000300800 */
[----:B------:R-:W-:-:S02]  /*149410*/  @P6 LOP3.LUT R5, R5, 0x1000, RZ, 0xfc, !PT ;  /* 0x0000100005056812 */ /* 0x000fc400078efcff */
[----:B------:R-:W-:Y:S01]  /*149420*/  LOP3.LUT P6, RZ, R46, 0x10, RZ, 0xc0, !PT ;  /* 0x000000102eff7812 */ /* 0x000fe200078cc0ff */
[----:B------:R-:W3:Y:S01]  /*149430*/  LDL.LU.64 R24, [R1+0x1878] ;  /* 0x0018780001187983 */ /* 0x000ee20000300a00 */
[----:B------:R-:W-:-:S03]  /*149440*/  LOP3.LUT R5, R5, 0xffffdfff, RZ, 0xc0, !PT ;  /* 0xffffdfff05057812 */ /* 0x000fc600078ec0ff */
[----:B------:R-:W3:Y:S01]  /*149450*/  LDL.LU.64 R22, [R1+0x1870] ;  /* 0x0018700001167983 */ /* 0x000ee20000300a00 */
[----:B------:R-:W-:-:S03]  /*149460*/  PRMT R2, R37, 0x7771, RZ ;  /* 0x0000777125027816 */ /* 0x000fc600000000ff */
[----:B------:R-:W3:Y:S04]  /*149470*/  LDL.LU.64 R20, [R1+0x1850] ;  /* 0x0018500001147983 */ /* 0x000ee80000300a00 */
        /* <DEDUP_REMOVED lines=21> */
[----:B------:R-:W-:Y:S02]  /*1495d0*/  @P6 LOP3.LUT R5, R5, 0x80000, RZ, 0xfc, !PT ;  /* 0x0008000005056812 */ /* 0x000fe400078efcff */
[----:B0-----:R-:W-:Y:S02]  /*1495e0*/  PRMT R2, R37, 0x7773, RZ ;  /* 0x0000777325027816 */ /* 0x001fe400000000ff */
[----:B------:R-:W-:-:S03]  /*1495f0*/  LOP3.LUT P6, RZ, R38, 0x20000000, RZ, 0xc0, !PT ;  /* 0x2000000026ff7812 */ /* 0x000fc600078cc0ff */
[----:B------:R0:W-:Y:S04]  /*149600*/  @P5 STG.E.U8 desc[UR44][R34.64], R2 ;  /* 0x0000000222005986 */ /* 0x0001e8000c10112c */
[----:B0-----:R-:W4:Y:S01]  /*149610*/  LDL.LU R35, [R1+0x118] ;  /* 0x0001180001237983 */ /* 0x001f220000300800 */
        /* <DEDUP_REMOVED lines=37> */
[----:B------:R-:W-:Y:S02]  /*149870*/  LOP3.LUT P5, RZ, R46, 0x800, RZ, 0xc0, !PT ;  /* 0x000008002eff7812 */ /* 0x000fe400078ac0ff */
[----:B----4-:R-:W-:-:S05]  /*149880*/  PRMT R2, R35, 0x7770, RZ ;  /* 0x0000777023027816 */ /* 0x010fca00000000ff */
        /* <DEDUP_REMOVED lines=18> */
[----:B------:R-:W4:Y:S01]  /*1499b0*/  LDL.LU.64 R32, [R1+0x1790] ;  /* 0x0017900001207983 */ /* 0x000f220000300a00 */
[----:B------:R-:W-:-:S03]  /*1499c0*/  LOP3.LUT P6, RZ, R46, 0x1000000, RZ, 0xc0, !PT ;  /* 0x010000002eff7812 */ /* 0x000fc600078cc0ff */
[----:B------:R-:W4:Y:S01]  /*1499d0*/  LDL.LU R16, [R1+0x10c] ;  /* 0x00010c0001107983 */ /* 0x000f220000300800 */
[----:B------:R-:W-:-:S03]  /*1499e0*/  LOP3.LUT P3, RZ, R46, 0x1000, RZ, 0xc0, !PT ;  /* 0x000010002eff7812 */ /* 0x000fc6000786c0ff */
[----:B------:R-:W4:Y:S01]  /*1499f0*/  LDL.LU.64 R26, [R1+0x1780] ;  /* 0x00178000011a7983 */ /* 0x000f220000300a00 */
[----:B------:R-:W-:Y:S02]  /*149a00*/  LOP3.LUT R5, R5, 0xffffffef, RZ, 0xc0, !PT ;  /* 0xffffffef05057812 */ /* 0x000fe400078ec0ff */
[----:B------:R-:W-:-:S03]  /*149a10*/  PRMT R2, R34, 0x7773, RZ ;  /* 0x0000777322027816 */ /* 0x000fc600000000ff */
        /* <DEDUP_REMOVED lines=18> */
[C---:B------:R-:W-:Y:S02]  /*149b40*/  LOP3.LUT P0, RZ, R46.reuse, 0x2000, RZ, 0xc0, !PT ;  /* 0x000020002eff7812 */ /* 0x040fe4000780c0ff */
[----:B------:R-:W-:-:S07]  /*149b50*/  LOP3.LUT P2, RZ, R46, 0x4000, RZ, 0xc0, !PT ;  /* 0x000040002eff7812 */ /* 0x000fce000784c0ff */
[----:B------:R-:W-:Y:S02]  /*149b60*/  @P6 LOP3.LUT R5, R5, 0x400, RZ, 0xfc, !PT ;  /* 0x0000040005056812 */ /* 0x000fe400078efcff */
[C---:B------:R-:W-:Y:S02]  /*149b70*/  LOP3.LUT P6, RZ, R46.reuse, 0x20000, RZ, 0xc0, !PT ;  /* 0x000200002eff7812 */ /* 0x040fe400078cc0ff */
[----:B------:R-:W-:Y:S02]  /*149b80*/  LOP3.LUT P5, RZ, R46, 0x8000, RZ, 0xc0, !PT ;  /* 0x000080002eff7812 */ /* 0x000fe400078ac0ff */
[----:B------:R-:W-:-:S09]  /*149b90*/  LOP3.LUT R5, R5, 0xfffff7ff, RZ, 0xc0, !PT ;  /* 0xfffff7ff05057812 */ /* 0x000fd200078ec0ff */
        /* <DEDUP_REMOVED lines=13> */
[----:B------:R0:W-:Y:S02]  /*149c70*/  @P0 STG.E.U8 desc[UR44][R12.64], R2 ;  /* 0x000000020c000986 */ /* 0x0001e4000c10112c */
[----:B0-----:R-:W-:-:S02]  /*149c80*/  PRMT R2, R35, 0x7771, RZ ;  /* 0x0000777123027816 */ /* 0x001fc400000000ff */
[----:B------:R-:W3:Y:S04]  /*149c90*/  LDL.LU.64 R12, [R1+0x1708] ;  /* 0x00170800010c7983 */ /* 0x000ee80000300a00 */
[----:B----4-:R0:W-:Y:S02]  /*149ca0*/  @P2 STG.E.U8 desc[UR44][R36.64], R2 ;  /* 0x0000000224002986 */ /* 0x0101e4000c10112c */
[C---:B0-----:R-:W-:Y:S02]  /*149cb0*/  PRMT R2, R35.reuse, 0x7772, RZ ;  /* 0x0000777223027816 */ /* 0x041fe400000000ff */
[----:B------:R-:W4:Y:S04]  /*149cc0*/  LDL.LU.64 R36, [R1+0x1700] ;  /* 0x0017000001247983 */ /* 0x000f280000300a00 */
[----:B------:R0:W-:Y:S02]  /*149cd0*/  @P5 STG.E.U8 desc[UR44][R42.64], R2 ;  /* 0x000000022a005986 */ /* 0x0001e4000c10112c */
[----:B0-----:R-:W-:-:S02]  /*149ce0*/  PRMT R2, R35, 0x7773, RZ ;  /* 0x0000777323027816 */ /* 0x001fc400000000ff */
[----:B------:R-:W4:Y:S04]  /*149cf0*/  LDL.LU.64 R42, [R1+0x16f8] ;  /* 0x0016f800012a7983 */ /* 0x000f280000300a00 */
[----:B------:R0:W-:Y:S04]  /*149d00*/  @P6 STG.E.U8 desc[UR44][R32.64], R2 ;  /* 0x0000000220006986 */ /* 0x0001e8000c10112c */
[----:B0-----:R-:W4:Y:S04]  /*149d10*/  LDL.LU.64 R32, [R1+0x16d8] ;  /* 0x0016d80001207983 */ /* 0x001f280000300a00 */
[----:B------:R-:W4:Y:S01]  /*149d20*/  LDL.LU R35, [R1+0x184] ;  /* 0x0001840001237983 */ /* 0x000f220000300800 */
[----:B------:R-:W-:-:S02]  /*149d30*/  LOP3.LUT P6, RZ, R5, 0x800, RZ, 0xc0, !PT ;  /* 0x0000080005ff7812 */ /* 0x000fc400078cc0ff */
[----:B------:R-:W-:-:S11]  /*149d40*/  PRMT R2, R16, 0x7770, RZ ;  /* 0x0000777010027816 */ /* 0x000fd600000000ff */
[----:B------:R0:W-:Y:S01]  /*149d50*/  @P6 STG.E.U8 desc[UR44][R26.64], R2 ;  /* 0x000000021a006986 */ /* 0x0001e2000c10112c */
[----:B------:R-:W-:Y:S02]  /*149d60*/  LOP3.LUT P6, RZ, R5, 0x400, RZ, 0xc0, !PT ;  /* 0x0000040005ff7812 */ /* 0x000fe400078cc0ff */
[----:B0-----:R-:W-:Y:S02]  /*149d70*/  PRMT R2, R16, 0x7771, RZ ;  /* 0x0000777110027816 */ /* 0x001fe400000000ff */
[C---:B------:R-:W-:Y:S02]  /*149d80*/  LOP3.LUT P1, RZ, R46.reuse, 0x2000000, RZ, 0xc0, !PT ;  /* 0x020000002eff7812 */ /* 0x040fe4000782c0ff */
[C---:B------:R-:W-:Y:S02]  /*149d90*/  LOP3.LUT P4, RZ, R46.reuse, 0x4000000, RZ, 0xc0, !PT ;  /* 0x040000002eff7812 */ /* 0x040fe4000788c0ff */
[C---:B------:R-:W-:Y:S02]  /*149da0*/  LOP3.LUT P3, RZ, R46.reuse, 0x8000000, RZ, 0xc0, !PT ;  /* 0x080000002eff7812 */ /* 0x040fe4000786c0ff */
[----:B------:R-:W-:-:S02]  /*149db0*/  LOP3.LUT P0, RZ, R46, 0x10000000, RZ, 0xc0, !PT ;  /* 0x100000002eff7812 */ /* 0x000fc4000780c0ff */
[----:B------:R-:W-:Y:S01]  /*149dc0*/  LOP3.LUT P2, RZ, R46, 0x20000000, RZ, 0xc0, !PT ;  /* 0x200000002eff7812 */ /* 0x000fe2000784c0ff */
[----:B--2---:R0:W-:Y:S01]  /*149dd0*/  @P6 STG.E.U8 desc[UR44][R44.64], R2 ;  /* 0x000000022c006986 */ /* 0x0041e2000c10112c */
[C---:B------:R-:W-:Y:S02]  /*149de0*/  LOP3.LUT P6, RZ, R5.reuse, 0x200, RZ, 0xc0, !PT ;  /* 0x0000020005ff7812 */ /* 0x040fe400078cc0ff */
[----:B0-----:R-:W-:Y:S01]  /*149df0*/  PRMT R2, R16, 0x7772, RZ ;  /* 0x0000777210027816 */ /* 0x001fe200000000ff */
        /* <DEDUP_REMOVED lines=16> */
[----:B---3--:R0:W-:Y:S02]  /*149f00*/  @P6 STG.E.U8 desc[UR44][R14.64], R2 ;  /* 0x000000020e006986 */ /* 0x0081e4000c10112c */
[----:B0-----:R-:W-:-:S05]  /*149f10*/  PRMT R2, R34, 0x7770, RZ ;  /* 0x0000777022027816 */ /* 0x001fca00000000ff */
[----:B------:R0:W-:Y:S02]  /*149f20*/  @P1 STG.E.U8 desc[UR44][R12.64], R2 ;  /* 0x000000020c001986 */ /* 0x0001e4000c10112c */
[----:B0-----:R-:W-:-:S05]  /*149f30*/  PRMT R2, R34, 0x7771, RZ ;  /* 0x0000777122027816 */ /* 0x001fca00000000ff */
[----:B----4-:R0:W-:Y:S02]  /*149f40*/  @P4 STG.E.U8 desc[UR44][R36.64], R2 ;  /* 0x0000000224004986 */ /* 0x0101e4000c10112c */
[----:B0-----:R-:W-:-:S05]  /*149f50*/  PRMT R2, R34, 0x7772, RZ ;  /* 0x0000777222027816 */ /* 0x001fca00000000ff */
[----:B------:R0:W-:Y:S02]  /*149f60*/  @P3 STG.E.U8 desc[UR44][R42.64], R2 ;  /* 0x000000022a003986 */ /* 0x0001e4000c10112c */
[----:B0-----:R-:W-:-:S05]  /*149f70*/  PRMT R2, R34, 0x7773, RZ ;  /* 0x0000777322027816 */ /* 0x001fca00000000ff */
[----:B------:R0:W-:Y:S02]  /*149f80*/  @P0 STG.E.U8 desc[UR44][R32.64], R2 ;  /* 0x0000000220000986 */ /* 0x0001e4000c10112c */
[----:B0-----:R-:W-:-:S05]  /*149f90*/  PRMT R2, R35, 0x7770, RZ ;  /* 0x0000777023027816 */ /* 0x001fca00000000ff */
[----:B------:R0:W-:Y:S04]  /*149fa0*/  @P2 STG.E.U8 desc[UR44][R54.64], R2 ;  /* 0x0000000236002986 */ /* 0x0001e8000c10112c */
[----:B0-----:R-:W3:Y:S04]  /*149fb0*/  LDL.LU.64 R54, [R1+0x58a0] ;  /* 0x0058a00001367983 */ /* 0x001ee80000300a00 */
[----:B------:R-:W4:Y:S01]  /*149fc0*/  LDL.LU.64 R14, [R1+0x16b8] ;  /* 0x0016b800010e7983 */ /* 0x000f220000300a00 */
[----:B------:R-:W-:Y:S02]  /*149fd0*/  LOP3.LUT P5, RZ, R46, 0x40000000, RZ, 0xc0, !PT ;  /* 0x400000002eff7812 */ /* 0x000fe400078ac0ff */
[----:B------:R-:W-:-:S02]  /*149fe0*/  PRMT R2, R35, 0x7771, RZ ;  /* 0x0000777123027816 */ /* 0x000fc400000000ff */
[----:B------:R-:W-:-:S09]  /*149ff0*/  LOP3.LUT P3, RZ, R46, 0x80000000, RZ, 0xc0, !PT ;  /* 0x800000002eff7812 */ /* 0x000fd2000786c0ff */
[----:B--2---:R0:W-:Y:S04]  /*14a000*/  @P5 STG.E.U8 desc[UR44][R44.64], R2 ;  /* 0x000000022c005986 */ /* 0x0041e8000c10112c */
[----:B0-----:R-:W2:Y:S04]  /*14a010*/  LDL.LU.64 R44, [R1+0x1698] ;  /* 0x00169800012c7983 */ /* 0x001ea80000300a00 */
[----:B------:R-:W2:Y:S04]  /*14a020*/  LDL.LU.64 R42, [R1+0x1688] ;  /* 0x00168800012a7983 */ /* 0x000ea80000300a00 */
[----:B------:R-:W2:Y:S04]  /*14a030*/  LDL.LU.64 R16, [R1+0x1680] ;  /* 0x0016800001107983 */ /* 0x000ea80000300a00 */
[----:B------:R-:W2:Y:S04]  /*14a040*/  LDL.LU.64 R12, [R1+0x1678] ;  /* 0x00167800010c7983 */ /* 0x000ea80000300a00 */
[----:B------:R-:W2:Y:S01]  /*14a050*/  LDL.LU R37, [R1+0x174] ;  /* 0x0001740001257983 */ /* 0x000ea20000300800 */
[----:B------:R-:W-:-:S03]  /*14a060*/  PRMT R2, R35, 0x7772, RZ ;  /* 0x0000777223027816 */ /* 0x000fc600000000ff */
[----:B------:R-:W2:Y:S04]  /*14a070*/  LDL.LU.64 R32, [R1+0x1658] ;  /* 0x0016580001207983 */ /* 0x000ea80000300a00 */
[----:B----4-:R0:W-:Y:S04]  /*14a080*/  @P3 STG.E.U8 desc[UR44][R14.64], R2 ;  /* 0x000000020e003986 */ /* 0x0101e8000c10112c */
[----:B0-----:R-:W4:Y:S01]  /*14a090*/  LDL.LU R14, [R1+0x188] ;  /* 0x00018800010e7983 */ /* 0x001f220000300800 */
[----:B------:R-:W-:-:S03]  /*14a0a0*/  PRMT R2, R35, 0x7773, RZ ;  /* 0x0000777323027816 */ /* 0x000fc600000000ff */
[----:B------:R-:W4:Y:S01]  /*14a0b0*/  LDL.LU.64 R34, [R1+0x1648] ;  /* 0x0016480001227983 */ /* 0x000f220000300a00 */
[----:B---3--:R-:W-:Y:S02]  /*14a0c0*/  LOP3.LUT P6, RZ, R55, 0x800, RZ, 0xc0, !PT ;  /* 0x0000080037ff7812 */ /* 0x008fe400078cc0ff */
        /* <DEDUP_REMOVED lines=16> */
[----:B------:R-:W-:Y:S01]  /*14a1d0*/  LOP3.LUT P6, RZ, R55, 0x40, RZ, 0xc0, !PT ;  /* 0x0000004037ff7812 */ /* 0x000fe200078cc0ff */
[----:B--2---:R0:W-:Y:S04]  /*14a1e0*/  @P0 STG.E.U8 desc[UR44][R44.64], R2 ;  /* 0x000000022c000986 */ /* 0x0041e8000c10112c */
[----:B0-----:R-:W2:Y:S04]  /*14a1f0*/  LDL.LU.64 R44, [R1+0x1640] ;  /* 0x00164000012c7983 */ /* 0x001ea80000300a00 */
[----:B------:R-:W3:Y:S01]  /*14a200*/  LDL.LU.64 R26, [R1+0x1638] ;  /* 0x00163800011a7983 */ /* 0x000ee20000300a00 */
[----:B------:R-:W-:-:S03]  /*14a210*/  LOP3.LUT R5, R5, 0xfffffffd, RZ, 0xc0, !PT ;  /* 0xfffffffd05057812 */ /* 0x000fc600078ec0ff */
[----:B------:R-:W3:Y:S01]  /*14a220*/  LDL.LU.64 R28, [R1+0x1618] ;  /* 0x00161800011c7983 */ /* 0x000ee20000300a00 */
[----:B------:R-:W-:Y:S02]  /*14a230*/  PRMT R2, R37, 0x7770, RZ ;  /* 0x0000777025027816 */ /* 0x000fe400000000ff */
[----:B------:R-:W-:Y:S02]  /*14a240*/  @P6 LOP3.LUT R5, R5, 0x2, RZ, 0xfc, !PT ;  /* 0x0000000205056812 */ /* 0x000fe400078efcff */
[----:B------:R-:W-:Y:S01]  /*14a250*/  LOP3.LUT P6, RZ, R55, 0x20, RZ, 0xc0, !PT ;  /* 0x0000002037ff7812 */ /* 0x000fe200078cc0ff */
[----:B------:R0:W-:Y:S01]  /*14a260*/  @P2 STG.E.U8 desc[UR44][R42.64], R2 ;  /* 0x000000022a002986 */ /* 0x0001e2000c10112c */
[----:B------:R-:W-:-:S03]  /*14a270*/  LOP3.LUT R5, R5, 0xfffffffb, RZ, 0xc0, !PT ;  /* 0xfffffffb05057812 */ /* 0x000fc600078ec0ff */
[----:B0-----:R-:W3:Y:S04]  /*14a280*/  LDL.LU R42, [R1+0x178] ;  /* 0x00017800012a7983 */ /* 0x001ee80000300800 */
[----:B------:R-:W3:Y:S04]  /*14a290*/  LDL.LU.64 R24, [R1+0x1608] ;  /* 0x0016080001187983 */ /* 0x000ee80000300a00 */
[----:B------:R-:W-:Y:S02]  /*14a2a0*/  @P6 LOP3.LUT R5, R5, 0x4, RZ, 0xfc, !PT ;  /* 0x0000000405056812 */ /* 0x000fe400078efcff */
[C---:B------:R-:W-:Y:S01]  /*14a2b0*/  LOP3.LUT P6, RZ, R55.reuse, 0x10, RZ, 0xc0, !PT ;  /* 0x0000001037ff7812 */ /* 0x040fe200078cc0ff */
[----:B------:R-:W3:Y:S01]  /*14a2c0*/  LDL.LU.64 R22, [R1+0x1600] ;  /* 0x0016000001167983 */ /* 0x000ee20000300a00 */
[----:B------:R-:W-:-:S02]  /*14a2d0*/  LOP3.LUT P5, RZ, R55, 0x4, RZ, 0xc0, !PT ;  /* 0x0000000437ff7812 */ /* 0x000fc400078ac0ff */
[----:B------:R-:W-:Y:S01]  /*14a2e0*/  LOP3.LUT R5, R5, 0xfffffff7, RZ, 0xc0, !PT ;  /* 0xfffffff705057812 */ /* 0x000fe200078ec0ff */
[----:B------:R-:W3:Y:S01]  /*14a2f0*/  LDL.LU R43, [R1+0x18c] ;  /* 0x00018c00012b7983 */ /* 0x000ee20000300800 */
[----:B------:R-:W-:-:S03]  /*14a300*/  PRMT R2, R37, 0x7771, RZ ;  /* 0x0000777125027816 */ /* 0x000fc600000000ff */
[----:B------:R-:W3:Y:S04]  /*14a310*/  LDL.LU.64 R18, [R1+0x15f8] ;  /* 0x0015f80001127983 */ /* 0x000ee80000300a00 */
[----:B------:R-:W-:Y:S01]  /*14a320*/  @P6 LOP3.LUT R5, R5, 0x8, RZ, 0xfc, !PT ;  /* 0x0000000805056812 */ /* 0x000fe200078efcff */
[----:B------:R-:W3:Y:S01]  /*14a330*/  LDL.LU.64 R20, [R1+0x15d8] ;  /* 0x0015d80001147983 */ /* 0x000ee20000300a00 */
[----:B------:R-:W-:-:S03]  /*14a340*/  LOP3.LUT P6, RZ, R55, 0x8, RZ, 0xc0, !PT ;  /* 0x0000000837ff7812 */ /* 0x000fc600078cc0ff */
[----:B------:R0:W-:Y:S02]  /*14a350*/  @P5 STG.E.U8 desc[UR44][R16.64], R2 ;  /* 0x0000000210005986 */ /* 0x0001e4000c10112c */
[----:B0-----:R-:W-:Y:S02]  /*14a360*/  PRMT R2, R37, 0x7772, RZ ;  /* 0x0000777225027816 */ /* 0x001fe400000000ff */
[----:B------:R-:W3:Y:S06]  /*14a370*/  LDL.LU.64 R16, [R1+0x15c8] ;  /* 0x0015c80001107983 */ /* 0x000eec0000300a00 */
[----:B------:R0:W-:Y:S01]  /*14a380*/  @P6 STG.E.U8 desc[UR44][R12.64], R2 ;  /* 0x000000020c006986 */ /* 0x0001e2000c10112c */
[----:B------:R-:W-:-:S02]  /*14a390*/  LOP3.LUT P6, RZ, R5, 0x8, RZ, 0xc0, !PT ;  /* 0x0000000805ff7812 */ /* 0x000fc400078cc0ff */
[----:B0-----:R-:W-:Y:S01]  /*14a3a0*/  PRMT R2, R37, 0x7773, RZ ;  /* 0x0000777325027816 */ /* 0x001fe200000000ff */
[----:B------:R-:W3:Y:S10]  /*14a3b0*/  LDL.LU.64 R12, [R1+0x15c0] ;  /* 0x0015c000010c7983 */ /* 0x000ef40000300a00 */
[----:B------:R0:W-:Y:S01]  /*14a3c0*/  @P6 STG.E.U8 desc[UR44][R32.64], R2 ;  /* 0x0000000220006986 */ /* 0x0001e2000c10112c */
[----:B------:R-:W-:-:S03]  /*14a3d0*/  LOP3.LUT P6, RZ, R5, 0x4, RZ, 0xc0, !PT ;  /* 0x0000000405ff7812 */ /* 0x000fc600078cc0ff */
[----:B------:R-:W3:Y:S04]  /*14a3e0*/  LDL.LU.64 R36, [R1+0x15b8] ;  /* 0x0015b80001247983 */ /* 0x000ee80000300a00 */
[----:B0-----:R-:W3:Y:S04]  /*14a3f0*/  LDL.LU.64 R32, [R1+0x1598] ;  /* 0x0015980001207983 */ /* 0x001ee80000300a00 */
[----:B------:R-:W3:Y:S01]  /*14a400*/  LDL.LU R15, [R1+0x17c] ;  /* 0x00017c00010f7983 */ /* 0x000ee20000300800 */
[----:B----4-:R-:W-:-:S05]  /*14a410*/  PRMT R2, R14, 0x7770, RZ ;  /* 0x000077700e027816 */ /* 0x010fca00000000ff */
[----:B------:R0:W-:Y:S04]  /*14a420*/  @P6 STG.E.U8 desc[UR44][R34.64], R2 ;  /* 0x0000000222006986 */ /* 0x0001e8000c10112c */
[----:B0-----:R-:W4:Y:S01]  /*14a430*/  LDL.LU.64 R34, [R1+0x1588] ;  /* 0x0015880001227983 */ /* 0x001f220000300a00 */
[----:B------:R-:W-:Y:S02]  /*14a440*/  LOP3.LUT P6, RZ, R5, 0x2, RZ, 0xc0, !PT ;  /* 0x0000000205ff7812 */ /* 0x000fe400078cc0ff */
[----:B------:R-:W-:Y:S02]  /*14a450*/  PRMT R2, R14, 0x7771, RZ ;  /* 0x000077710e027816 */ /* 0x000fe400000000ff */
[C---:B------:R-:W-:Y:S02]  /*14a460*/  LOP3.LUT P1, RZ, R55.reuse, 0x1000, RZ, 0xc0, !PT ;  /* 0x0000100037ff7812 */ /* 0x040fe4000782c0ff */
[----:B------:R-:W-:-:S02]  /*14a470*/  LOP3.LUT P4, RZ, R55, 0x2000, RZ, 0xc0, !PT ;  /* 0x0000200037ff7812 */ /* 0x000fc4000788c0ff */
[C---:B------:R-:W-:Y:S02]  /*14a480*/  LOP3.LUT P3, RZ, R55.reuse, 0x4000, RZ, 0xc0, !PT ;  /* 0x0000400037ff7812 */ /* 0x040fe4000786c0ff */
[C---:B------:R-:W-:Y:S02]  /*14a490*/  LOP3.LUT P0, RZ, R55.reuse, 0x8000, RZ, 0xc0, !PT ;  /* 0x0000800037ff7812 */ /* 0x040fe4000780c0ff */
[----:B------:R-:W-:Y:S01]  /*14a4a0*/  LOP3.LUT P2, RZ, R55, 0x10000, RZ, 0xc0, !PT ;  /* 0x0001000037ff7812 */ /* 0x000fe2000784c0ff */
[----:B--2---:R0:W-:Y:S01]  /*14a4b0*/  @P6 STG.E.U8 desc[UR44][R44.64], R2 ;  /* 0x000000022c006986 */ /* 0x0041e2000c10112c */
[----:B------:R-:W-:Y:S02]  /*14a4c0*/  LOP3.LUT P6, RZ, R5, 0x1, RZ, 0xc0, !PT ;  /* 0x0000000105ff7812 */ /* 0x000fe400078cc0ff */
[----:B0-----:R-:W-:Y:S01]  /*14a4d0*/  PRMT R2, R14, 0x7772, RZ ;  /* 0x000077720e027816 */ /* 0x001fe200000000ff */
[----:B------:R-:W2:Y:S10]  /*14a4e0*/  LDL.LU.64 R44, [R1+0x5898] ;  /* 0x00589800012c7983 */ /* 0x000eb40000300a00 */
[----:B---3--:R0:W-:Y:S01]  /*14a4f0*/  @P6 STG.E.U8 desc[UR44][R26.64], R2 ;  /* 0x000000021a006986 */ /* 0x0081e2000c10112c */
        /* <DEDUP_REMOVED lines=24> */
[----:B----4-:R0:W-:Y:S04]  /*14a680*/  @P5 STG.E.U8 desc[UR44][R34.64], R2 ;  /* 0x0000000222005986 */ /* 0x0101e8000c10112c */
[----:B0-----:R-:W3:Y:S04]  /*14a690*/  LDL.LU.64 R34, [R1+0x1580] ;  /* 0x0015800001227983 */ /* 0x001ee80000300a00 */
[----:B------:R-:W4:Y:S04]  /*14a6a0*/  LDL.LU.64 R16, [R1+0x1578] ;  /* 0x0015780001107983 */ /* 0x000f280000300a00 */
[----:B------:R-:W2:Y:S04]  /*14a6b0*/  LDL.LU.64 R32, [R1+0x1558] ;  /* 0x0015580001207983 */ /* 0x000ea80000300a00 */
[----:B------:R-:W2:Y:S04]  /*14a6c0*/  LDL.LU.64 R12, [R1+0x1548] ;  /* 0x00154800010c7983 */ /* 0x000ea80000300a00 */
[----:B------:R-:W2:Y:S04]  /*14a6d0*/  LDL.LU.64 R36, [R1+0x1540] ;  /* 0x0015400001247983 */ /* 0x000ea80000300a00 */
[----:B------:R-:W2:Y:S04]  /*14a6e0*/  LDL.LU.64 R42, [R1+0x1538] ;  /* 0x00153800012a7983 */ /* 0x000ea80000300a00 */
[----:B------:R-:W2:Y:S01]  /*14a6f0*/  LDL.LU R24, [R1+0x160] ;  /* 0x0001600001187983 */ /* 0x000ea20000300800 */
[----:B------:R-:W-:-:S02]  /*14a700*/  LOP3.LUT P3, RZ, R55, 0x40000, RZ, 0xc0, !PT ;  /* 0x0004000037ff7812 */ /* 0x000fc4000786c0ff */
        /* <DEDUP_REMOVED lines=13> */
[----:B------:R-:W-:Y:S01]  /*14a7e0*/  LOP3.LUT P6, RZ, R55, 0x4000000, RZ, 0xc0, !PT ;  /* 0x0400000037ff7812 */ /* 0x000fe200078cc0ff */
[----:B---3--:R0:W-:Y:S04]  /*14a7f0*/  @P3 STG.E.U8 desc[UR44][R34.64], R2 ;  /* 0x0000000222003986 */ /* 0x0081e8000c10112c */
[----:B0-----:R-:W3:Y:S04]  /*14a800*/  LDL.LU.64 R34, [R1+0x1518] ;  /* 0x0015180001227983 */ /* 0x001ee80000300a00 */
[----:B------:R-:W3:Y:S04]  /*14a810*/  LDL.LU R25, [R1+0x150] ;  /* 0x0001500001197983 */ /* 0x000ee80000300800 */
[----:B------:R-:W3:Y:S01]  /*14a820*/  LDL.LU.64 R4, [R1+0x1508] ;  /* 0x0015080001047983 */ /* 0x000ee20000300a00 */
[----:B------:R-:W-:-:S03]  /*14a830*/  LOP3.LUT R6, R6, 0xfeffffff, RZ, 0xc0, !PT ;  /* 0xfeffffff06067812 */ /* 0x000fc600078ec0ff */
[----:B------:R-:W3:Y:S01]  /*14a840*/  LDL.LU.64 R26, [R1+0x1500] ;  /* 0x00150000011a7983 */ /* 0x000ee20000300a00 */
[----:B------:R-:W-:Y:S02]  /*14a850*/  @P6 LOP3.LUT R6, R6, 0x1000000, RZ, 0xfc, !PT ;  /* 0x0100000006066812 */ /* 0x000fe400078efcff */
[C---:B------:R-:W-:Y:S01]  /*14a860*/  LOP3.LUT P6, RZ, R55.reuse, 0x2000000, RZ, 0xc0, !PT ;  /* 0x0200000037ff7812 */ /* 0x040fe200078cc0ff */
[----:B------:R-:W3:Y:S01]  /*14a870*/  LDL.LU.64 R28, [R1+0x14f8] ;  /* 0x0014f800011c7983 */ /* 0x000ee20000300a00 */
[C---:B------:R-:W-:Y:S02]  /*14a880*/  LOP3.LUT P0, RZ, R55.reuse, 0x80000, RZ, 0xc0, !PT ;  /* 0x0008000037ff7812 */ /* 0x040fe4000780c0ff */
[----:B------:R-:W-:Y:S01]  /*14a890*/  LOP3.LUT R6, R6, 0xfdffffff, RZ, 0xc0, !PT ;  /* 0xfdffffff06067812 */ /* 0x000fe200078ec0ff */
[----:B------:R-:W3:Y:S01]  /*14a8a0*/  LDL.LU.64 R22, [R1+0x14d8] ;  /* 0x0014d80001167983 */ /* 0x000ee20000300a00 */
[----:B------:R-:W-:Y:S02]  /*14a8b0*/  LOP3.LUT P2, RZ, R55, 0x100000, RZ, 0xc0, !PT ;  /* 0x0010000037ff7812 */ /* 0x000fe4000784c0ff */
[----:B------:R-:W-:-:S05]  /*14a8c0*/  PRMT R2, R15, 0x7772, RZ ;  /* 0x000077720f027816 */ /* 0x000fca00000000ff */
[----:B------:R-:W-:Y:S02]  /*14a8d0*/  @P6 LOP3.LUT R6, R6, 0x2000000, RZ, 0xfc, !PT ;  /* 0x0200000006066812 */ /* 0x000fe400078efcff */
[----:B------:R-:W-:Y:S01]  /*14a8e0*/  LOP3.LUT P6, RZ, R55, 0x1000000, RZ, 0xc0, !PT ;  /* 0x0100000037ff7812 */ /* 0x000fe200078cc0ff */
[----:B----4-:R0:W-:Y:S01]  /*14a8f0*/  @P0 STG.E.U8 desc[UR44][R16.64], R2 ;  /* 0x0000000210000986 */ /* 0x0101e2000c10112c */
[----:B------:R-:W-:Y:S02]  /*14a900*/  LOP3.LUT R6, R6, 0xfbffffff, RZ, 0xc0, !PT ;  /* 0xfbffffff06067812 */ /* 0x000fe400078ec0ff */
[----:B0-----:R-:W-:-:S09]  /*14a910*/  PRMT R2, R15, 0x7773, RZ ;  /* 0x000077730f027816 */ /* 0x001fd200000000ff */
[----:B------:R-:W-:Y:S02]  /*14a920*/  @P6 LOP3.LUT R6, R6, 0x4000000, RZ, 0xfc, !PT ;  /* 0x0400000006066812 */ /* 0x000fe400078efcff */
[C---:B------:R-:W-:Y:S01]  /*14a930*/  LOP3.LUT P6, RZ, R55.reuse, 0x800000, RZ, 0xc0, !PT ;  /* 0x0080000037ff7812 */ /* 0x040fe200078cc0ff */
[----:B--2---:R0:W-:Y:S01]  /*14a940*/  @P2 STG.E.U8 desc[UR44][R32.64], R2 ;  /* 0x0000000220002986 */ /* 0x0041e2000c10112c */
[----:B------:R-:W-:Y:S02]  /*14a950*/  LOP3.LUT P5, RZ, R55, 0x200000, RZ, 0xc0, !PT ;  /* 0x0020000037ff7812 */ /* 0x000fe400078ac0ff */
[----:B------:R-:W-:Y:S01]  /*14a960*/  LOP3.LUT R6, R6, 0xf7ffffff, RZ, 0xc0, !PT ;  /* 0xf7ffffff06067812 */ /* 0x000fe200078ec0ff */
[----:B0-----:R-:W2:Y:S04]  /*14a970*/  LDL.LU R32, [R1+0x164] ;  /* 0x0001640001207983 */ /* 0x001ea80000300800 */
[----:B------:R-:W4:Y:S04]  /*14a980*/  LDL.LU.64 R18, [R1+0x14c8] ;  /* 0x0014c80001127983 */ /* 0x000f280000300a00 */
[----:B------:R-:W-:-:S02]  /*14a990*/  @P6 LOP3.LUT R6, R6, 0x8000000, RZ, 0xfc, !PT ;  /* 0x0800000006066812 */ /* 0x000fc400078efcff */
[----:B------:R-:W-:Y:S01]  /*14a9a0*/  LOP3.LUT P6, RZ, R55, 0x400000, RZ, 0xc0, !PT ;  /* 0x0040000037ff7812 */ /* 0x000fe200078cc0ff */
[----:B------:R-:W4:Y:S01]  /*14a9b0*/  LDL.LU.64 R20, [R1+0x14c0] ;  /* 0x0014c00001147983 */ /* 0x000f220000300a00 */
[----:B------:R-:W-:-:S03]  /*14a9c0*/  PRMT R2, R24, 0x7770, RZ ;  /* 0x0000777018027816 */ /* 0x000fc600000000ff */
[----:B------:R-:W4:Y:S04]  /*14a9d0*/  LDL.LU R33, [R1+0x154] ;  /* 0x0001540001217983 */ /* 0x000f280000300800 */
[----:B------:R0:W-:Y:S04]  /*14a9e0*/  @P5 STG.E.U8 desc[UR44][R12.64], R2 ;  /* 0x000000020c005986 */ /* 0x0001e8000c10112c */
[----:B------:R-:W4:Y:S04]  /*14a9f0*/  LDL.LU.64 R16, [R1+0x14b8] ;  /* 0x0014b80001107983 */ /* 0x000f280000300a00 */
[----:B------:R-:W4:Y:S01]  /*14aa00*/  LDL.LU.64 R14, [R1+0x1498] ;  /* 0x00149800010e7983 */ /* 0x000f220000300a00 */
[----:B0-----:R-:W-:-:S03]  /*14aa10*/  PRMT R2, R24, 0x7771, RZ ;  /* 0x0000777118027816 */ /* 0x001fc600000000ff */
[----:B------:R-:W4:Y:S04]  /*14aa20*/  LDL.LU.64 R12, [R1+0x1488] ;  /* 0x00148800010c7983 */ /* 0x000f280000300a00 */
[----:B------:R0:W-:Y:S01]  /*14aa30*/  @P6 STG.E.U8 desc[UR44][R36.64], R2 ;  /* 0x0000000224006986 */ /* 0x0001e2000c10112c */
[----:B------:R-:W-:Y:S02]  /*14aa40*/  LOP3.LUT P6, RZ, R6, 0x8000000, RZ, 0xc0, !PT ;  /* 0x0800000006ff7812 */ /* 0x000fe400078cc0ff */
[----:B0-----:R-:W-:Y:S01]  /*14aa50*/  PRMT R2, R24, 0x7772, RZ ;  /* 0x0000777218027816 */ /* 0x001fe200000000ff */
[----:B------:R-:W4:Y:S10]  /*14aa60*/  LDL.LU.64 R36, [R1+0x1480] ;  /* 0x0014800001247983 */ /* 0x000f340000300a00 */
[----:B------:R0:W-:Y:S01]  /*14aa70*/  @P6 STG.E.U8 desc[UR44][R42.64], R2 ;  /* 0x000000022a006986 */ /* 0x0001e2000c10112c */
[----:B------:R-:W-:-:S03]  /*14aa80*/  LOP3.LUT P6, RZ, R6, 0x4000000, RZ, 0xc0, !PT ;  /* 0x0400000006ff7812 */ /* 0x000fc600078cc0ff */
[----:B0-----:R-:W4:Y:S01]  /*14aa90*/  LDL.LU.64 R42, [R1+0x1478] ;  /* 0x00147800012a7983 */ /* 0x001f220000300a00 */
[----:B------:R-:W-:-:S09]  /*14aaa0*/  PRMT R2, R24, 0x7773, RZ ;  /* 0x0000777318027816 */ /* 0x000fd200000000ff */
        /* <DEDUP_REMOVED lines=15> */
[----:B--2---:R-:W-:-:S11]  /*14aba0*/  PRMT R2, R32, 0x7770, RZ ;  /* 0x0000777020027816 */ /* 0x004fd600000000ff */
[----:B----4-:R0:W-:Y:S01]  /*14abb0*/  @P6 STG.E.U8 desc[UR44][R18.64], R2 ;  /* 0x0000000212006986 */ /* 0x0101e2000c10112c */
[----:B------:R-:W-:Y:S02]  /*14abc0*/  LOP3.LUT P6, RZ, R6, 0x100000, RZ, 0xc0, !PT ;  /* 0x0010000006ff7812 */ /* 0x000fe400078cc0ff */
[----:B------:R-:W-:Y:S02]  /*14abd0*/  LOP3.LUT P1, RZ, R55, 0x80000000, RZ, 0xc0, !PT ;  /* 0x8000000037ff7812 */ /* 0x000fe4000782c0ff */
        /* <DEDUP_REMOVED lines=18> */
[----:B---3--:R0:W-:Y:S04]  /*14ad00*/  @P5 STG.E.U8 desc[UR44][R34.64], R2 ;  /* 0x0000000222005986 */ /* 0x0081e8000c10112c */
        /* <DEDUP_REMOVED lines=30> */
[----:B------:R-:W-:Y:S01]  /*14aef0*/  LOP3.LUT P6, RZ, R54, 0x1000, RZ, 0xc0, !PT ;  /* 0x0000100036ff7812 */ /* 0x000fe200078cc0ff */
        /* <DEDUP_REMOVED lines=8> */
[----:B------:R-:W-:Y:S02]  /*14af80*/  LOP3.LUT P6, RZ, R54, 0x800, RZ, 0xc0, !PT ;  /* 0x0000080036ff7812 */ /* 0x000fe400078cc0ff */
        /* <DEDUP_REMOVED lines=112> */
[----:B------:R-:W3:Y:S04]  /*14b690*/  LDL.LU.64 R16, [R1+0x1258] ;  /* 0x0012580001107983 */ /* 0x000ee80000300a00 */
[----:B------:R-:W3:Y:S04]  /*14b6a0*/  LDL.LU R43, [R1+0x198] ;  /* 0x00019800012b7983 */ /* 0x000ee80000300800 */
        /* <DEDUP_REMOVED lines=53> */
[----:B------:R-:W4:Y:S04]  /*14ba00*/  LDL.LU.64 R14, [R1+0x11f8] ;  /* 0x0011f800010e7983 */ /* 0x000f280000300a00 */
[----:B------:R-:W4:Y:S04]  /*14ba10*/  LDL.LU.64 R32, [R1+0x11d8] ;  /* 0x0011d80001207983 */ /* 0x000f280000300a00 */
        /* <DEDUP_REMOVED lines=8> */
[----:B------:R-:W-:Y:S02]  /*14baa0*/  LOP3.LUT P3, RZ, R56, 0x80000000, RZ, 0xc0, !PT ;  /* 0x8000000038ff7812 */ /* 0x000fe4000786c0ff */
[----:B------:R-:W-:Y:S02]  /*14bab0*/  LOP3.LUT R7, R7, 0xefffffff, RZ, 0xc0, !PT ;  /* 0xefffffff07077812 */ /* 0x000fe400078ec0ff */
[----:B------:R-:W-:Y:S02]  /*14bac0*/  PRMT R2, R42, 0x7772, RZ ;  /* 0x000077722a027816 */ /* 0x000fe400000000ff */
[----:B------:R-:W-:-:S02]  /*14bad0*/  LOP3.LUT R6, R6, 0xfffffffe, RZ, 0xc0, !PT ;  /* 0xfffffffe06067812 */ /* 0x000fc400078ec0ff */
[----:B---3--:R-:W-:-:S05]  /*14bae0*/  LOP3.LUT P6, RZ, R45, 0x800, RZ, 0xc0, !PT ;  /* 0x000008002dff7812 */ /* 0x008fca00078cc0ff */
[----:B----4-:R0:W-:Y:S08]  /*14baf0*/  @P3 STG.E.U8 desc[UR44][R14.64], R2 ;  /* 0x000000020e003986 */ /* 0x0101f0000c10112c */
[----:B------:R-:W-:Y:S02]  /*14bb00*/  @P6 LOP3.LUT R7, R7, 0x10000000, RZ, 0xfc, !PT ;  /* 0x1000000007076812 */ /* 0x000fe400078efcff */
[----:B------:R-:W-:Y:S01]  /*14bb10*/  LOP3.LUT P6, RZ, R45, 0x400, RZ, 0xc0, !PT ;  /* 0x000004002dff7812 */ /* 0x000fe200078cc0ff */
[----:B0-----:R-:W3:Y:S01]  /*14bb20*/  LDL.LU R14, [R1+0x38c] ;  /* 0x00038c00010e7983 */ /* 0x001ee20000300800 */
        /* <DEDUP_REMOVED lines=10> */
[----:B------:R-:W-:Y:S02]  /*14bbd0*/  LOP3.LUT P0, RZ, R45, 0x1, RZ, 0xc0, !PT ;  /* 0x000000012dff7812 */ /* 0x000fe4000780c0ff */
[----:B------:R-:W-:-:S07]  /*14bbe0*/  PRMT R2, R42, 0x7773, RZ ;  /* 0x000077732a027816 */ /* 0x000fce00000000ff */
[----:B------:R-:W-:Y:S02]  /*14bbf0*/  @P6 LOP3.LUT R7, R7, 0x80000000, RZ, 0xfc, !PT ;  /* 0x8000000007076812 */ /* 0x000fe400078efcff */
[C---:B------:R-:W-:Y:S02]  /*14bc00*/  LOP3.LUT P6, RZ, R45.reuse, 0x80, RZ, 0xc0, !PT ;  /* 0x000000802dff7812 */ /* 0x040fe400078cc0ff */
[----:B------:R0:W-:Y:S04]  /*14bc10*/  @P0 STG.E.U8 desc[UR44][R32.64], R2 ;  /* 0x0000000220000986 */ /* 0x0001e8000c10112c */
[----:B0-----:R-:W4:Y:S07]  /*14bc20*/  LDL.LU R32, [R1+0x370] ;  /* 0x0003700001207983 */ /* 0x001f2e0000300800 */
[----:B------:R-:W-:Y:S01]  /*14bc30*/  @P6 LOP3.LUT R6, R6, 0x1, RZ, 0xfc, !PT ;  /* 0x0000000106066812 */ /* 0x000fe200078efcff */
[----:B------:R-:W4:Y:S01]  /*14bc40*/  LDL.LU.64 R24, [R1+0x1150] ;  /* 0x0011500001187983 */ /* 0x000f220000300a00 */
[----:B------:R-:W-:-:S02]  /*14bc50*/  LOP3.LUT P6, RZ, R45, 0x40, RZ, 0xc0, !PT ;  /* 0x000000402dff7812 */ /* 0x000fc400078cc0ff */
[----:B------:R-:W-:Y:S01]  /*14bc60*/  LOP3.LUT R6, R6, 0xfffffffd, RZ, 0xc0, !PT ;  /* 0xfffffffd06067812 */ /* 0x000fe200078ec0ff */
[----:B------:R-:W4:Y:S04]  /*14bc70*/  LDL.LU.64 R22, [R1+0xf98] ;  /* 0x000f980001167983 */ /* 0x000f280000300a00 */
[----:B------:R-:W4:Y:S01]  /*14bc80*/  LDL.LU.64 R18, [R1+0xf90] ;  /* 0x000f900001127983 */ /* 0x000f220000300a00 */
[C---:B------:R-:W-:Y:S02]  /*14bc90*/  LOP3.LUT P2, RZ, R45.reuse, 0x2, RZ, 0xc0, !PT ;  /* 0x000000022dff7812 */ /* 0x040fe4000784c0ff */
[----:B------:R-:W-:Y:S01]  /*14bca0*/  LOP3.LUT P5, RZ, R45, 0x4, RZ, 0xc0, !PT ;  /* 0x000000042dff7812 */ /* 0x000fe200078ac0ff */
[----:B------:R-:W4:Y:S02]  /*14bcb0*/  LDL.LU.64 R20, [R1+0xf88] ;  /* 0x000f880001147983 */ /* 0x000f240000300a00 */
[----:B------:R-:W-:-:S02]  /*14bcc0*/  @P6 LOP3.LUT R6, R6, 0x2, RZ, 0xfc, !PT ;  /* 0x0000000206066812 */ /* 0x000fc400078efcff */
[----:B------:R-:W-:Y:S01]  /*14bcd0*/  LOP3.LUT P6, RZ, R45, 0x20, RZ, 0xc0, !PT ;  /* 0x000000202dff7812 */ /* 0x000fe200078cc0ff */
[----:B------:R-:W4:Y:S01]  /*14bce0*/  LDL.LU R33, [R1+0x360] ;  /* 0x0003600001217983 */ /* 0x000f220000300800 */
        /* <DEDUP_REMOVED lines=8> */
[C---:B0-----:R-:W-:Y:S01]  /*14bd70*/  PRMT R2, R43.reuse, 0x7771, RZ ;  /* 0x000077712b027816 */ /* 0x041fe200000000ff */
        /* <DEDUP_REMOVED lines=83> */
[----:B------:R-:W-:Y:S02]  /*14c2b0*/  LOP3.LUT P0, RZ, R45, 0x80000, RZ, 0xc0, !PT ;  /* 0x000800002dff7812 */ /* 0x000fe4000780c0ff */
        /* <DEDUP_REMOVED lines=98> */
[----:B------:R-:W2:Y:S04]  /*14c8e0*/  LDL.LU R32, [R1+0x340] ;  /* 0x0003400001207983 */ /* 0x000ea80000300800 */
[----:B------:R-:W2:Y:S04]  /*14c8f0*/  LDL.LU.64 R26, [R1+0xcf0] ;  /* 0x000cf000011a7983 */ /* 0x000ea80000300a00 */
[----:B------:R-:W2:Y:S01]  /*14c900*/  LDL.LU.64 R28, [R1+0xcd0] ;  /* 0x000cd000011c7983 */ /* 0x000ea20000300a00 */
[----:B------:R-:W-:-:S02]  /*14c910*/  @P6 LOP3.LUT R7, R7, 0x10000, RZ, 0xfc, !PT ;  /* 0x0001000007076812 */ /* 0x000fc400078efcff */
[----:B------:R-:W-:Y:S01]  /*14c920*/  LOP3.LUT P6, RZ, R59, 0x1000, RZ, 0xc0, !PT ;  /* 0x000010003bff7812 */ /* 0x000fe200078cc0ff */
[----:B------:R-:W2:Y:S01]  /*14c930*/  LDL.LU.64 R24, [R1+0xcc8] ;  /* 0x000cc80001187983 */ /* 0x000ea20000300a00 */
[----:B------:R-:W-:-:S03]  /*14c940*/  LOP3.LUT R7, R7, 0xfffdffff, RZ, 0xc0, !PT ;  /* 0xfffdffff07077812 */ /* 0x000fc600078ec0ff */
[----:B------:R-:W2:Y:S01]  /*14c950*/  LDL.LU.64 R22, [R1+0xcc0] ;  /* 0x000cc00001167983 */ /* 0x000ea20000300a00 */
[C---:B------:R-:W-:Y:S02]  /*14c960*/  LOP3.LUT P0, RZ, R59.reuse, 0x40, RZ, 0xc0, !PT ;  /* 0x000000403bff7812 */ /* 0x040fe4000780c0ff */
[----:B------:R-:W-:Y:S01]  /*14c970*/  LOP3.LUT P2, RZ, R59, 0x80, RZ, 0xc0, !PT ;  /* 0x000000803bff7812 */ /* 0x000fe2000784c0ff */
[----:B------:R-:W2:Y:S04]  /*14c980*/  LDL.LU.64 R18, [R1+0xca8] ;  /* 0x000ca80001127983 */ /* 0x000ea80000300a00 */
[----:B------:R-:W-:Y:S01]  /*14c990*/  @P6 LOP3.LUT R7, R7, 0x20000, RZ, 0xfc, !PT ;  /* 0x0002000007076812 */ /* 0x000fe200078efcff */
[----:B------:R-:W2:Y:S01]  /*14c9a0*/  LDL.LU.64 R20, [R1+0xc88] ;  /* 0x000c880001147983 */ /* 0x000ea20000300a00 */
[----:B------:R-:W-:-:S02]  /*14c9b0*/  LOP3.LUT P6, RZ, R59, 0x800, RZ, 0xc0, !PT ;  /* 0x000008003bff7812 */ /* 0x000fc400078cc0ff */
[----:B------:R-:W-:Y:S02]  /*14c9c0*/  LOP3.LUT R7, R7, 0xfffbffff, RZ, 0xc0, !PT ;  /* 0xfffbffff07077812 */ /* 0x000fe400078ec0ff */
[----:B------:R-:W-:-:S09]  /*14c9d0*/  PRMT R2, R33, 0x7771, RZ ;  /* 0x0000777121027816 */ /* 0x000fd200000000ff */
[----:B------:R-:W-:Y:S02]  /*14c9e0*/  @P6 LOP3.LUT R7, R7, 0x40000, RZ, 0xfc, !PT ;  /* 0x0004000007076812 */ /* 0x000fe400078efcff */
[C---:B------:R-:W-:Y:S01]  /*14c9f0*/  LOP3.LUT P6, RZ, R59.reuse, 0x400, RZ, 0xc0, !PT ;  /* 0x000004003bff7812 */ /* 0x040fe200078cc0ff */
[----:B---3--:R0:W-:Y:S01]  /*14ca00*/  @P0 STG.E.U8 desc[UR44][R16.64], R2 ;  /* 0x0000000210000986 */ /* 0x0081e2000c10112c */
[----:B------:R-:W-:Y:S02]  /*14ca10*/  LOP3.LUT P5, RZ, R59, 0x100, RZ, 0xc0, !PT ;  /* 0x000001003bff7812 */ /* 0x000fe400078ac0ff */
[----:B------:R-:W-:Y:S02]  /*14ca20*/  LOP3.LUT R7, R7, 0xfff7ffff, RZ, 0xc0, !PT ;  /* 0xfff7ffff07077812 */ /* 0x000fe400078ec0ff */
[----:B0-----:R-:W-:Y:S01]  /*14ca30*/  PRMT R2, R33, 0x7772, RZ ;  /* 0x0000777221027816 */ /* 0x001fe200000000ff */
[----:B------:R-:W3:Y:S06]  /*14ca40*/  LDL.LU.64 R16, [R1+0xc80] ;  /* 0x000c800001107983 */ /* 0x000eec0000300a00 */
[----:B------:R-:W-:-:S02]  /*14ca50*/  @P6 LOP3.LUT R7, R7, 0x80000, RZ, 0xfc, !PT ;  /* 0x0008000007076812 */ /* 0x000fc400078efcff */
[----:B------:R-:W-:Y:S01]  /*14ca60*/  LOP3.LUT P6, RZ, R59, 0x200, RZ, 0xc0, !PT ;  /* 0x000002003bff7812 */ /* 0x000fe200078cc0ff */
[----:B----4-:R0:W-:Y:S02]  /*14ca70*/  @P2 STG.E.U8 desc[UR44][R14.64], R2 ;  /* 0x000000020e002986 */ /* 0x0101e4000c10112c */
[----:B0-----:R-:W-:Y:S02]  /*14ca80*/  PRMT R2, R33, 0x7773, RZ ;  /* 0x0000777321027816 */ /* 0x001fe400000000ff */
[----:B------:R-:W4:Y:S04]  /*14ca90*/  LDL.LU.64 R14, [R1+0xc78] ;  /* 0x000c7800010e7983 */ /* 0x000f280000300a00 */
[----:B------:R0:W-:Y:S02]  /*14caa0*/  @P5 STG.E.U8 desc[UR44][R12.64], R2 ;  /* 0x000000020c005986 */ /* 0x0001e4000c10112c */
[----:B0-----:R-:W-:-:S02]  /*14cab0*/  PRMT R2, R39, 0x7770, RZ ;  /* 0x0000777027027816 */ /* 0x001fc400000000ff */
[----:B------:R-:W4:Y:S04]  /*14cac0*/  LDL.LU.64 R12, [R1+0xc68] ;  /* 0x000c6800010c7983 */ /* 0x000f280000300a00 */
[----:B------:R0:W-:Y:S01]  /*14cad0*/  @P6 STG.E.U8 desc[UR44][R36.64], R2 ;  /* 0x0000000224006986 */ /* 0x0001e2000c10112c */
[----:B------:R-:W-:-:S03]  /*14cae0*/  LOP3.LUT P6, RZ, R7, 0x80000, RZ, 0xc0, !PT ;  /* 0x0008000007ff7812 */ /* 0x000fc600078cc0ff */
[----:B------:R-:W4:Y:S01]  /*14caf0*/  LDL.LU R33, [R1+0x344] ;  /* 0x0003440001217983 */ /* 0x000f220000300800 */
[----:B0-----:R-:W-:-:S03]  /*14cb00*/  PRMT R2, R39, 0x7771, RZ ;  /* 0x0000777127027816 */ /* 0x001fc600000000ff */
[----:B------:R-:W4:Y:S06]  /*14cb10*/  LDL.LU.64 R36, [R1+0xc50] ;  /* 0x000c500001247983 */ /* 0x000f2c0000300a00 */
        /* <DEDUP_REMOVED lines=28> */
[----:B---3--:R0:W-:Y:S01]  /*14cce0*/  @P1 STG.E.U8 desc[UR44][R16.64], R2 ;  /* 0x0000000210001986 */ /* 0x0081e2000c10112c */
[----:B------:R-:W-:Y:S02]  /*14ccf0*/  LOP3.LUT P0, RZ, R59, 0x200000, RZ, 0xc0, !PT ;  /* 0x002000003bff7812 */ /* 0x000fe4000780c0ff */
[----:B0-----:R-:W-:-:S05]  /*14cd00*/  PRMT R2, R58, 0x7772, RZ ;  /* 0x000077723a027816 */ /* 0x001fca00000000ff */
[----:B----4-:R0:W-:Y:S01]  /*14cd10*/  @P4 STG.E.U8 desc[UR44][R14.64], R2 ;  /* 0x000000020e004986 */ /* 0x0101e2000c10112c */
[C---:B------:R-:W-:Y:S02]  /*14cd20*/  LOP3.LUT P2, RZ, R59.reuse, 0x400000, RZ, 0xc0, !PT ;  /* 0x004000003bff7812 */ /* 0x040fe4000784c0ff */
[----:B0-----:R-:W-:Y:S02]  /*14cd30*/  PRMT R2, R58, 0x7773, RZ ;  /* 0x000077733a027816 */ /* 0x001fe400000000ff */
[----:B------:R-:W-:Y:S01]  /*14cd40*/  LOP3.LUT P5, RZ, R59, 0x800000, RZ, 0xc0, !PT ;  /* 0x008000003bff7812 */ /* 0x000fe200078ac0ff */
[----:B------:R-:W3:Y:S04]  /*14cd50*/  LDL.LU R58, [R1+0x5880] ;  /* 0x00588000013a7983 */ /* 0x000ee80000300800 */
        /* <DEDUP_REMOVED lines=8> */
[----:B------:R-:W4:Y:S04]  /*14cde0*/  LDL.LU.64 R36, [R1+0xc10] ;  /* 0x000c100001247983 */ /* 0x000f280000300a00 */
[----:B------:R-:W4:Y:S04]  /*14cdf0*/  LDL.LU.64 R20, [R1+0xc08] ;  /* 0x000c080001147983 */ /* 0x000f280000300a00 */
[----:B------:R-:W4:Y:S04]  /*14ce00*/  LDL.LU.64 R14, [R1+0xc00] ;  /* 0x000c0000010e7983 */ /* 0x000f280000300a00 */
[----:B------:R-:W4:Y:S04]  /*14ce10*/  LDL.LU R13, [R1+0x358] ;  /* 0x00035800010d7983 */ /* 0x000f280000300800 */
[----:B------:R-:W4:Y:S04]  /*14ce20*/  LDL.LU.64 R42, [R1+0xbf0] ;  /* 0x000bf000012a7983 */ /* 0x000f280000300a00 */
[----:B------:R-:W4:Y:S01]  /*14ce30*/  LDL.LU R16, [R1+0x348] ;  /* 0x0003480001107983 */ /* 0x000f220000300800 */
[----:B------:R-:W-:-:S02]  /*14ce40*/  PRMT R2, R33, 0x7773, RZ ;  /* 0x0000777321027816 */ /* 0x000fc400000000ff */
[----:B------:R-:W-:Y:S01]  /*14ce50*/  LOP3.LUT P3, RZ, R59, 0x1000000, RZ, 0xc0, !PT ;  /* 0x010000003bff7812 */ /* 0x000fe2000786c0ff */
[----:B------:R-:W4:Y:S01]  /*14ce60*/  LDL.LU.64 R32, [R1+0xbe0] ;  /* 0x000be00001207983 */ /* 0x000f220000300a00 */
[----:B------:R-:W-:Y:S02]  /*14ce70*/  LOP3.LUT R7, R7, 0xffffffef, RZ, 0xc0, !PT ;  /* 0xffffffef07077812 */ /* 0x000fe400078ec0ff */
[C---:B------:R-:W-:Y:S02]  /*14ce80*/  LOP3.LUT P0, RZ, R59.reuse, 0x2000000, RZ, 0xc0, !PT ;  /* 0x020000003bff7812 */ /* 0x040fe4000780c0ff */
[----:B------:R-:W-:Y:S02]  /*14ce90*/  LOP3.LUT P2, RZ, R59, 0x4000000, RZ, 0xc0, !PT ;  /* 0x040000003bff7812 */ /* 0x000fe4000784c0ff */
[----:B---3--:R-:W-:-:S05]  /*14cea0*/  LOP3.LUT P6, RZ, R58, 0x10, RZ, 0xc0, !PT ;  /* 0x000000103aff7812 */ /* 0x008fca00078cc0ff */
[----:B--2---:R0:W-:Y:S04]  /*14ceb0*/  @P3 STG.E.U8 desc[UR44][R34.64], R2 ;  /* 0x0000000222003986 */ /* 0x0041e8000c10112c */
[----:B0-----:R-:W2:Y:S04]  /*14cec0*/  LDL.LU.64 R34, [R1+0xbd8] ;  /* 0x000bd80001227983 */ /* 0x001ea80000300a00 */
[----:B------:R-:W-:Y:S02]  /*14ced0*/  @P6 LOP3.LUT R7, R7, 0x10, RZ, 0xfc, !PT ;  /* 0x0000001007076812 */ /* 0x000fe400078efcff */
[----:B------:R-:W-:Y:S01]  /*14cee0*/  LOP3.LUT P6, RZ, R58, 0x8, RZ, 0xc0, !PT ;  /* 0x000000083aff7812 */ /* 0x000fe200078cc0ff */
[----:B------:R-:W3:Y:S01]  /*14cef0*/  LDL.LU.64 R26, [R1+0xbd0] ;  /* 0x000bd000011a7983 */ /* 0x000ee20000300a00 */
[----:B------:R-:W-:-:S03]  /*14cf00*/  LOP3.LUT R7, R7, 0xffffffdf, RZ, 0xc0, !PT ;  /* 0xffffffdf07077812 */ /* 0x000fc600078ec0ff */
[----:B------:R-:W3:Y:S08]  /*14cf10*/  LDL.LU.64 R28, [R1+0xbb0] ;  /* 0x000bb000011c7983 */ /* 0x000ef00000300a00 */
        /* <DEDUP_REMOVED lines=8> */
[----:B------:R-:W-:Y:S02]  /*14cfa0*/  LOP3.LUT R7, R7, 0xfffffeff, RZ, 0xc0, !PT ;  /* 0xfffffeff07077812 */ /* 0x000fe400078ec0ff */
[----:B----4-:R-:W-:-:S05]  /*14cfb0*/  PRMT R2, R13, 0x7770, RZ ;  /* 0x000077700d027816 */ /* 0x010fca00000000ff */
[----:B------:R0:W-:Y:S04]  /*14cfc0*/  @P0 STG.E.U8 desc[UR44][R36.64], R2 ;  /* 0x0000000224000986 */ /* 0x0001e8000c10112c */
[----:B------:R-:W-:Y:S02]  /*14cfd0*/  @P6 LOP3.LUT R7, R7, 0x100, RZ, 0xfc, !PT ;  /* 0x0000010007076812 */ /* 0x000fe400078efcff */
[----:B------:R-:W-:Y:S01]  /*14cfe0*/  LOP3.LUT P6, RZ, R59, 0x80000000, RZ, 0xc0, !PT ;  /* 0x800000003bff7812 */ /* 0x000fe200078cc0ff */
[----:B0-----:R-:W4:Y:S01]  /*14cff0*/  LDL.LU R36, [R1+0x35c] ;  /* 0x00035c0001247983 */ /* 0x001f220000300800 */
[----:B------:R-:W-:-:S03]  /*14d000*/  LOP3.LUT R7, R7, 0xfffffdff, RZ, 0xc0, !PT ;  /* 0xfffffdff07077812 */ /* 0x000fc600078ec0ff */
[----:B------:R-:W4:Y:S08]  /*14d010*/  LDL.LU.64 R4, [R1+0xba0] ;  /* 0x000ba00001047983 */ /* 0x000f300000300a00 */
[----:B------:R-:W-:Y:S01]  /*14d020*/  @P6 LOP3.LUT R7, R7, 0x200, RZ, 0xfc, !PT ;  /* 0x0000020007076812 */ /* 0x000fe200078efcff */
[----:B------:R-:W4:Y:S01]  /*14d030*/  LDL.LU.64 R24, [R1+0xb98] ;  /* 0x000b980001187983 */ /* 0x000f220000300a00 */
[----:B------:R-:W-:-:S02]  /*14d040*/  LOP3.LUT P6, RZ, R59, 0x40000000, RZ, 0xc0, !PT ;  /* 0x400000003bff7812 */ /* 0x000fc400078cc0ff */
[----:B------:R-:W-:Y:S01]  /*14d050*/  LOP3.LUT R7, R7, 0xfffffbff, RZ, 0xc0, !PT ;  /* 0xfffffbff07077812 */ /* 0x000fe200078ec0ff */
[----:B------:R-:W4:Y:S01]  /*14d060*/  LDL.LU.64 R22, [R1+0xb90] ;  /* 0x000b900001167983 */ /* 0x000f220000300a00 */
[----:B------:R-:W-:Y:S02]  /*14d070*/  LOP3.LUT P5, RZ, R59, 0x8000000, RZ, 0xc0, !PT ;  /* 0x080000003bff7812 */ /* 0x000fe400078ac0ff */
[----:B------:R-:W-:Y:S01]  /*14d080*/  PRMT R2, R13, 0x7771, RZ ;  /* 0x000077710d027816 */ /* 0x000fe200000000ff */
[----:B------:R-:W4:Y:S06]  /*14d090*/  LDL.LU R37, [R1+0x34c] ;  /* 0x00034c0001257983 */ /* 0x000f2c0000300800 */
[----:B------:R-:W-:Y:S01]  /*14d0a0*/  @P6 LOP3.LUT R7, R7, 0x400, RZ, 0xfc, !PT ;  /* 0x0000040007076812 */ /* 0x000fe200078efcff */
[----:B------:R0:W-:Y:S01]  /*14d0b0*/  @P2 STG.E.U8 desc[UR44][R20.64], R2 ;  /* 0x0000000214002986 */ /* 0x0001e2000c10112c */
[----:B------:R-:W-:-:S02]  /*14d0c0*/  LOP3.LUT P6, RZ, R59, 0x20000000, RZ, 0xc0, !PT ;  /* 0x200000003bff7812 */ /* 0x000fc400078cc0ff */
[----:B------:R-:W-:Y:S01]  /*14d0d0*/  LOP3.LUT R7, R7, 0xfffff7ff, RZ, 0xc0, !PT ;  /* 0xfffff7ff07077812 */ /* 0x000fe200078ec0ff */
[----:B------:R-:W4:Y:S01]  /*14d0e0*/  LDL.LU.64 R18, [R1+0xb70] ;  /* 0x000b700001127983 */ /* 0x000f220000300a00 */
[----:B0-----:R-:W-:-:S03]  /*14d0f0*/  PRMT R2, R13, 0x7772, RZ ;  /* 0x000077720d027816 */ /* 0x001fc600000000ff */
[----:B------:R-:W4:Y:S06]  /*14d100*/  LDL.LU.64 R20, [R1+0xb60] ;  /* 0x000b600001147983 */ /* 0x000f2c0000300a00 */
[----:B------:R-:W-:Y:S02]  /*14d110*/  @P6 LOP3.LUT R7, R7, 0x800, RZ, 0xfc, !PT ;  /* 0x0000080007076812 */ /* 0x000fe400078efcff */
[----:B------:R-:W-:Y:S01]  /*14d120*/  LOP3.LUT P6, RZ, R59, 0x10000000, RZ, 0xc0, !PT ;  /* 0x100000003bff7812 */ /* 0x000fe200078cc0ff */
[----:B------:R0:W-:Y:S02]  /*14d130*/  @P5 STG.E.U8 desc[UR44][R14.64], R2 ;  /* 0x000000020e005986 */ /* 0x0001e4000c10112c */
[----:B0-----:R-:W-:-:S02]  /*14d140*/  PRMT R2, R13, 0x7773, RZ ;  /* 0x000077730d027816 */ /* 0x001fc400000000ff */
[----:B------:R-:W4:Y:S08]  /*14d150*/  LDL.LU.64 R14, [R1+0xb58] ;  /* 0x000b5800010e7983 */ /* 0x000f300000300a00 */
[----:B------:R0:W-:Y:S01]  /*14d160*/  @P6 STG.E.U8 desc[UR44][R42.64], R2 ;  /* 0x000000022a006986 */ /* 0x0001e2000c10112c */
[----:B------:R-:W-:-:S03]  /*14d170*/  LOP3.LUT P6, RZ, R7, 0x800, RZ, 0xc0, !PT ;  /* 0x0000080007ff7812 */ /* 0x000fc600078cc0ff */
[----:B------:R-:W4:Y:S04]  /*14d180*/  LDL.LU.64 R12, [R1+0xb50] ;  /* 0x000b5000010c7983 */ /* 0x000f280000300a00 */
[----:B------:R-:W4:Y:S01]  /*14d190*/  LDL.LU R17, [R1+0x330] ;  /* 0x0003300001117983 */ /* 0x000f220000300800 */
        /* <DEDUP_REMOVED lines=10> */
[----:B---3--:R0:W-:Y:S01]  /*14d240*/  @P6 STG.E.U8 desc[UR44][R26.64], R2 ;  /* 0x000000021a006986 */ /* 0x0081e2000c10112c */
[C---:B------:R-:W-:Y:S02]  /*14d250*/  LOP3.LUT P6, RZ, R7.reuse, 0x100, RZ, 0xc0, !PT ;  /* 0x0000010007ff7812 */ /* 0x040fe400078cc0ff */
[----:B0-----:R-:W-:Y:S01]  /*14d260*/  PRMT R2, R16, 0x7773, RZ ;  /* 0x0000777310027816 */ /* 0x001fe200000000ff */
[----:B------:R-:W3:Y:S10]  /*14d270*/  LDL.LU.64 R26, [R1+0x5878] ;  /* 0x00587800011a7983 */ /* 0x000ef40000300a00 */
[----:B------:R0:W-:Y:S01]  /*14d280*/  @P6 STG.E.U8 desc[UR44][R28.64], R2 ;  /* 0x000000021c006986 */ /* 0x0001e2000c10112c */
[----:B------:R-:W-:-:S02]  /*14d290*/  LOP3.LUT P6, RZ, R7, 0x80, RZ, 0xc0, !PT ;  /* 0x0000008007ff7812 */ /* 0x000fc400078cc0ff */
[C---:B------:R-:W-:Y:S02]  /*14d2a0*/  LOP3.LUT P1, RZ, R58.reuse, 0x20, RZ, 0xc0, !PT ;  /* 0x000000203aff7812 */ /* 0x040fe4000782c0ff */
[C---:B------:R-:W-:Y:S02]  /*14d2b0*/  LOP3.LUT P4, RZ, R58.reuse, 0x40, RZ, 0xc0, !PT ;  /* 0x000000403aff7812 */ /* 0x040fe4000788c0ff */
[C---:B------:R-:W-:Y:S02]  /*14d2c0*/  LOP3.LUT P3, RZ, R58.reuse, 0x80, RZ, 0xc0, !PT ;  /* 0x000000803aff7812 */ /* 0x040fe4000786c0ff */
[C---:B------:R-:W-:Y:S02]  /*14d2d0*/  LOP3.LUT P0, RZ, R58.reuse, 0x100, RZ, 0xc0, !PT ;  /* 0x000001003aff7812 */ /* 0x040fe4000780c0ff */
[----:B------:R-:W-:Y:S01]  /*14d2e0*/  LOP3.LUT P2, RZ, R58, 0x200, RZ, 0xc0, !PT ;  /* 0x000002003aff7812 */ /* 0x000fe2000784c0ff */
[----:B0-----:R-:W3:Y:S01]  /*14d2f0*/  LDL.LU.64 R28, [R1+0x5870] ;  /* 0x00587000011c7983 */ /* 0x001ee20000300a00 */
[----:B----4-:R-:W-:-:S05]  /*14d300*/  PRMT R2, R36, 0x7770, RZ ;  /* 0x0000777024027816 */ /* 0x010fca00000000ff */
        /* <DEDUP_REMOVED lines=25> */
[----:B------:R-:W3:Y:S04]  /*14d4a0*/  LDL.LU.64 R12, [R1+0xae0] ;  /* 0x000ae000010c7983 */ /* 0x000ee80000300a00 */
[----:B------:R-:W3:Y:S04]  /*14d4b0*/  LDL.LU.64 R36, [R1+0xad8] ;  /* 0x000ad80001247983 */ /* 0x000ee80000300a00 */
[----:B------:R-:W3:Y:S01]  /*14d4c0*/  LDL.LU.64 R42, [R1+0xad0] ;  /* 0x000ad000012a7983 */ /* 0x000ee20000300a00 */
[----:B------:R-:W-:-:S03]  /*14d4d0*/  LOP3.LUT P3, RZ, R58, 0x800, RZ, 0xc0, !PT ;  /* 0x000008003aff7812 */ /* 0x000fc6000786c0ff */
[----:B------:R-:W3:Y:S01]  /*14d4e0*/  LDL.LU.64 R32, [R1+0xab8] ;  /* 0x000ab80001207983 */ /* 0x000ee20000300a00 */
[----:B------:R-:W-:-:S03]  /*14d4f0*/  PRMT R2, R17, 0x7772, RZ ;  /* 0x0000777211027816 */ /* 0x000fc600000000ff */
[----:B------:R-:W3:Y:S01]  /*14d500*/  LDL.LU R39, [R1+0x334] ;  /* 0x0003340001277983 */ /* 0x000ee20000300800 */
        /* <DEDUP_REMOVED lines=15> */
[----:B0-----:R-:W2:Y:S04]  /*14d600*/  LDL.LU.64 R34, [R1+0xaa0] ;  /* 0x000aa00001227983 */ /* 0x001ea80000300a00 */
[----:B------:R-:W2:Y:S02]  /*14d610*/  LDL.LU.64 R24, [R1+0xa98] ;  /* 0x000a980001187983 */ /* 0x000ea40000300a00 */
[----:B------:R-:W-:-:S02]  /*14d620*/  @P6 LOP3.LUT R7, R7, 0x1, RZ, 0xfc, !PT ;  /* 0x0000000107076812 */ /* 0x000fc400078efcff */
[----:B------:R-:W-:Y:S02]  /*14d630*/  LOP3.LUT P6, RZ, R58, 0x40000, RZ, 0xc0, !PT ;  /* 0x000400003aff7812 */ /* 0x000fe400078cc0ff */
[----:B------:R-:W-:-:S11]  /*14d640*/  LOP3.LUT R7, R7, 0xfffffffd, RZ, 0xc0, !PT ;  /* 0xfffffffd07077812 */ /* 0x000fd600078ec0ff */
[----:B------:R-:W-:Y:S02]  /*14d650*/  @P6 LOP3.LUT R7, R7, 0x2, RZ, 0xfc, !PT ;  /* 0x0000000207076812 */ /* 0x000fe400078efcff */
[C---:B------:R-:W-:Y:S02]  /*14d660*/  LOP3.LUT P6, RZ, R58.reuse, 0x20000, RZ, 0xc0, !PT ;  /* 0x000200003aff7812 */ /* 0x040fe400078cc0ff */
[----:B------:R-:W-:Y:S02]  /*14d670*/  LOP3.LUT R7, R7, 0xfffffffb, RZ, 0xc0, !PT ;  /* 0xfffffffb07077812 */ /* 0x000fe400078ec0ff */
[C---:B------:R-:W-:Y:S02]  /*14d680*/  LOP3.LUT P0, RZ, R58.reuse, 0x1000, RZ, 0xc0, !PT ;  /* 0x000010003aff7812 */ /* 0x040fe4000780c0ff */
[----:B------:R-:W-:Y:S02]  /*14d690*/  LOP3.LUT P2, RZ, R58, 0x2000, RZ, 0xc0, !PT ;  /* 0x000020003aff7812 */ /* 0x000fe4000784c0ff */
[----:B------:R-:W-:-:S05]  /*14d6a0*/  PRMT R2, R17, 0x7773, RZ ;  /* 0x0000777311027816 */ /* 0x000fca00000000ff */
[----:B------:R-:W-:Y:S02]  /*14d6b0*/  @P6 LOP3.LUT R7, R7, 0x4, RZ, 0xfc, !PT ;  /* 0x0000000407076812 */ /* 0x000fe400078efcff */
[C---:B------:R-:W-:Y:S02]  /*14d6c0*/  LOP3.LUT P6, RZ, R58.reuse, 0x10000, RZ, 0xc0, !PT ;  /* 0x000100003aff7812 */ /* 0x040fe400078cc0ff */
[----:B------:R-:W-:Y:S01]  /*14d6d0*/  LOP3.LUT P5, RZ, R58, 0x4000, RZ, 0xc0, !PT ;  /* 0x000040003aff7812 */ /* 0x000fe200078ac0ff */
[----:B----4-:R0:W-:Y:S01]  /*14d6e0*/  @P0 STG.E.U8 desc[UR44][R14.64], R2 ;  /* 0x000000020e000986 */ /* 0x0101e2000c10112c */
[----:B------:R-:W-:Y:S02]  /*14d6f0*/  LOP3.LUT R7, R7, 0xfffffff7, RZ, 0xc0, !PT ;  /* 0xfffffff707077812 */ /* 0x000fe400078ec0ff */
[----:B0-----:R-:W-:Y:S01]  /*14d700*/  PRMT R2, R52, 0x7770, RZ ;  /* 0x0000777034027816 */ /* 0x001fe200000000ff */
[----:B------:R-:W4:Y:S06]  /*14d710*/  LDL.LU R14, [R1+0x324] ;  /* 0x00032400010e7983 */ /* 0x000f2c0000300800 */
[----:B------:R-:W-:-:S02]  /*14d720*/  @P6 LOP3.LUT R7, R7, 0x8, RZ, 0xfc, !PT ;  /* 0x0000000807076812 */ /* 0x000fc400078efcff */
[----:B------:R-:W-:Y:S01]  /*14d730*/  LOP3.LUT P6, RZ, R58, 0x8000, RZ, 0xc0, !PT ;  /* 0x000080003aff7812 */ /* 0x000fe200078cc0ff */
[----:B---3--:R0:W-:Y:S04]  /*14d740*/  @P2 STG.E.U8 desc[UR44][R12.64], R2 ;  /* 0x000000020c002986 */ /* 0x0081e8000c10112c */
[----:B------:R-:W3:Y:S04]  /*14d750*/  LDL.LU.64 R4, [R1+0xa78] ;  /* 0x000a780001047983 */ /* 0x000ee80000300a00 */
[----:B------:R-:W4:Y:S01]  /*14d760*/  LDL.LU.64 R22, [R1+0xa68] ;  /* 0x000a680001167983 */ /* 0x000f220000300a00 */
[----:B0-----:R-:W-:-:S03]  /*14d770*/  PRMT R2, R52, 0x7771, RZ ;  /* 0x0000777134027816 */ /* 0x001fc600000000ff */
[----:B------:R-:W4:Y:S04]  /*14d780*/  LDL.LU.64 R18, [R1+0xa60] ;  /* 0x000a600001127983 */ /* 0x000f280000300a00 */
[----:B------:R0:W-:Y:S04]  /*14d790*/  @P5 STG.E.U8 desc[UR44][R36.64], R2 ;  /* 0x0000000224005986 */ /* 0x0001e8000c10112c */
[----:B------:R-:W4:Y:S04]  /*14d7a0*/  LDL.LU.64 R20, [R1+0xa58] ;  /* 0x000a580001147983 */ /* 0x000f280000300a00 */
[----:B------:R-:W4:Y:S01]  /*14d7b0*/  LDL.LU.64 R16, [R1+0xa48] ;  /* 0x000a480001107983 */ /* 0x000f220000300a00 */
[----:B0-----:R-:W-:-:S03]  /*14d7c0*/  PRMT R2, R52, 0x7772, RZ ;  /* 0x0000777234027816 */ /* 0x001fc600000000ff */
[----:B------:R-:W4:Y:S04]  /*14d7d0*/  LDL.LU.64 R12, [R1+0xa28] ;  /* 0x000a2800010c7983 */ /* 0x000f280000300a00 */
[----:B------:R0:W-:Y:S01]  /*14d7e0*/  @P6 STG.E.U8 desc[UR44][R42.64], R2 ;  /* 0x000000022a006986 */ /* 0x0001e2000c10112c */
[C---:B------:R-:W-:Y:S02]  /*14d7f0*/  LOP3.LUT P6, RZ, R7.reuse, 0x8, RZ, 0xc0, !PT ;  /* 0x0000000807ff7812 */ /* 0x040fe400078cc0ff */
[----:B0-----:R-:W-:Y:S02]  /*14d800*/  PRMT R2, R52, 0x7773, RZ ;  /* 0x0000777334027816 */ /* 0x001fe400000000ff */
[----:B------:R-:W4:Y:S09]  /*14d810*/  LDL.LU R52, [R1+0x5868] ;  /* 0x0058680001347983 */ /* 0x000f320000300800 */
[----:B------:R0:W-:Y:S01]  /*14d820*/  @P6 STG.E.U8 desc[UR44][R32.64], R2 ;  /* 0x0000000220006986 */ /* 0x0001e2000c10112c */
[----:B------:R-:W-:-:S03]  /*14d830*/  LOP3.LUT P6, RZ, R7, 0x4, RZ, 0xc0, !PT ;  /* 0x0000000407ff7812 */ /* 0x000fc600078cc0ff */
[----:B------:R-:W4:Y:S04]  /*14d840*/  LDL.LU.64 R36, [R1+0xa20] ;  /* 0x000a200001247983 */ /* 0x000f280000300a00 */
[----:B------:R-:W4:Y:S01]  /*14d850*/  LDL.LU.64 R42, [R1+0xa18] ;  /* 0x000a1800012a7983 */ /* 0x000f220000300a00 */
[----:B0-----:R-:W-:-:S03]  /*14d860*/  PRMT R2, R39, 0x7770, RZ ;  /* 0x0000777027027816 */ /* 0x001fc600000000ff */
[----:B------:R-:W4:Y:S04]  /*14d870*/  LDL.LU.64 R32, [R1+0xa08] ;  /* 0x000a080001207983 */ /* 0x000f280000300a00 */
[----:B------:R-:W4:Y:S04]  /*14d880*/  LDL.LU R15, [R1+0x328] ;  /* 0x00032800010f7983 */ /* 0x000f280000300800 */
[----:B--2---:R0:W-:Y:S01]  /*14d890*/  @P6 STG.E.U8 desc[UR44][R34.64], R2 ;  /* 0x0000000222006986 */ /* 0x0041e2000c10112c */
[----:B------:R-:W-:Y:S02]  /*14d8a0*/  LOP3.LUT P6, RZ, R7, 0x2, RZ, 0xc0, !PT ;  /* 0x0000000207ff7812 */ /* 0x000fe400078cc0ff */
[----:B0-----:R-:W-:Y:S01]  /*14d8b0*/  PRMT R2, R39, 0x7771, RZ ;  /* 0x0000777127027816 */ /* 0x001fe200000000ff */
[----:B------:R-:W2:Y:S10]  /*14d8c0*/  LDL.LU.64 R34, [R1+0x9e8] ;  /* 0x0009e80001227983 */ /* 0x000eb40000300a00 */
[----:B------:R0:W-:Y:S01]  /*14d8d0*/  @P6 STG.E.U8 desc[UR44][R24.64], R2 ;  /* 0x0000000218006986 */ /* 0x0001e2000c10112c */
[----:B------:R-:W-:-:S03]  /*14d8e0*/  LOP3.LUT P6, RZ, R7, 0x1, RZ, 0xc0, !PT ;  /* 0x0000000107ff7812 */ /* 0x000fc600078cc0ff */
[----:B0-----:R-:W2:Y:S04]  /*14d8f0*/  LDL.LU.64 R24, [R1+0x5860] ;  /* 0x0058600001187983 */ /* 0x001ea80000300a00 */
[----:B------:R-:W3:Y:S01]  /*14d900*/  LDL.LU.64 R6, [R1+0xa90] ;  /* 0x000a900001067983 */ /* 0x000ee20000300a00 */
[----:B------:R-:W-:Y:S02]  /*14d910*/  PRMT R2, R39, 0x7772, RZ ;  /* 0x0000777227027816 */ /* 0x000fe400000000ff */
[C---:B------:R-:W-:Y:S02]  /*14d920*/  LOP3.LUT P1, RZ, R58.reuse, 0x1000000, RZ, 0xc0, !PT ;  /* 0x010000003aff7812 */ /* 0x040fe4000782c0ff */
[C---:B------:R-:W-:Y:S02]  /*14d930*/  LOP3.LUT P4, RZ, R58.reuse, 0x2000000, RZ, 0xc0, !PT ;  /* 0x020000003aff7812 */ /* 0x040fe4000788c0ff */
[----:B------:R-:W-:-:S02]  /*14d940*/  LOP3.LUT P3, RZ, R58, 0x4000000, RZ, 0xc0, !PT ;  /* 0x040000003aff7812 */ /* 0x000fc4000786c0ff */
[C---:B------:R-:W-:Y:S02]  /*14d950*/  LOP3.LUT P0, RZ, R58.reuse, 0x8000000, RZ, 0xc0, !PT ;  /* 0x080000003aff7812 */ /* 0x040fe4000780c0ff */
[C---:B------:R-:W-:Y:S02]  /*14d960*/  LOP3.LUT P2, RZ, R58.reuse, 0x10000000, RZ, 0xc0, !PT ;  /* 0x100000003aff7812 */ /* 0x040fe4000784c0ff */
[----:B------:R-:W-:Y:S01]  /*14d970*/  LOP3.LUT P5, RZ, R58, 0x20000000, RZ, 0xc0, !PT ;  /* 0x200000003aff7812 */ /* 0x000fe200078ac0ff */
[----:B---3--:R0:W-:Y:S01]  /*14d980*/  @P6 STG.E.U8 desc[UR44][R6.64], R2 ;  /* 0x0000000206006986 */ /* 0x0081e2000c10112c */
        /* <DEDUP_REMOVED lines=21> */
[----:B------:R-:W3:Y:S04]  /*14dae0*/  LDL.LU R52, [R1+0x585c] ;  /* 0x00585c0001347983 */ /* 0x000ee80000300800 */
[----:B------:R0:W-:Y:S02]  /*14daf0*/  @P2 STG.E.U8 desc[UR44][R32.64], R2 ;  /* 0x0000000220002986 */ /* 0x0001e4000c10112c */
[----:B0-----:R-:W-:-:S05]  /*14db00*/  PRMT R2, R15, 0x7770, RZ ;  /* 0x000077700f027816 */ /* 0x001fca00000000ff */
[----:B--2---:R0:W-:Y:S04]  /*14db10*/  @P5 STG.E.U8 desc[UR44][R34.64], R2 ;  /* 0x0000000222005986 */ /* 0x0041e8000c10112c */
[----:B0-----:R-:W2:Y:S04]  /*14db20*/  LDL.LU.64 R34, [R1+0x9e0] ;  /* 0x0009e00001227983 */ /* 0x001ea80000300a00 */
[----:B------:R-:W4:Y:S04]  /*14db30*/  LDL.LU.64 R16, [R1+0x9d8] ;  /* 0x0009d80001107983 */ /* 0x000f280000300a00 */
[----:B------:R-:W4:Y:S04]  /*14db40*/  LDL.LU.64 R12, [R1+0x9c8] ;  /* 0x0009c800010c7983 */ /* 0x000f280000300a00 */
[----:B------:R-:W4:Y:S04]  /*14db50*/  LDL.LU.64 R36, [R1+0x9a8] ;  /* 0x0009a80001247983 */ /* 0x000f280000300a00 */
[----:B------:R-:W4:Y:S04]  /*14db60*/  LDL.LU.64 R42, [R1+0x9a0] ;  /* 0x0009a000012a7983 */ /* 0x000f280000300a00 */
[----:B------:R-:W4:Y:S04]  /*14db70*/  LDL.LU.64 R32, [R1+0x998] ;  /* 0x0009980001207983 */ /* 0x000f280000300a00 */
[----:B------:R-:W4:Y:S01]  /*14db80*/  LDL.LU R39, [R1+0x33c] ;  /* 0x00033c0001277983 */ /* 0x000f220000300800 */
[----:B------:R-:W-:-:S02]  /*14db90*/  LOP3.LUT P3, RZ, R58, 0x40000000, RZ, 0xc0, !PT ;  /* 0x400000003aff7812 */ /* 0x000fc4000786c0ff */
[----:B------:R-:W-:Y:S02]  /*14dba0*/  PRMT R2, R15, 0x7771, RZ ;  /* 0x000077710f027816 */ /* 0x000fe400000000ff */
[----:B------:R-:W-:Y:S02]  /*14dbb0*/  LOP3.LUT R8, R8, 0xffefffff, RZ, 0xc0, !PT ;  /* 0xffefffff08087812 */ /* 0x000fe400078ec0ff */
[----:B------:R-:W-:-:S07]  /*14dbc0*/  LOP3.LUT P0, RZ, R58, 0x80000000, RZ, 0xc0, !PT ;  /* 0x800000003aff7812 */ /* 0x000fce000780c0ff */
[----:B--2---:R0:W-:Y:S04]  /*14dbd0*/  @P3 STG.E.U8 desc[UR44][R34.64], R2 ;  /* 0x0000000222003986 */ /* 0x0041e8000c10112c */
[----:B0-----:R-:W2:Y:S01]  /*14dbe0*/  LDL.LU.64 R34, [R1+0x988] ;  /* 0x0009880001227983 */ /* 0x001ea20000300a00 */
[----:B---3--:R-:W-:-:S03]  /*14dbf0*/  LOP3.LUT P6, RZ, R52, 0x400, RZ, 0xc0, !PT ;  /* 0x0000040034ff7812 */ /* 0x008fc600078cc0ff */
[----:B------:R-:W3:Y:S04]  /*14dc00*/  LDL.LU R14, [R1+0x32c] ;  /* 0x00032c00010e7983 */ /* 0x000ee80000300800 */
[----:B------:R-:W3:Y:S04]  /*14dc10*/  LDL.LU.64 R58, [R1+0x970] ;  /* 0x00097000013a7983 */ /* 0x000ee80000300a00 */
[----:B------:R-:W3:Y:S02]  /*14dc20*/  LDL.LU.64 R6, [R1+0x968] ;  /* 0x0009680001067983 */ /* 0x000ee40000300a00 */
[----:B------:R-:W-:-:S02]  /*14dc30*/  @P6 LOP3.LUT R8, R8, 0x100000, RZ, 0xfc, !PT ;  /* 0x0010000008086812 */ /* 0x000fc400078efcff */
        /* <DEDUP_REMOVED lines=16> */
[----:B------:R-:W-:-:S09]  /*14dd40*/  PRMT R2, R15, 0x7772, RZ ;  /* 0x000077720f027816 */ /* 0x000fd200000000ff */
[----:B------:R-:W-:Y:S02]  /*14dd50*/  @P6 LOP3.LUT R8, R8, 0x2000000, RZ, 0xfc, !PT ;  /* 0x0200000008086812 */ /* 0x000fe400078efcff */
[----:B------:R-:W-:Y:S02]  /*14dd60*/  LOP3.LUT P6, RZ, R52, 0x10, RZ, 0xc0, !PT ;  /* 0x0000001034ff7812 */ /* 0x000fe400078cc0ff */
[----:B------:R-:W-:Y:S01]  /*14dd70*/  LOP3.LUT R8, R8, 0xfbffffff, RZ, 0xc0, !PT ;  /* 0xfbffffff08087812 */ /* 0x000fe200078ec0ff */
[----:B----4-:R0:W-:Y:S01]  /*14dd80*/  @P0 STG.E.U8 desc[UR44][R16.64], R2 ;  /* 0x0000000210000986 */ /* 0x0101e2000c10112c */
[----:B------:R-:W-:-:S09]  /*14dd90*/  LOP3.LUT P2, RZ, R52, 0x1, RZ, 0xc0, !PT ;  /* 0x0000000134ff7812 */ /* 0x000fd2000784c0ff */
[----:B------:R-:W-:Y:S02]  /*14dda0*/  @P6 LOP3.LUT R8, R8, 0x4000000, RZ, 0xfc, !PT ;  /* 0x0400000008086812 */ /* 0x000fe400078efcff */
[C---:B------:R-:W-:Y:S02]  /*14ddb0*/  LOP3.LUT P6, RZ, R52.reuse, 0x8, RZ, 0xc0, !PT ;  /* 0x0000000834ff7812 */ /* 0x040fe400078cc0ff */
[----:B0-----:R-:W-:Y:S02]  /*14ddc0*/  PRMT R2, R15, 0x7773, RZ ;  /* 0x000077730f027816 */ /* 0x001fe400000000ff */
[----:B------:R-:W4:Y:S01]  /*14ddd0*/  LDL.LU R15, [R1+0x310] ;  /* 0x00031000010f7983 */ /* 0x000f220000300800 */
[----:B------:R-:W-:-:S03]  /*14dde0*/  LOP3.LUT P5, RZ, R52, 0x2, RZ, 0xc0, !PT ;  /* 0x0000000234ff7812 */ /* 0x000fc600078ac0ff */
[----:B------:R-:W4:Y:S01]  /*14ddf0*/  LDL.LU.64 R18, [R1+0x930] ;  /* 0x0009300001127983 */ /* 0x000f220000300a00 */
[----:B------:R-:W-:-:S03]  /*14de00*/  LOP3.LUT R8, R8, 0xf7ffffff, RZ, 0xc0, !PT ;  /* 0xf7ffffff08087812 */ /* 0x000fc600078ec0ff */
[----:B------:R0:W-:Y:S01]  /*14de10*/  @P2 STG.E.U8 desc[UR44][R12.64], R2 ;  /* 0x000000020c002986 */ /* 0x0001e2000c10112c */
[----:B------:R-:W-:Y:S02]  /*14de20*/  @P6 LOP3.LUT R8, R8, 0x8000000, RZ, 0xfc, !PT ;  /* 0x0800000008086812 */ /* 0x000fe400078efcff */
[----:B------:R-:W-:Y:S01]  /*14de30*/  LOP3.LUT P6, RZ, R52, 0x4, RZ, 0xc0, !PT ;  /* 0x0000000434ff7812 */ /* 0x000fe200078cc0ff */
[----:B------:R-:W4:Y:S04]  /*14de40*/  LDL.LU.64 R20, [R1+0x928] ;  /* 0x0009280001147983 */ /* 0x000f280000300a00 */
[----:B------:R-:W4:Y:S01]  /*14de50*/  LDL.LU.64 R16, [R1+0x920] ;  /* 0x0009200001107983 */ /* 0x000f220000300a00 */
[----:B0-----:R-:W-:-:S03]  /*14de60*/  PRMT R2, R39, 0x7770, RZ ;  /* 0x0000777027027816 */ /* 0x001fc600000000ff */
[----:B------:R-:W4:Y:S04]  /*14de70*/  LDL.LU.64 R12, [R1+0x908] ;  /* 0x00090800010c7983 */ /* 0x000f280000300a00 */
[----:B------:R0:W-:Y:S02]  /*14de80*/  @P5 STG.E.U8 desc[UR44][R36.64], R2 ;  /* 0x0000000224005986 */ /* 0x0001e4000c10112c */
[----:B0-----:R-:W-:Y:S02]  /*14de90*/  PRMT R2, R39, 0x7771, RZ ;  /* 0x0000777127027816 */ /* 0x001fe400000000ff */
[----:B------:R-:W4:Y:S04]  /*14dea0*/  LDL.LU.64 R36, [R1+0x8f0] ;  /* 0x0008f00001247983 */ /* 0x000f280000300a00 */
[----:B------:R0:W-:Y:S01]  /*14deb0*/  @P6 STG.E.U8 desc[UR44][R42.64], R2 ;  /* 0x000000022a006986 */ /* 0x0001e2000c10112c */
[----:B------:R-:W-:-:S02]  /*14dec0*/  LOP3.LUT P6, RZ, R8, 0x8000000, RZ, 0xc0, !PT ;  /* 0x0800000008ff7812 */ /* 0x000fc400078cc0ff */
        /* <DEDUP_REMOVED lines=24> */
[----:B----4-:R-:W-:-:S05]  /*14e050*/  PRMT R2, R15, 0x7770, RZ ;  /* 0x000077700f027816 */ /* 0x010fca00000000ff */
[----:B------:R0:W-:Y:S01]  /*14e060*/  @P6 STG.E.U8 desc[UR44][R18.64], R2 ;  /* 0x0000000212006986 */ /* 0x0001e2000c10112c */
        /* <DEDUP_REMOVED lines=18> */
[----:B--2---:R0:W-:Y:S04]  /*14e190*/  @P5 STG.E.U8 desc[UR44][R34.64], R2 ;  /* 0x0000000222005986 */ /* 0x0041e8000c10112c */
[----:B0-----:R-:W2:Y:S04]  /*14e1a0*/  LDL.LU.64 R34, [R1+0x8b0] ;  /* 0x0008b00001227983 */ /* 0x001ea80000300a00 */
[----:B------:R-:W4:Y:S04]  /*14e1b0*/  LDL.LU.64 R16, [R1+0x8a8] ;  /* 0x0008a80001107983 */ /* 0x000f280000300a00 */
[----:B------:R-:W3:Y:S04]  /*14e1c0*/  LDL.LU.64 R14, [R1+0x8a0] ;  /* 0x0008a000010e7983 */ /* 0x000ee80000300a00 */
[----:B------:R-:W2:Y:S04]  /*14e1d0*/  LDL.LU R13, [R1+0x314] ;  /* 0x00031400010d7983 */ /* 0x000ea80000300800 */
[----:B------:R-:W3:Y:S04]  /*14e1e0*/  LDL.LU.64 R32, [R1+0x890] ;  /* 0x0008900001207983 */ /* 0x000ee80000300a00 */
[----:B------:R-:W3:Y:S04]  /*14e1f0*/  LDL.LU.64 R36, [R1+0x870] ;  /* 0x0008700001247983 */ /* 0x000ee80000300a00 */
[----:B------:R-:W3:Y:S04]  /*14e200*/  LDL.LU.64 R42, [R1+0x868] ;  /* 0x00086800012a7983 */ /* 0x000ee80000300a00 */
[----:B------:R-:W3:Y:S01]  /*14e210*/  LDL.LU R22, [R1+0x304] ;  /* 0x0003040001167983 */ /* 0x000ee20000300800 */
        /* <DEDUP_REMOVED lines=23> */
[----:B0-----:R-:W2:Y:S01]  /*14e390*/  LDL.LU.64 R34, [R1+0x860] ;  /* 0x0008600001227983 */ /* 0x001ea20000300a00 */
[----:B------:R-:W-:Y:S02]  /*14e3a0*/  @P6 LOP3.LUT R8, R8, 0x40000, RZ, 0xfc, !PT ;  /* 0x0004000008086812 */ /* 0x000fe400078efcff */
[----:B------:R-:W-:Y:S02]  /*14e3b0*/  LOP3.LUT P6, RZ, R52, 0x400000, RZ, 0xc0, !PT ;  /* 0x0040000034ff7812 */ /* 0x000fe400078cc0ff */
[----:B------:R-:W-:Y:S02]  /*14e3c0*/  LOP3.LUT R8, R8, 0xfff7ffff, RZ, 0xc0, !PT ;  /* 0xfff7ffff08087812 */ /* 0x000fe400078ec0ff */
[----:B------:R-:W-:-:S02]  /*14e3d0*/  LOP3.LUT P0, RZ, R52, 0x40000, RZ, 0xc0, !PT ;  /* 0x0004000034ff7812 */ /* 0x000fc4000780c0ff */
[C---:B------:R-:W-:Y:S02]  /*14e3e0*/  LOP3.LUT P2, RZ, R52.reuse, 0x80000, RZ, 0xc0, !PT ;  /* 0x0008000034ff7812 */ /* 0x040fe4000784c0ff */
[C---:B------:R-:W-:Y:S02]  /*14e3f0*/  LOP3.LUT P5, RZ, R52.reuse, 0x100000, RZ, 0xc0, !PT ;  /* 0x0010000034ff7812 */ /* 0x040fe400078ac0ff */
[C---:B------:R-:W-:Y:S02]  /*14e400*/  LOP3.LUT P1, RZ, R52.reuse, 0x40000000, RZ, 0xc0, !PT ;  /* 0x4000000034ff7812 */ /* 0x040fe4000782c0ff */
[----:B------:R-:W-:Y:S02]  /*14e410*/  LOP3.LUT P4, RZ, R52, 0x80000000, RZ, 0xc0, !PT ;  /* 0x8000000034ff7812 */ /* 0x000fe4000788c0ff */
[----:B------:R-:W-:Y:S02]  /*14e420*/  @P6 LOP3.LUT R8, R8, 0x80000, RZ, 0xfc, !PT ;  /* 0x0008000008086812 */ /* 0x000fe400078efcff */
[----:B------:R-:W-:-:S02]  /*14e430*/  LOP3.LUT P6, RZ, R52, 0x200000, RZ, 0xc0, !PT ;  /* 0x0020000034ff7812 */ /* 0x000fc400078cc0ff */
[----:B------:R-:W2:Y:S04]  /*14e440*/  LDL.LU.64 R52, [R1+0x850] ;  /* 0x0008500001347983 */ /* 0x000ea80000300a00 */
[----:B------:R-:W2:Y:S04]  /*14e450*/  LDL.LU.64 R58, [R1+0x840] ;  /* 0x00084000013a7983 */ /* 0x000ea80000300a00 */
[----:B------:R-:W2:Y:S04]  /*14e460*/  LDL.LU R23, [R1+0x318] ;  /* 0x0003180001177983 */ /* 0x000ea80000300800 */
[----:B------:R-:W2:Y:S04]  /*14e470*/  LDL.LU.64 R6, [R1+0x838] ;  /* 0x0008380001067983 */ /* 0x000ea80000300a00 */
[----:B------:R-:W2:Y:S01]  /*14e480*/  LDL.LU.64 R4, [R1+0x830] ;  /* 0x0008300001047983 */ /* 0x000ea20000300a00 */
[----:B------:R-:W-:-:S03]  /*14e490*/  PRMT R2, R13, 0x7771, RZ ;  /* 0x000077710d027816 */ /* 0x000fc600000000ff */
[----:B------:R-:W2:Y:S04]  /*14e4a0*/  LDL.LU.64 R18, [R1+0x810] ;  /* 0x0008100001127983 */ /* 0x000ea80000300a00 */
[----:B----4-:R0:W-:Y:S02]  /*14e4b0*/  @P0 STG.E.U8 desc[UR44][R16.64], R2 ;  /* 0x0000000210000986 */ /* 0x0101e4000c10112c */
[----:B0-----:R-:W-:-:S05]  /*14e4c0*/  PRMT R2, R13, 0x7772, RZ ;  /* 0x000077720d027816 */ /* 0x001fca00000000ff */
[----:B---3--:R0:W-:Y:S02]  /*14e4d0*/  @P2 STG.E.U8 desc[UR44][R14.64], R2 ;  /* 0x000000020e002986 */ /* 0x0081e4000c10112c */
[----:B0-----:R-:W-:-:S05]  /*14e4e0*/  PRMT R2, R13, 0x7773, RZ ;  /* 0x000077730d027816 */ /* 0x001fca00000000ff */
        /* <DEDUP_REMOVED lines=59> */
[----:B------:R-:W-:-:S02]  /*14e8a0*/  PRMT R2, R33, 0x7773, RZ ;  /* 0x0000777321027816 */ /* 0x000fc400000000ff */
[C---:B------:R-:W-:Y:S01]  /*14e8b0*/  LOP3.LUT P3, RZ, R44.reuse, 0x10, RZ, 0xc0, !PT ;  /* 0x000000102cff7812 */ /* 0x040fe2000786c0ff */
[----:B------:R-:W4:Y:S01]  /*14e8c0*/  LDL.LU.64 R32, [R1+0x730] ;  /* 0x0007300001207983 */ /* 0x000f220000300a00 */
        /* <DEDUP_REMOVED lines=13> */
[----:B--2---:R0:W-:Y:S04]  /*14e9a0*/  @P3 STG.E.U8 desc[UR44][R34.64], R2 ;  /* 0x0000000222003986 */ /* 0x0041e8000c10112c */
[----:B0-----:R-:W2:Y:S04]  /*14e9b0*/  LDL.LU.64 R34, [R1+0x728] ;  /* 0x0007280001227983 */ /* 0x001ea80000300a00 */
[----:B------:R-:W2:Y:S01]  /*14e9c0*/  LDL.LU.64 R52, [R1+0x720] ;  /* 0x0007200001347983 */ /* 0x000ea20000300a00 */
[----:B------:R-:W-:-:S03]  /*14e9d0*/  LOP3.LUT R8, R8, 0xfffffeff, RZ, 0xc0, !PT ;  /* 0xfffffeff08087812 */ /* 0x000fc600078ec0ff */
[----:B------:R-:W2:Y:S01]  /*14e9e0*/  LDL.LU.64 R58, [R1+0x710] ;  /* 0x00071000013a7983 */ /* 0x000ea20000300a00 */
[----:B------:R-:W-:Y:S02]  /*14e9f0*/  @P6 LOP3.LUT R8, R8, 0x100, RZ, 0xfc, !PT ;  /* 0x0000010008086812 */ /* 0x000fe400078efcff */
[----:B------:R-:W-:Y:S01]  /*14ea00*/  LOP3.LUT P6, RZ, R44, 0x800, RZ, 0xc0, !PT ;  /* 0x000008002cff7812 */ /* 0x000fe200078cc0ff */
[----:B------:R-:W2:Y:S01]  /*14ea10*/  LDL.LU R19, [R1+0x2e0] ;  /* 0x0002e00001137983 */ /* 0x000ea20000300800 */
[----:B------:R-:W-:-:S03]  /*14ea20*/  LOP3.LUT R8, R8, 0xfffffdff, RZ, 0xc0, !PT ;  /* 0xfffffdff08087812 */ /* 0x000fc600078ec0ff */
[----:B------:R-:W2:Y:S04]  /*14ea30*/  LDL.LU.64 R6, [R1+0x700] ;  /* 0x0007000001067983 */ /* 0x000ea80000300a00 */
[----:B------:R-:W2:Y:S04]  /*14ea40*/  LDL.LU.64 R4, [R1+0x6f8] ;  /* 0x0006f80001047983 */ /* 0x000ea80000300a00 */
[----:B------:R-:W-:Y:S01]  /*14ea50*/  @P6 LOP3.LUT R8, R8, 0x200, RZ, 0xfc, !PT ;  /* 0x0000020008086812 */ /* 0x000fe200078efcff */
[----:B------:R-:W2:Y:S01]  /*14ea60*/  LDL.LU.64 R22, [R1+0x6f0] ;  /* 0x0006f00001167983 */ /* 0x000ea20000300a00 */
[----:B------:R-:W-:-:S02]  /*14ea70*/  LOP3.LUT P6, RZ, R44, 0x400, RZ, 0xc0, !PT ;  /* 0x000004002cff7812 */ /* 0x000fc400078cc0ff */
[----:B------:R-:W-:Y:S01]  /*14ea80*/  LOP3.LUT R8, R8, 0xfffffbff, RZ, 0xc0, !PT ;  /* 0xfffffbff08087812 */ /* 0x000fe200078ec0ff */
[----:B------:R-:W2:Y:S01]  /*14ea90*/  LDL.LU R42, [R1+0x2f4] ;  /* 0x0002f400012a7983 */ /* 0x000ea20000300800 */
[C---:B------:R-:W-:Y:S02]  /*14eaa0*/  LOP3.LUT P0, RZ, R44.reuse, 0x20, RZ, 0xc0, !PT ;  /* 0x000000202cff7812 */ /* 0x040fe4000780c0ff */
[----:B------:R-:W-:Y:S01]  /*14eab0*/  LOP3.LUT P2, RZ, R44, 0x40, RZ, 0xc0, !PT ;  /* 0x000000402cff7812 */ /* 0x000fe2000784c0ff */
[----:B------:R-:W2:Y:S01]  /*14eac0*/  LDL.LU.64 R20, [R1+0x6d0] ;  /* 0x0006d00001147983 */ /* 0x000ea20000300a00 */
[----:B---3--:R-:W-:-:S05]  /*14ead0*/  PRMT R2, R43, 0x7770, RZ ;  /* 0x000077702b027816 */ /* 0x008fca00000000ff */
[----:B------:R-:W-:Y:S02]  /*14eae0*/  @P6 LOP3.LUT R8, R8, 0x400, RZ, 0xfc, !PT ;  /* 0x0000040008086812 */ /* 0x000fe400078efcff */
[C---:B------:R-:W-:Y:S02]  /*14eaf0*/  LOP3.LUT P6, RZ, R44.reuse, 0x200, RZ, 0xc0, !PT ;  /* 0x000002002cff7812 */ /* 0x040fe400078cc0ff */
[----:B------:R-:W-:Y:S01]  /*14eb00*/  LOP3.LUT P5, RZ, R44, 0x80, RZ, 0xc0, !PT ;  /* 0x000000802cff7812 */ /* 0x000fe200078ac0ff */
[----:B------:R0:W-:Y:S01]  /*14eb10*/  @P0 STG.E.U8 desc[UR44][R16.64], R2 ;  /* 0x0000000210000986 */ /* 0x0001e2000c10112c */
[----:B------:R-:W-:Y:S02]  /*14eb20*/  LOP3.LUT R8, R8, 0xfffff7ff, RZ, 0xc0, !PT ;  /* 0xfffff7ff08087812 */ /* 0x000fe400078ec0ff */
[----:B0-----:R-:W-:Y:S01]  /*14eb30*/  PRMT R2, R43, 0x7771, RZ ;  /* 0x000077712b027816 */ /* 0x001fe200000000ff */
[----:B------:R-:W3:Y:S06]  /*14eb40*/  LDL.LU.64 R16, [R1+0x6c0] ;  /* 0x0006c00001107983 */ /* 0x000eec0000300a00 */
[----:B------:R-:W-:-:S02]  /*14eb50*/  @P6 LOP3.LUT R8, R8, 0x800, RZ, 0xfc, !PT ;  /* 0x0000080008086812 */ /* 0x000fc400078efcff */
[----:B------:R-:W-:Y:S01]  /*14eb60*/  LOP3.LUT P6, RZ, R44, 0x100, RZ, 0xc0, !PT ;  /* 0x000001002cff7812 */ /* 0x000fe200078cc0ff */
[----:B----4-:R0:W-:Y:S02]  /*14eb70*/  @P2 STG.E.U8 desc[UR44][R14.64], R2 ;  /* 0x000000020e002986 */ /* 0x0101e4000c10112c */
[C---:B0-----:R-:W-:Y:S02]  /*14eb80*/  PRMT R2, R43.reuse, 0x7772, RZ ;  /* 0x000077722b027816 */ /* 0x041fe400000000ff */
[----:B------:R-:W4:Y:S04]  /*14eb90*/  LDL.LU.64 R14, [R1+0x6b8] ;  /* 0x0006b800010e7983 */ /* 0x000f280000300a00 */
[----:B------:R0:W-:Y:S02]  /*14eba0*/  @P5 STG.E.U8 desc[UR44][R12.64], R2 ;  /* 0x000000020c005986 */ /* 0x0001e4000c10112c */
[----:B0-----:R-:W-:-:S02]  /*14ebb0*/  PRMT R2, R43, 0x7773, RZ ;  /* 0x000077732b027816 */ /* 0x001fc400000000ff */
[----:B------:R-:W4:Y:S04]  /*14ebc0*/  LDL.LU.64 R12, [R1+0x6b0] ;  /* 0x0006b000010c7983 */ /* 0x000f280000300a00 */
[----:B------:R0:W-:Y:S01]  /*14ebd0*/  @P6 STG.E.U8 desc[UR44][R36.64], R2 ;  /* 0x0000000224006986 */ /* 0x0001e2000c10112c */
[----:B------:R-:W-:Y:S02]  /*14ebe0*/  LOP3.LUT P6, RZ, R8, 0x800, RZ, 0xc0, !PT ;  /* 0x0000080008ff7812 */ /* 0x000fe400078cc0ff */
[----:B0-----:R-:W-:Y:S01]  /*14ebf0*/  PRMT R2, R18, 0x7770, RZ ;  /* 0x0000777012027816 */ /* 0x001fe200000000ff */
[----:B------:R-:W4:Y:S10]  /*14ec00*/  LDL.LU.64 R36, [R1+0x690] ;  /* 0x0006900001247983 */ /* 0x000f340000300a00 */
[----:B------:R0:W-:Y:S01]  /*14ec10*/  @P6 STG.E.U8 desc[UR44][R32.64], R2 ;  /* 0x0000000220006986 */ /* 0x0001e2000c10112c */
[----:B------:R-:W-:-:S03]  /*14ec20*/  LOP3.LUT P6, RZ, R8, 0x400, RZ, 0xc0, !PT ;  /* 0x0000040008ff7812 */ /* 0x000fc600078cc0ff */
[----:B------:R-:W4:Y:S04]  /*14ec30*/  LDL.LU R43, [R1+0x2e4] ;  /* 0x0002e400012b7983 */ /* 0x000f280000300800 */
        /* <DEDUP_REMOVED lines=45> */
[----:B------:R-:W4:Y:S04]  /*14ef10*/  LDL.LU.64 R20, [R1+0x610] ;  /* 0x0006100001147983 */ /* 0x000f280000300a00 */
[----:B------:R-:W4:Y:S04]  /*14ef20*/  LDL.LU R15, [R1+0x2f8] ;  /* 0x0002f800010f7983 */ /* 0x000f280000300800 */
[----:B------:R-:W4:Y:S01]  /*14ef30*/  LDL.LU.64 R36, [R1+0x5f0] ;  /* 0x0005f00001247983 */ /* 0x000f220000300a00 */
[----:B------:R-:W-:-:S02]  /*14ef40*/  LOP3.LUT R9, R9, 0xefffffff, RZ, 0xc0, !PT ;  /* 0xefffffff09097812 */ /* 0x000fc400078ec0ff */
[----:B------:R-:W-:Y:S02]  /*14ef50*/  LOP3.LUT R8, R8, 0xfffffffe, RZ, 0xc0, !PT ;  /* 0xfffffffe08087812 */ /* 0x000fe400078ec0ff */
[C---:B------:R-:W-:Y:S02]  /*14ef60*/  LOP3.LUT P3, RZ, R44.reuse, 0x800000, RZ, 0xc0, !PT ;  /* 0x008000002cff7812 */ /* 0x040fe4000786c0ff */
[----:B------:R-:W-:Y:S02]  /*14ef70*/  PRMT R2, R43, 0x7772, RZ ;  /* 0x000077722b027816 */ /* 0x000fe400000000ff */
[C---:B------:R-:W-:Y:S02]  /*14ef80*/  LOP3.LUT P0, RZ, R44.reuse, 0x1000000, RZ, 0xc0, !PT ;  /* 0x010000002cff7812 */ /* 0x040fe4000780c0ff */
[C---:B------:R-:W-:Y:S02]  /*14ef90*/  LOP3.LUT P2, RZ, R44.reuse, 0x2000000, RZ, 0xc0, !PT ;  /* 0x020000002cff7812 */ /* 0x040fe4000784c0ff */
[----:B------:R-:W-:-:S02]  /*14efa0*/  LOP3.LUT P5, RZ, R44, 0x4000000, RZ, 0xc0, !PT ;  /* 0x040000002cff7812 */ /* 0x000fc400078ac0ff */
        /* <DEDUP_REMOVED lines=12> */
[----:B---3--:R0:W-:-:S12]  /*14f070*/  @P3 STG.E.U8 desc[UR44][R16.64], R2 ;  /* 0x0000000210003986 */ /* 0x0081d8000c10112c */
[----:B------:R-:W-:Y:S01]  /*14f080*/  @P6 LOP3.LUT R8, R8, 0x1, RZ, 0xfc, !PT ;  /* 0x0000000108086812 */ /* 0x000fe200078efcff */
[----:B0-----:R-:W2:Y:S01]  /*14f090*/  LDL.LU R16, [R1+0x2e8] ;  /* 0x0002e80001107983 */ /* 0x001ea20000300800 */
[----:B------:R-:W-:Y:S02]  /*14f0a0*/  LOP3.LUT P6, RZ, R44, 0x40000000, RZ, 0xc0, !PT ;  /* 0x400000002cff7812 */ /* 0x000fe400078cc0ff */
[----:B------:R-:W-:Y:S02]  /*14f0b0*/  LOP3.LUT R8, R8, 0xfffffffd, RZ, 0xc0, !PT ;  /* 0xfffffffd08087812 */ /* 0x000fe400078ec0ff */
[----:B------:R-:W-:Y:S02]  /*14f0c0*/  PRMT R2, R43, 0x7773, RZ ;  /* 0x000077732b027816 */ /* 0x000fe400000000ff */
[----:B------:R-:W3:Y:S07]  /*14f0d0*/  LDL.LU.64 R42, [R1+0x5e0] ;  /* 0x0005e000012a7983 */ /* 0x000eee0000300a00 */
[----:B------:R-:W-:-:S02]  /*14f0e0*/  @P6 LOP3.LUT R8, R8, 0x2, RZ, 0xfc, !PT ;  /* 0x0000000208086812 */ /* 0x000fc400078efcff */
[----:B------:R-:W-:Y:S02]  /*14f0f0*/  LOP3.LUT P6, RZ, R44, 0x20000000, RZ, 0xc0, !PT ;  /* 0x200000002cff7812 */ /* 0x000fe400078cc0ff */
[----:B------:R-:W-:Y:S01]  /*14f100*/  LOP3.LUT R8, R8, 0xfffffffb, RZ, 0xc0, !PT ;  /* 0xfffffffb08087812 */ /* 0x000fe200078ec0ff */
[----:B----4-:R0:W-:Y:S10]  /*14f110*/  @P0 STG.E.U8 desc[UR44][R32.64], R2 ;  /* 0x0000000220000986 */ /* 0x0101f4000c10112c */
[----:B------:R-:W-:-:S02]  /*14f120*/  @P6 LOP3.LUT R8, R8, 0x4, RZ, 0xfc, !PT ;  /* 0x0000000408086812 */ /* 0x000fc400078efcff */
[----:B------:R-:W-:Y:S01]  /*14f130*/  LOP3.LUT P6, RZ, R44, 0x10000000, RZ, 0xc0, !PT ;  /* 0x100000002cff7812 */ /* 0x000fe200078cc0ff */
[----:B0-----:R-:W4:Y:S01]  /*14f140*/  LDL.LU.64 R32, [R1+0x5d8] ;  /* 0x0005d80001207983 */ /* 0x001f220000300a00 */
[----:B------:R-:W-:-:S11]  /*14f150*/  LOP3.LUT R8, R8, 0xfffffff7, RZ, 0xc0, !PT ;  /* 0xfffffff708087812 */ /* 0x000fd600078ec0ff */
[----:B------:R-:W-:Y:S02]  /*14f160*/  @P6 LOP3.LUT R8, R8, 0x8, RZ, 0xfc, !PT ;  /* 0x0000000808086812 */ /* 0x000fe400078efcff */
[----:B------:R-:W-:Y:S02]  /*14f170*/  LOP3.LUT P6, RZ, R44, 0x8000000, RZ, 0xc0, !PT ;  /* 0x080000002cff7812 */ /* 0x000fe400078cc0ff */
[----:B------:R-:W4:Y:S01]  /*14f180*/  LDL.LU.64 R44, [R1+0x5d0] ;  /* 0x0005d000012c7983 */ /* 0x000f220000300a00 */
[----:B------:R-:W-:-:S03]  /*14f190*/  PRMT R2, R15, 0x7770, RZ ;  /* 0x000077700f027816 */ /* 0x000fc600000000ff */
[----:B------:R-:W4:Y:S04]  /*14f1a0*/  LDL.LU.64 R52, [R1+0x5c8] ;  /* 0x0005c80001347983 */ /* 0x000f280000300a00 */
[----:B------:R0:W-:Y:S04]  /*14f1b0*/  @P2 STG.E.U8 desc[UR44][R12.64], R2 ;  /* 0x000000020c002986 */ /* 0x0001e8000c10112c */
[----:B0-----:R-:W4:Y:S04]  /*14f1c0*/  LDL.LU R12, [R1+0x2fc] ;  /* 0x0002fc00010c7983 */ /* 0x001f280000300800 */
[----:B------:R-:W4:Y:S04]  /*14f1d0*/  LDL.LU.64 R58, [R1+0x5b0] ;  /* 0x0005b000013a7983 */ /* 0x000f280000300a00 */
[----:B------:R-:W4:Y:S04]  /*14f1e0*/  LDL.LU.64 R6, [R1+0x5a8] ;  /* 0x0005a80001067983 */ /* 0x000f280000300a00 */
[----:B------:R-:W4:Y:S04]  /*14f1f0*/  LDL.LU R13, [R1+0x2ec] ;  /* 0x0002ec00010d7983 */ /* 0x000f280000300800 */
[----:B------:R-:W4:Y:S01]  /*14f200*/  LDL.LU.64 R4, [R1+0x5a0] ;  /* 0x0005a00001047983 */ /* 0x000f220000300a00 */
[----:B------:R-:W-:-:S03]  /*14f210*/  PRMT R2, R15, 0x7771, RZ ;  /* 0x000077710f027816 */ /* 0x000fc600000000ff */
[----:B------:R-:W4:Y:S04]  /*14f220*/  LDL.LU.64 R22, [R1+0x598] ;  /* 0x0005980001167983 */ /* 0x000f280000300a00 */
[----:B------:R0:W-:Y:S02]  /*14f230*/  @P5 STG.E.U8 desc[UR44][R18.64], R2 ;  /* 0x0000000212005986 */ /* 0x0001e4000c10112c */
[----:B0-----:R-:W-:Y:S02]  /*14f240*/  PRMT R2, R15, 0x7772, RZ ;  /* 0x000077720f027816 */ /* 0x001fe400000000ff */
[----:B------:R-:W4:Y:S04]  /*14f250*/  LDL.LU.64 R18, [R1+0x588] ;  /* 0x0005880001127983 */ /* 0x000f280000300a00 */
[----:B------:R0:W-:Y:S01]  /*14f260*/  @P6 STG.E.U8 desc[UR44][R20.64], R2 ;  /* 0x0000000214006986 */ /* 0x0001e2000c10112c */
[----:B------:R-:W-:-:S03]  /*14f270*/  LOP3.LUT P6, RZ, R8, 0x8, RZ, 0xc0, !PT ;  /* 0x0000000808ff7812 */ /* 0x000fc600078cc0ff */
[----:B0-----:R-:W4:Y:S01]  /*14f280*/  LDL.LU.64 R20, [R1+0x580] ;  /* 0x0005800001147983 */ /* 0x001f220000300a00 */
[----:B------:R-:W-:-:S03]  /*14f290*/  PRMT R2, R15, 0x7773, RZ ;  /* 0x000077730f027816 */ /* 0x000fc600000000ff */
[----:B------:R-:W4:Y:S06]  /*14f2a0*/  LDL.LU.64 R14, [R1+0x578] ;  /* 0x00057800010e7983 */ /* 0x000f2c0000300a00 */
[----:B------:R0:W-:Y:S04]  /*14f2b0*/  @P6 STG.E.U8 desc[UR44][R36.64], R2 ;  /* 0x0000000224006986 */ /* 0x0001e8000c10112c */
[----:B0-----:R-:W4:Y:S01]  /*14f2c0*/  LDL.LU.64 R36, [R1+0x570] ;  /* 0x0005700001247983 */ /* 0x001f220000300a00 */
[----:B------:R-:W-:-:S03]  /*14f2d0*/  LOP3.LUT P6, RZ, R8, 0x4, RZ, 0xc0, !PT ;  /* 0x0000000408ff7812 */ /* 0x000fc600078cc0ff */
[----:B------:R-:W4:Y:S01]  /*14f2e0*/  LDL.LU R17, [R1+0x2d0] ;  /* 0x0002d00001117983 */ /* 0x000f220000300800 */
[C---:B------:R-:W-:Y:S02]  /*14f2f0*/  LOP3.LUT P1, RZ, R35.reuse, 0x10, RZ, 0xc0, !PT ;  /* 0x0000001023ff7812 */ /* 0x040fe4000782c0ff */
[C---:B------:R-:W-:Y:S02]  /*14f300*/  LOP3.LUT P4, RZ, R35.reuse, 0x20, RZ, 0xc0, !PT ;  /* 0x0000002023ff7812 */ /* 0x040fe4000788c0ff */
[C---:B------:R-:W-:Y:S02]  /*14f310*/  LOP3.LUT P3, RZ, R35.reuse, 0x40, RZ, 0xc0, !PT ;  /* 0x0000004023ff7812 */ /* 0x040fe4000786c0ff */
[C---:B------:R-:W-:Y:S02]  /*14f320*/  LOP3.LUT P0, RZ, R35.reuse, 0x80, RZ, 0xc0, !PT ;  /* 0x0000008023ff7812 */ /* 0x040fe4000780c0ff */
[----:B------:R-:W-:Y:S02]  /*14f330*/  LOP3.LUT P2, RZ, R35, 0x100, RZ, 0xc0, !PT ;  /* 0x0000010023ff7812 */ /* 0x000fe4000784c0ff */
[----:B--2---:R-:W-:-:S05]  /*14f340*/  PRMT R2, R16, 0x7770, RZ ;  /* 0x0000777010027816 */ /* 0x004fca00000000ff */
[----:B---3--:R0:W-:Y:S01]  /*14f350*/  @P6 STG.E.U8 desc[UR44][R42.64], R2 ;  /* 0x000000022a006986 */ /* 0x0081e2000c10112c */
[----:B------:R-:W-:Y:S02]  /*14f360*/  LOP3.LUT P6, RZ, R8, 0x2, RZ, 0xc0, !PT ;  /* 0x0000000208ff7812 */ /* 0x000fe400078cc0ff */
[----:B0-----:R-:W-:Y:S01]  /*14f370*/  PRMT R2, R16, 0x7771, RZ ;  /* 0x0000777110027816 */ /* 0x001fe200000000ff */
[----:B------:R-:W2:Y:S10]  /*14f380*/  LDL.LU.64 R42, [R1+0x560] ;  /* 0x00056000012a7983 */ /* 0x000eb40000300a00 */
[----:B----4-:R0:W-:Y:S01]  /*14f390*/  @P6 STG.E.U8 desc[UR44][R32.64], R2 ;  /* 0x0000000220006986 */ /* 0x0101e2000c10112c */
[----:B------:R-:W-:-:S02]  /*14f3a0*/  LOP3.LUT P6, RZ, R8, 0x1, RZ, 0xc0, !PT ;  /* 0x0000000108ff7812 */ /* 0x000fc400078cc0ff */
        /* <DEDUP_REMOVED lines=25> */
[----:B0-----:R-:W4:Y:S01]  /*14f540*/  LDL.LU.64 R36, [R1+0x558] ;  /* 0x0005580001247983 */ /* 0x001f220000300a00 */
[----:B------:R-:W-:Y:S02]  /*14f550*/  LOP3.LUT P5, RZ, R35, 0x200, RZ, 0xc0, !PT ;  /* 0x0000020023ff7812 */ /* 0x000fe400078ac0ff */
[----:B------:R-:W-:Y:S01]  /*14f560*/  PRMT R2, R17, 0x7770, RZ ;  /* 0x0000777011027816 */ /* 0x000fe200000000ff */
[----:B------:R-:W3:Y:S01]  /*14f570*/  LDL.LU.64 R20, [R1+0x550] ;  /* 0x0005500001147983 */ /* 0x000ee20000300a00 */
[----:B------:R-:W-:-:S09]  /*14f580*/  LOP3.LUT P3, RZ, R35, 0x400, RZ, 0xc0, !PT ;  /* 0x0000040023ff7812 */ /* 0x000fd2000786c0ff */
[----:B--2---:R0:W-:Y:S04]  /*14f590*/  @P5 STG.E.U8 desc[UR44][R42.64], R2 ;  /* 0x000000022a005986 */ /* 0x0041e8000c10112c */
[----:B0-----:R-:W2:Y:S04]  /*14f5a0*/  LDL.LU.64 R42, [R1+0x548] ;  /* 0x00054800012a7983 */ /* 0x001ea80000300a00 */
[----:B------:R-:W2:Y:S04]  /*14f5b0*/  LDL.LU.64 R14, [R1+0x530] ;  /* 0x00053000010e7983 */ /* 0x000ea80000300a00 */
[----:B------:R-:W2:Y:S04]  /*14f5c0*/  LDL.LU.64 R12, [R1+0x528] ;  /* 0x00052800010c7983 */ /* 0x000ea80000300a00 */
[----:B------:R-:W2:Y:S01]  /*14f5d0*/  LDL.LU R40, [R1+0x2c0] ;  /* 0x0002c00001287983 */ /* 0x000ea20000300800 */
[----:B------:R-:W-:-:S02]  /*14f5e0*/  PRMT R2, R17, 0x7771, RZ ;  /* 0x0000777111027816 */ /* 0x000fc400000000ff */
[----:B------:R-:W-:-:S03]  /*14f5f0*/  LOP3.LUT P6, RZ, R35, 0x400000, RZ, 0xc0, !PT ;  /* 0x0040000023ff7812 */ /* 0x000fc600078cc0ff */
[----:B----4-:R0:W-:Y:S04]  /*14f600*/  @P3 STG.E.U8 desc[UR44][R36.64], R2 ;  /* 0x0000000224003986 */ /* 0x0101e8000c10112c */
[----:B0-----:R-:W4:Y:S01]  /*14f610*/  LDL.LU.64 R36, [R1+0x520] ;  /* 0x0005200001247983 */ /* 0x001f220000300a00 */
[----:B------:R-:W-:-:S03]  /*14f620*/  LOP3.LUT R9, R9, 0xffefffff, RZ, 0xc0, !PT ;  /* 0xffefffff09097812 */ /* 0x000fc600078ec0ff */
[----:B------:R-:W4:Y:S02]  /*14f630*/  LDL.LU.64 R44, [R1+0x518] ;  /* 0x00051800012c7983 */ /* 0x000f240000300a00 */
[----:B------:R-:W-:Y:S02]  /*14f640*/  @P6 LOP3.LUT R9, R9, 0x100000, RZ, 0xfc, !PT ;  /* 0x0010000009096812 */ /* 0x000fe400078efcff */
[----:B------:R-:W-:Y:S01]  /*14f650*/  LOP3.LUT P6, RZ, R35, 0x200000, RZ, 0xc0, !PT ;  /* 0x0020000023ff7812 */ /* 0x000fe200078cc0ff */
[----:B------:R-:W4:Y:S01]  /*14f660*/  LDL.LU R39, [R1+0x2d4] ;  /* 0x0002d40001277983 */ /* 0x000f220000300800 */
[----:B------:R-:W-:-:S03]  /*14f670*/  LOP3.LUT R9, R9, 0xffdfffff, RZ, 0xc0, !PT ;  /* 0xffdfffff09097812 */ /* 0x000fc600078ec0ff */
[----:B------:R-:W4:Y:S04]  /*14f680*/  LDL.LU.64 R52, [R1+0x508] ;  /* 0x0005080001347983 */ /* 0x000f280000300a00 */
[----:B------:R-:W4:Y:S04]  /*14f690*/  LDL.LU.64 R58, [R1+0x500] ;  /* 0x00050000013a7983 */ /* 0x000f280000300a00 */
[----:B------:R-:W-:Y:S01]  /*14f6a0*/  @P6 LOP3.LUT R9, R9, 0x200000, RZ, 0xfc, !PT ;  /* 0x0020000009096812 */ /* 0x000fe200078efcff */
[----:B------:R-:W4:Y:S01]  /*14f6b0*/  LDL.LU.64 R6, [R1+0x4f8] ;  /* 0x0004f80001067983 */ /* 0x000f220000300a00 */
[----:B------:R-:W-:-:S02]  /*14f6c0*/  LOP3.LUT P6, RZ, R35, 0x100000, RZ, 0xc0, !PT ;  /* 0x0010000023ff7812 */ /* 0x000fc400078cc0ff */
[----:B------:R-:W-:Y:S01]  /*14f6d0*/  LOP3.LUT R9, R9, 0xffbfffff, RZ, 0xc0, !PT ;  /* 0xffbfffff09097812 */ /* 0x000fe200078ec0ff */
[----:B------:R-:W4:Y:S10]  /*14f6e0*/  LDL.LU.64 R4, [R1+0x4f0] ;  /* 0x0004f00001047983 */ /* 0x000f340000300a00 */
[----:B------:R-:W-:-:S02]  /*14f6f0*/  @P6 LOP3.LUT R9, R9, 0x400000, RZ, 0xfc, !PT ;  /* 0x0040000009096812 */ /* 0x000fc400078efcff */
        /* <DEDUP_REMOVED lines=9> */
[----:B------:R-:W-:Y:S02]  /*14f790*/  LOP3.LUT R9, R9, 0xfdffffff, RZ, 0xc0, !PT ;  /* 0xfdffffff09097812 */ /* 0x000fe400078ec0ff */
[----:B------:R-:W-:-:S05]  /*14f7a0*/  PRMT R2, R17, 0x7772, RZ ;  /* 0x0000777211027816 */ /* 0x000fca00000000ff */
[----:B---3--:R0:W-:Y:S02]  /*14f7b0*/  @P0 STG.E.U8 desc[UR44][R20.64], R2 ;  /* 0x0000000214000986 */ /* 0x0081e4000c10112c */
[----:B------:R-:W-:Y:S02]  /*14f7c0*/  @P6 LOP3.LUT R9, R9, 0x2000000, RZ, 0xfc, !PT ;  /* 0x0200000009096812 */ /* 0x000fe400078efcff */
[----:B------:R-:W-:Y:S02]  /*14f7d0*/  LOP3.LUT P6, RZ, R35, 0x10000, RZ, 0xc0, !PT ;  /* 0x0001000023ff7812 */ /* 0x000fe400078cc0ff */
[----:B0-----:R-:W-:Y:S02]  /*14f7e0*/  PRMT R2, R17, 0x7773, RZ ;  /* 0x0000777311027816 */ /* 0x001fe400000000ff */
[----:B------:R-:W-:-:S09]  /*14f7f0*/  LOP3.LUT R9, R9, 0xfbffffff, RZ, 0xc0, !PT ;  /* 0xfbffffff09097812 */ /* 0x000fd200078ec0ff */
[----:B------:R-:W-:Y:S02]  /*14f800*/  @P6 LOP3.LUT R9, R9, 0x4000000, RZ, 0xfc, !PT ;  /* 0x0400000009096812 */ /* 0x000fe400078efcff */
[C---:B------:R-:W-:Y:S01]  /*14f810*/  LOP3.LUT P6, RZ, R35.reuse, 0x8000, RZ, 0xc0, !PT ;  /* 0x0000800023ff7812 */ /* 0x040fe200078cc0ff */
[----:B--2---:R0:W-:Y:S04]  /*14f820*/  @P2 STG.E.U8 desc[UR44][R42.64], R2 ;  /* 0x000000022a002986 */ /* 0x0041e8000c10112c */
[----:B0-----:R-:W2:Y:S04]  /*14f830*/  LDL.LU R42, [R1+0x2c4] ;  /* 0x0002c400012a7983 */ /* 0x001ea80000300800 */
[----:B------:R-:W3:Y:S01]  /*14f840*/  LDL.LU.64 R22, [R1+0x4e0] ;  /* 0x0004e00001167983 */ /* 0x000ee20000300a00 */
[----:B------:R-:W-:-:S02]  /*14f850*/  LOP3.LUT P5, RZ, R35, 0x2000, RZ, 0xc0, !PT ;  /* 0x0000200023ff7812 */ /* 0x000fc400078ac0ff */
[----:B------:R-:W-:Y:S01]  /*14f860*/  LOP3.LUT R9, R9, 0xf7ffffff, RZ, 0xc0, !PT ;  /* 0xf7ffffff09097812 */ /* 0x000fe200078ec0ff */
[----:B------:R-:W3:Y:S03]  /*14f870*/  LDL.LU.64 R18, [R1+0x4d8] ;  /* 0x0004d80001127983 */ /* 0x000ee60000300a00 */
[----:B------:R-:W-:Y:S01]  /*14f880*/  @P6 LOP3.LUT R9, R9, 0x8000000, RZ, 0xfc, !PT ;  /* 0x0800000009096812 */ /* 0x000fe200078efcff */
[----:B------:R-:W3:Y:S01]  /*14f890*/  LDL.LU.64 R20, [R1+0x4d0] ;  /* 0x0004d00001147983 */ /* 0x000ee20000300a00 */
[----:B------:R-:W-:Y:S02]  /*14f8a0*/  LOP3.LUT P6, RZ, R35, 0x4000, RZ, 0xc0, !PT ;  /* 0x0000400023ff7812 */ /* 0x000fe400078cc0ff */
[C---:B------:R-:W-:Y:S01]  /*14f8b0*/  PRMT R2, R40.reuse, 0x7770, RZ ;  /* 0x0000777028027816 */ /* 0x040fe200000000ff */
[----:B------:R-:W3:Y:S04]  /*14f8c0*/  LDL.LU R43, [R1+0x2d8] ;  /* 0x0002d800012b7983 */ /* 0x000ee80000300800 */
[----:B------:R0:W-:Y:S04]  /*14f8d0*/  @P5 STG.E.U8 desc[UR44][R14.64], R2 ;  /* 0x000000020e005986 */ /* 0x0001e8000c10112c */
[----:B------:R-:W3:Y:S01]  /*14f8e0*/  LDL.LU.64 R16, [R1+0x4c8] ;  /* 0x0004c80001107983 */ /* 0x000ee20000300a00 */
[----:B0-----:R-:W-:-:S03]  /*14f8f0*/  PRMT R2, R40, 0x7771, RZ ;  /* 0x0000777128027816 */ /* 0x001fc600000000ff */
[----:B------:R-:W3:Y:S04]  /*14f900*/  LDL.LU.64 R14, [R1+0x4b0] ;  /* 0x0004b000010e7983 */ /* 0x000ee80000300a00 */
[----:B------:R0:W-:Y:S01]  /*14f910*/  @P6 STG.E.U8 desc[UR44][R12.64], R2 ;  /* 0x000000020c006986 */ /* 0x0001e2000c10112c */
[----:B------:R-:W-:-:S03]  /*14f920*/  LOP3.LUT P6, RZ, R9, 0x8000000, RZ, 0xc0, !PT ;  /* 0x0800000009ff7812 */ /* 0x000fc600078cc0ff */
[----:B0-----:R-:W3:Y:S01]  /*14f930*/  LDL.LU.64 R12, [R1+0x4a8] ;  /* 0x0004a800010c7983 */ /* 0x001ee20000300a00 */
[----:B------:R-:W-:-:S09]  /*14f940*/  PRMT R2, R40, 0x7772, RZ ;  /* 0x0000777228027816 */ /* 0x000fd200000000ff */
[----:B----4-:R0:W-:Y:S04]  /*14f950*/  @P6 STG.E.U8 desc[UR44][R36.64], R2 ;  /* 0x0000000224006986 */ /* 0x0101e8000c10112c */
[----:B0-----:R-:W4:Y:S01]  /*14f960*/  LDL.LU.64 R36, [R1+0x4a0] ;  /* 0x0004a00001247983 */ /* 0x001f220000300a00 */
        /* <DEDUP_REMOVED lines=18> */
[----:B--2---:R-:W-:-:S07]  /*14fa90*/  PRMT R2, R42, 0x7770, RZ ;  /* 0x000077702a027816 */ /* 0x004fce00000000ff */
[----:B---3--:R0:W-:Y:S01]  /*14faa0*/  @P6 STG.E.U8 desc[UR44][R22.64], R2 ;  /* 0x0000000216006986 */ /* 0x0081e2000c10112c */
        /* <DEDUP_REMOVED lines=31> */
[----:B------:R-:W-:Y:S02]  /*14fca0*/  LOP3.LUT P2, RZ, R35, 0x80000000, RZ, 0xc0, !PT ;  /* 0x8000000023ff7812 */ /* 0x000fe4000784c0ff */
[----:B--2---:R-:W-:-:S05]  /*14fcb0*/  PRMT R2, R21, 0x7770, RZ ;  /* 0x0000777015027816 */ /* 0x004fca00000000ff */
[----:B---3--:R0:W-:Y:S04]  /*14fcc0*/  @P3 STG.E.U8 desc[UR44][R42.64], R2 ;  /* 0x000000022a003986 */ /* 0x0081e8000c10112c */
[----:B0-----:R-:W2:Y:S01]  /*14fcd0*/  LDL.LU.64 R42, [R1+0x450] ;  /* 0x00045000012a7983 */ /* 0x001ea20000300a00 */
[----:B------:R-:W-:-:S03]  /*14fce0*/  LOP3.LUT P6, RZ, R32, 0x200, RZ, 0xc0, !PT ;  /* 0x0000020020ff7812 */ /* 0x000fc600078cc0ff */
[----:B------:R-:W3:Y:S04]  /*14fcf0*/  LDL.LU R16, [R1+0x2cc] ;  /* 0x0002cc0001107983 */ /* 0x000ee80000300800 */
[----:B------:R-:W3:Y:S04]  /*14fd00*/  LDL.LU.64 R44, [R1+0x448] ;  /* 0x00044800012c7983 */ /* 0x000ee80000300a00 */
[----:B------:R-:W3:Y:S02]  /*14fd10*/  LDL.LU.64 R52, [R1+0x430] ;  /* 0x0004300001347983 */ /* 0x000ee40000300a00 */
[----:B------:R-:W-:-:S02]  /*14fd20*/  @P6 LOP3.LUT R9, R9, 0x1000, RZ, 0xfc, !PT ;  /* 0x0000100009096812 */ /* 0x000fc400078efcff */
[----:B------:R-:W-:Y:S01]  /*14fd30*/  LOP3.LUT P6, RZ, R32, 0x100, RZ, 0xc0, !PT ;  /* 0x0000010020ff7812 */ /* 0x000fe200078cc0ff */
[----:B------:R-:W3:Y:S01]  /*14fd40*/  LDL.LU.64 R58, [R1+0x428] ;  /* 0x00042800013a7983 */ /* 0x000ee20000300a00 */
[----:B------:R-:W-:-:S03]  /*14fd50*/  LOP3.LUT R9, R9, 0xffffdfff, RZ, 0xc0, !PT ;  /* 0xffffdfff09097812 */ /* 0x000fc600078ec0ff */
[----:B------:R-:W3:Y:S01]  /*14fd60*/  LDL.LU.64 R6, [R1+0x420] ;  /* 0x0004200001067983 */ /* 0x000ee20000300a00 */
[----:B------:R-:W-:-:S03]  /*14fd70*/  PRMT R2, R21, 0x7771, RZ ;  /* 0x0000777115027816 */ /* 0x000fc600000000ff */
[----:B------:R-:W3:Y:S04]  /*14fd80*/  LDL.LU R17, [R1+0x2b0] ;  /* 0x0002b00001117983 */ /* 0x000ee80000300800 */
[----:B------:R-:W-:Y:S01]  /*14fd90*/  @P6 LOP3.LUT R9, R9, 0x2000, RZ, 0xfc, !PT ;  /* 0x0000200009096812 */ /* 0x000fe200078efcff */
[----:B------:R-:W3:Y:S01]  /*14fda0*/  LDL.LU.64 R4, [R1+0x418] ;  /* 0x0004180001047983 */ /* 0x000ee20000300a00 */
        /* <DEDUP_REMOVED lines=13> */
[----:B------:R-:W-:Y:S01]  /*14fe80*/  LOP3.LUT R9, R9, 0xfffbffff, RZ, 0xc0, !PT ;  /* 0xfffbffff09097812 */ /* 0x000fe200078ec0ff */
[----:B----4-:R0:W-:Y:S01]  /*14fe90*/  @P0 STG.E.U8 desc[UR44][R22.64], R2 ;  /* 0x0000000216000986 */ /* 0x0101e2000c10112c */
[----:B------:R-:W-:-:S09]  /*14fea0*/  LOP3.LUT P5, RZ, R32, 0x1, RZ, 0xc0, !PT ;  /* 0x0000000120ff7812 */ /* 0x000fd200078ac0ff */
[----:B------:R-:W-:Y:S02]  /*14feb0*/  @P6 LOP3.LUT R9, R9, 0x40000, RZ, 0xfc, !PT ;  /* 0x0004000009096812 */ /* 0x000fe400078efcff */
[----:B------:R-:W-:Y:S01]  /*14fec0*/  LOP3.LUT P6, RZ, R32, 0x4, RZ, 0xc0, !PT ;  /* 0x0000000420ff7812 */ /* 0x000fe200078cc0ff */
[----:B0-----:R-:W4:Y:S01]  /*14fed0*/  LDL.LU.64 R22, [R1+0x408] ;  /* 0x0004080001167983 */ /* 0x001f220000300a00 */
[----:B------:R-:W-:Y:S02]  /*14fee0*/  LOP3.LUT R9, R9, 0xfff7ffff, RZ, 0xc0, !PT ;  /* 0xfff7ffff09097812 */ /* 0x000fe400078ec0ff */
[----:B------:R-:W-:-:S05]  /*14fef0*/  PRMT R2, R21, 0x7772, RZ ;  /* 0x0000777215027816 */ /* 0x000fca00000000ff */
[----:B------:R0:W-:Y:S04]  /*14ff00*/  @P2 STG.E.U8 desc[UR44][R18.64], R2 ;  /* 0x0000000212002986 */ /* 0x0001e8000c10112c */
[----:B------:R-:W-:Y:S02]  /*14ff10*/  @P6 LOP3.LUT R9, R9, 0x80000, RZ, 0xfc, !PT ;  /* 0x0008000009096812 */ /* 0x000fe400078efcff */
[----:B------:R-:W-:Y:S02]  /*14ff20*/  LOP3.LUT P6, RZ, R32, 0x2, RZ, 0xc0, !PT ;  /* 0x0000000220ff7812 */ /* 0x000fe400078cc0ff */
[----:B0-----:R-:W-:Y:S01]  /*14ff30*/  PRMT R2, R21, 0x7773, RZ ;  /* 0x0000777315027816 */ /* 0x001fe200000000ff */
        /* <DEDUP_REMOVED lines=57> */
[----:B------:R-:W-:-:S03]  /*1502d0*/  PRMT R2, R60, 0x7773, RZ ;  /* 0x000077733c027816 */ /* 0x000fc600000000ff */
[----:B------:R-:W4:Y:S01]  /*1502e0*/  LDL.LU R40, [R1+0x2a4] ;  /* 0x0002a40001287983 */ /* 0x000f220000300800 */
[----:B------:R-:W-:-:S03]  /*1502f0*/  LOP3.LUT P3, RZ, R32, 0x10000, RZ, 0xc0, !PT ;  /* 0x0001000020ff7812 */ /* 0x000fc6000786c0ff */
[----:B------:R-:W4:Y:S04]  /*150300*/  LDL.LU R60, [R1+0x5830] ;  /* 0x00583000013c7983 */ /* 0x000f280000300800 */
        /* <DEDUP_REMOVED lines=103> */
[----:B------:R-:W-:-:S03]  /*150980*/  LOP3.LUT P3, RZ, R60, 0x8, RZ, 0xc0, !PT ;  /* 0x000000083cff7812 */ /* 0x000fc6000786c0ff */
[----:B------:R-:W4:Y:S01]  /*150990*/  LDL.LU.64 R36, [R1+0x608] ;  /* 0x0006080001247983 */ /* 0x000f220000300a00 */
[----:B------:R-:W-:-:S03]  /*1509a0*/  PRMT R2, R12, 0x7772, RZ ;  /* 0x000077720c027816 */ /* 0x000fc600000000ff */
[----:B------:R-:W4:Y:S01]  /*1509b0*/  LDL.LU R39, [R1+0x290] ;  /* 0x0002900001277983 */ /* 0x000f220000300800 */
        /* <DEDUP_REMOVED lines=16> */
[----:B------:R-:W-:-:S04]  /*150ac0*/  LOP3.LUT R9, R9, 0xfffffffe, RZ, 0xc0, !PT ;  /* 0xfffffffe09097812 */ /* 0x000fc800078ec0ff */
[----:B------:R-:W-:Y:S02]  /*150ad0*/  @P6 LOP3.LUT R9, R9, 0x1, RZ, 0xfc, !PT ;  /* 0x0000000109096812 */ /* 0x000fe400078efcff */
        /* <DEDUP_REMOVED lines=11> */
[----:B---3--:R4:W-:Y:S01]  /*150b90*/  @P0 STG.E.U8 desc[UR44][R20.64], R2 ;  /* 0x0000000214000986 */ /* 0x0089e2000c10112c */
[----:B------:R-:W-:Y:S02]  /*150ba0*/  LOP3.LUT R9, R9, 0xfffffff7, RZ, 0xc0, !PT ;  /* 0xfffffff709097812 */ /* 0x000fe400078ec0ff */
[----:B----4-:R-:W-:Y:S01]  /*150bb0*/  PRMT R2, R13, 0x7770, RZ ;  /* 0x000077700d027816 */ /* 0x010fe200000000ff */
[----:B------:R-:W3:Y:S06]  /*150bc0*/  LDL.LU R20, [R1+0x280] ;  /* 0x0002800001147983 */ /* 0x000eec0000300800 */
[----:B------:R-:W-:-:S02]  /*150bd0*/  @P6 LOP3.LUT R9, R9, 0x8, RZ, 0xfc, !PT ;  /* 0x0000000809096812 */ /* 0x000fc400078efcff */
[----:B------:R-:W-:Y:S01]  /*150be0*/  LOP3.LUT P6, RZ, R60, 0x80, RZ, 0xc0, !PT ;  /* 0x000000803cff7812 */ /* 0x000fe200078cc0ff */
[----:B------:R0:W-:Y:S04]  /*150bf0*/  @P2 STG.E.U8 desc[UR44][R4.64], R2 ;  /* 0x0000000204002986 */ /* 0x0001e8000c10112c */
[----:B------:R-:W4:Y:S04]  /*150c00*/  LDL.LU.64 R44, [R1+0x648] ;  /* 0x00064800012c7983 */ /* 0x000f280000300a00 */
[----:B------:R-:W3:Y:S01]  /*150c10*/  LDL.LU.64 R52, [R1+0x640] ;  /* 0x0006400001347983 */ /* 0x000ee20000300a00 */
[----:B0-----:R-:W-:-:S03]  /*150c20*/  PRMT R2, R13, 0x7771, RZ ;  /* 0x000077710d027816 */ /* 0x001fc600000000ff */
[----:B------:R-:W3:Y:S04]  /*150c30*/  LDL.LU.64 R58, [R1+0x650] ;  /* 0x00065000013a7983 */ /* 0x000ee80000300a00 */
[----:B------:R0:W-:Y:S04]  /*150c40*/  @P5 STG.E.U8 desc[UR44][R16.64], R2 ;  /* 0x0000000210005986 */ /* 0x0001e8000c10112c */
[----:B------:R-:W3:Y:S04]  /*150c50*/  LDL.LU.64 R6, [R1+0x668] ;  /* 0x0006680001067983 */ /* 0x000ee80000300a00 */
[----:B------:R-:W3:Y:S01]  /*150c60*/  LDL.LU.64 R4, [R1+0x680] ;  /* 0x0006800001047983 */ /* 0x000ee20000300a00 */
[----:B0-----:R-:W-:-:S03]  /*150c70*/  PRMT R2, R13, 0x7772, RZ ;  /* 0x000077720d027816 */ /* 0x001fc600000000ff */
[----:B------:R-:W3:Y:S04]  /*150c80*/  LDL.LU.64 R16, [R1+0x678] ;  /* 0x0006780001107983 */ /* 0x000ee80000300a00 */
[----:B------:R0:W-:Y:S01]  /*150c90*/  @P6 STG.E.U8 desc[UR44][R14.64], R2 ;  /* 0x000000020e006986 */ /* 0x0001e2000c10112c */
[----:B------:R-:W-:Y:S02]  /*150ca0*/  LOP3.LUT P6, RZ, R9, 0x8, RZ, 0xc0, !PT ;  /* 0x0000000809ff7812 */ /* 0x000fe400078cc0ff */
[----:B0-----:R-:W-:Y:S01]  /*150cb0*/  PRMT R2, R13, 0x7773, RZ ;  /* 0x000077730d027816 */ /* 0x001fe200000000ff */
[----:B------:R-:W3:Y:S10]  /*150cc0*/  LDL.LU.64 R14, [R1+0x688] ;  /* 0x00068800010e7983 */ /* 0x000ef40000300a00 */
[----:B------:R0:W-:Y:S01]  /*150cd0*/  @P6 STG.E.U8 desc[UR44][R36.64], R2 ;  /* 0x0000000224006986 */ /* 0x0001e2000c10112c */
[----:B------:R-:W-:-:S03]  /*150ce0*/  LOP3.LUT P6, RZ, R9, 0x4, RZ, 0xc0, !PT ;  /* 0x0000000409ff7812 */ /* 0x000fc600078cc0ff */
[----:B------:R-:W3:Y:S01]  /*150cf0*/  LDL.LU.64 R12, [R1+0x698] ;  /* 0x00069800010c7983 */ /* 0x000ee20000300a00 */
[----:B0-----:R-:W-:-:S03]  /*150d00*/  PRMT R2, R39, 0x7770, RZ ;  /* 0x0000777027027816 */ /* 0x001fc600000000ff */
[----:B------:R-:W3:Y:S04]  /*150d10*/  LDL.LU.64 R36, [R1+0x6a8] ;  /* 0x0006a80001247983 */ /* 0x000ee80000300a00 */
[----:B------:R-:W3:Y:S04]  /*150d20*/  LDL.LU R21, [R1+0x284] ;  /* 0x0002840001157983 */ /* 0x000ee80000300800 */
[----:B--2---:R0:W-:Y:S01]  /*150d30*/  @P6 STG.E.U8 desc[UR44][R42.64], R2 ;  /* 0x000000022a006986 */ /* 0x0041e2000c10112c */
[----:B------:R-:W-:Y:S02]  /*150d40*/  LOP3.LUT P6, RZ, R9, 0x2, RZ, 0xc0, !PT ;  /* 0x0000000209ff7812 */ /* 0x000fe400078cc0ff */
[----:B0-----:R-:W-:Y:S01]  /*150d50*/  PRMT R2, R39, 0x7771, RZ ;  /* 0x0000777127027816 */ /* 0x001fe200000000ff */
[----:B------:R-:W2:Y:S10]  /*150d60*/  LDL.LU.64 R42, [R1+0x6a0] ;  /* 0x0006a000012a7983 */ /* 0x000eb40000300a00 */
[----:B------:R0:W-:Y:S01]  /*150d70*/  @P6 STG.E.U8 desc[UR44][R18.64], R2 ;  /* 0x0000000212006986 */ /* 0x0001e2000c10112c */
[----:B------:R-:W-:-:S03]  /*150d80*/  LOP3.LUT P6, RZ, R9, 0x1, RZ, 0xc0, !PT ;  /* 0x0000000109ff7812 */ /* 0x000fc600078cc0ff */
[----:B0-----:R-:W2:Y:S04]  /*150d90*/  LDL.LU.64 R18, [R1+0x5820] ;  /* 0x0058200001127983 */ /* 0x001ea80000300a00 */
[----:B------:R-:W4:Y:S01]  /*150da0*/  LDL.LU.64 R8, [R1+0x630] ;  /* 0x0006300001087983 */ /* 0x000f220000300a00 */
[----:B------:R-:W-:Y:S02]  /*150db0*/  PRMT R2, R39, 0x7772, RZ ;  /* 0x0000777227027816 */ /* 0x000fe400000000ff */
[C---:B------:R-:W-:Y:S02]  /*150dc0*/  LOP3.LUT P1, RZ, R60.reuse, 0x10000, RZ, 0xc0, !PT ;  /* 0x000100003cff7812 */ /* 0x040fe4000782c0ff */
[C---:B------:R-:W-:Y:S02]  /*150dd0*/  LOP3.LUT P4, RZ, R60.reuse, 0x20000, RZ, 0xc0, !PT ;  /* 0x000200003cff7812 */ /* 0x040fe4000788c0ff */
[----:B------:R-:W-:-:S02]  /*150de0*/  LOP3.LUT P3, RZ, R60, 0x40000, RZ, 0xc0, !PT ;  /* 0x000400003cff7812 */ /* 0x000fc4000786c0ff */
[C---:B------:R-:W-:Y:S02]  /*150df0*/  LOP3.LUT P0, RZ, R60.reuse, 0x80000, RZ, 0xc0, !PT ;  /* 0x000800003cff7812 */ /* 0x040fe4000780c0ff */
[C---:B------:R-:W-:Y:S02]  /*150e00*/  LOP3.LUT P2, RZ, R60.reuse, 0x100000, RZ, 0xc0, !PT ;  /* 0x001000003cff7812 */ /* 0x040fe4000784c0ff */
[----:B------:R-:W-:Y:S01]  /*150e10*/  LOP3.LUT P5, RZ, R60, 0x200000, RZ, 0xc0, !PT ;  /* 0x002000003cff7812 */ /* 0x000fe200078ac0ff */
[----:B----4-:R0:W-:Y:S01]  /*150e20*/  @P6 STG.E.U8 desc[UR44][R8.64], R2 ;  /* 0x0000000208006986 */ /* 0x0101e2000c10112c */
[----:B------:R-:W-:Y:S02]  /*150e30*/  LOP3.LUT P6, RZ, R10, 0x80000000, RZ, 0xc0, !PT ;  /* 0x800000000aff7812 */ /* 0x000fe400078cc0ff */
[----:B0-----:R-:W-:-:S11]  /*150e40*/  PRMT R2, R39, 0x7773, RZ ;  /* 0x0000777327027816 */ /* 0x001fd600000000ff */
        /* <DEDUP_REMOVED lines=33> */
[C---:B------:R-:W-:Y:S02]  /*151060*/  LOP3.LUT P0, RZ, R60.reuse, 0x800000, RZ, 0xc0, !PT ;  /* 0x008000003cff7812 */ /* 0x040fe4000780c0ff */
[C---:B------:R-:W-:Y:S02]  /*151070*/  LOP3.LUT P2, RZ, R60.reuse, 0x1000000, RZ, 0xc0, !PT ;  /* 0x010000003cff7812 */ /* 0x040fe4000784c0ff */
[----:B------:R-:W-:-:S03]  /*151080*/  LOP3.LUT P5, RZ, R60, 0x2000000, RZ, 0xc0, !PT ;  /* 0x020000003cff7812 */ /* 0x000fc600078ac0ff */
[----:B--2---:R0:W-:Y:S04]  /*151090*/  @P3 STG.E.U8 desc[UR44][R42.64], R2 ;  /* 0x000000022a003986 */ /* 0x0041e8000c10112c */
[----:B0-----:R-:W2:Y:S01]  /*1510a0*/  LDL.LU.64 R42, [R1+0x740] ;  /* 0x00074000012a7983 */ /* 0x001ea20000300a00 */
[----:B---3--:R-:W-:-:S03]  /*1510b0*/  LOP3.LUT P6, RZ, R57, 0x4, RZ, 0xc0, !PT ;  /* 0x0000000439ff7812 */ /* 0x008fc600078cc0ff */
[----:B------:R-:W3:Y:S10]  /*1510c0*/  LDL.LU R39, [R1+0x288] ;  /* 0x0002880001277983 */ /* 0x000ef40000300800 */
        /* <DEDUP_REMOVED lines=23> */
[----:B------:R-:W3:Y:S04]  /*151240*/  LDL.LU.64 R60, [R1+0x738] ;  /* 0x00073800013c7983 */ /* 0x000ee80000300a00 */
[----:B------:R-:W3:Y:S04]  /*151250*/  LDL.LU.64 R8, [R1+0x748] ;  /* 0x0007480001087983 */ /* 0x000ee80000300a00 */
[----:B------:R-:W3:Y:S01]  /*151260*/  LDL.LU.64 R44, [R1+0x758] ;  /* 0x00075800012c7983 */ /* 0x000ee20000300a00 */
[----:B------:R-:W-:-:S03]  /*151270*/  PRMT R2, R21, 0x7772, RZ ;  /* 0x0000777215027816 */ /* 0x000fc600000000ff */
[----:B------:R-:W3:Y:S04]  /*151280*/  LDL.LU.64 R52, [R1+0x780] ;  /* 0x0007800001347983 */ /* 0x000ee80000300a00 */
[----:B----4-:R0:W-:Y:S02]  /*151290*/  @P0 STG.E.U8 desc[UR44][R4.64], R2 ;  /* 0x0000000204000986 */ /* 0x0101e4000c10112c */
[----:B0-----:R-:W-:-:S05]  /*1512a0*/  PRMT R2, R21, 0x7773, RZ ;  /* 0x0000777315027816 */ /* 0x001fca00000000ff */
[----:B------:R0:W-:Y:S04]  /*1512b0*/  @P2 STG.E.U8 desc[UR44][R36.64], R2 ;  /* 0x0000000224002986 */ /* 0x0001e8000c10112c */
[----:B0-----:R-:W4:Y:S04]  /*1512c0*/  LDL.LU R36, [R1+0x29c] ;  /* 0x00029c0001247983 */ /* 0x001f280000300800 */
[----:B------:R-:W4:Y:S01]  /*1512d0*/  LDL.LU.64 R58, [R1+0x778] ;  /* 0x00077800013a7983 */ /* 0x000f220000300a00 */
[----:B------:R-:W-:-:S03]  /*1512e0*/  PRMT R2, R40, 0x7770, RZ ;  /* 0x0000777028027816 */ /* 0x000fc600000000ff */
[----:B------:R-:W4:Y:S04]  /*1512f0*/  LDL.LU.64 R6, [R1+0x788] ;  /* 0x0007880001067983 */ /* 0x000f280000300a00 */
[----:B------:R0:W-:Y:S04]  /*151300*/  @P5 STG.E.U8 desc[UR44][R16.64], R2 ;  /* 0x0000000210005986 */ /* 0x0001e8000c10112c */
[----:B------:R-:W4:Y:S04]  /*151310*/  LDL.LU R37, [R1+0x28c] ;  /* 0x00028c0001257983 */ /* 0x000f280000300800 */
[----:B------:R-:W4:Y:S01]  /*151320*/  LDL.LU.64 R4, [R1+0x798] ;  /* 0x0007980001047983 */ /* 0x000f220000300a00 */
[----:B0-----:R-:W-:-:S03]  /*151330*/  PRMT R2, R40, 0x7771, RZ ;  /* 0x0000777128027816 */ /* 0x001fc600000000ff */
[----:B------:R-:W4:Y:S04]  /*151340*/  LDL.LU.64 R20, [R1+0x7a8] ;  /* 0x0007a80001147983 */ /* 0x000f280000300a00 */
[----:B------:R0:W-:Y:S01]  /*151350*/  @P6 STG.E.U8 desc[UR44][R14.64], R2 ;  /* 0x000000020e006986 */ /* 0x0001e2000c10112c */
[----:B------:R-:W-:-:S03]  /*151360*/  LOP3.LUT P6, RZ, R10, 0x8000000, RZ, 0xc0, !PT ;  /* 0x080000000aff7812 */ /* 0x000fc600078cc0ff */
[----:B------:R-:W4:Y:S01]  /*151370*/  LDL.LU.64 R16, [R1+0x7a0] ;  /* 0x0007a00001107983 */ /* 0x000f220000300a00 */
        /* <DEDUP_REMOVED lines=9> */
[----:B---3--:R-:W-:Y:S02]  /*151410*/  PRMT R2, R39, 0x7770, RZ ;  /* 0x0000777027027816 */ /* 0x008fe400000000ff */
[C---:B------:R-:W-:Y:S02]  /*151420*/  LOP3.LUT P1, RZ, R57.reuse, 0x8, RZ, 0xc0, !PT ;  /* 0x0000000839ff7812 */ /* 0x040fe4000782c0ff */
[----:B------:R-:W-:-:S02]  /*151430*/  LOP3.LUT P4, RZ, R57, 0x10, RZ, 0xc0, !PT ;  /* 0x0000001039ff7812 */ /* 0x000fc4000788c0ff */
[C---:B------:R-:W-:Y:S02]  /*151440*/  LOP3.LUT P3, RZ, R57.reuse, 0x20, RZ, 0xc0, !PT ;  /* 0x0000002039ff7812 */ /* 0x040fe4000786c0ff */
[C---:B------:R-:W-:Y:S02]  /*151450*/  LOP3.LUT P0, RZ, R57.reuse, 0x40, RZ, 0xc0, !PT ;  /* 0x0000004039ff7812 */ /* 0x040fe4000780c0ff */
[C---:B------:R-:W-:Y:S02]  /*151460*/  LOP3.LUT P2, RZ, R57.reuse, 0x80, RZ, 0xc0, !PT ;  /* 0x0000008039ff7812 */ /* 0x040fe4000784c0ff */
[----:B------:R-:W-:Y:S01]  /*151470*/  LOP3.LUT P5, RZ, R57, 0x100, RZ, 0xc0, !PT ;  /* 0x0000010039ff7812 */ /* 0x000fe200078ac0ff */
        /* <DEDUP_REMOVED lines=141> */
[C---:B------:R-:W-:Y:S01]  /*151d50*/  LOP3.LUT P3, RZ, R57.reuse, 0x10000000, RZ, 0xc0, !PT ;  /* 0x1000000039ff7812 */ /* 0x040fe2000786c0ff */
        /* <DEDUP_REMOVED lines=10> */
[----:B------:R-:W-:-:S11]  /*151e00*/  LOP3.LUT R10, R10, 0xffffffdf, RZ, 0xc0, !PT ;  /* 0xffffffdf0a0a7812 */ /* 0x000fd600078ec0ff */
[----:B------:R-:W-:Y:S02]  /*151e10*/  @P6 LOP3.LUT R10, R10, 0x20, RZ, 0xfc, !PT ;  /* 0x000000200a0a6812 */ /* 0x000fe400078efcff */
[----:B------:R-:W-:Y:S02]  /*151e20*/  LOP3.LUT P6, RZ, R0, 0x40, RZ, 0xc0, !PT ;  /* 0x0000004000ff7812 */ /* 0x000fe400078cc0ff */
[----:B------:R-:W-:-:S11]  /*151e30*/  LOP3.LUT R10, R10, 0xffffffbf, RZ, 0xc0, !PT ;  /* 0xffffffbf0a0a7812 */ /* 0x000fd600078ec0ff */
[----:B------:R-:W-:Y:S02]  /*151e40*/  @P6 LOP3.LUT R10, R10, 0x40, RZ, 0xfc, !PT ;  /* 0x000000400a0a6812 */ /* 0x000fe400078efcff */
[----:B------:R-:W-:Y:S02]  /*151e50*/  LOP3.LUT P6, RZ, R0, 0x20, RZ, 0xc0, !PT ;  /* 0x0000002000ff7812 */ /* 0x000fe400078cc0ff */
[----:B------:R-:W-:Y:S02]  /*151e60*/  LOP3.LUT R10, R10, 0xffffff7f, RZ, 0xc0, !PT ;  /* 0xffffff7f0a0a7812 */ /* 0x000fe400078ec0ff */
[----:B----4-:R-:W-:-:S09]  /*151e70*/  PRMT R2, R12, 0x7770, RZ ;  /* 0x000077700c027816 */ /* 0x010fd200000000ff */
[----:B------:R-:W-:Y:S02]  /*151e80*/  @P6 LOP3.LUT R10, R10, 0x80, RZ, 0xfc, !PT ;  /* 0x000000800a0a6812 */ /* 0x000fe400078efcff */
[----:B------:R-:W-:Y:S01]  /*151e90*/  LOP3.LUT P6, RZ, R0, 0x10, RZ, 0xc0, !PT ;  /* 0x0000001000ff7812 */ /* 0x000fe200078cc0ff */
[----:B------:R0:W-:Y:S01]  /*151ea0*/  @P0 STG.E.U8 desc[UR44][R16.64], R2 ;  /* 0x0000000210000986 */ /* 0x0001e2000c10112c */
[----:B------:R-:W-:-:S03]  /*151eb0*/  LOP3.LUT R10, R10, 0xfffffeff, RZ, 0xc0, !PT ;  /* 0xfffffeff0a0a7812 */ /* 0x000fc600078ec0ff */
[----:B0-----:R-:W4:Y:S08]  /*151ec0*/  LDL.LU.64 R16, [R1+0x9c0] ;  /* 0x0009c00001107983 */ /* 0x001f300000300a00 */
        /* <DEDUP_REMOVED lines=10> */
[----:B------:R-:W4:Y:S01]  /*151f70*/  LDL.LU R13, [R1+0x250] ;  /* 0x00025000010d7983 */ /* 0x000f220000300800 */
[----:B------:R-:W-:Y:S02]  /*151f80*/  LOP3.LUT P5, RZ, R57, 0x80000000, RZ, 0xc0, !PT ;  /* 0x8000000039ff7812 */ /* 0x000fe400078ac0ff */
[----:B------:R-:W-:Y:S01]  /*151f90*/  PRMT R2, R12, 0x7771, RZ ;  /* 0x000077710c027816 */ /* 0x000fe200000000ff */
[----:B------:R-:W4:Y:S06]  /*151fa0*/  LDL.LU.64 R52, [R1+0xa00] ;  /* 0x000a000001347983 */ /* 0x000f2c0000300a00 */
        /* <DEDUP_REMOVED lines=27> */
[----:B0-----:R-:W-:Y:S01]  /*152160*/  PRMT R2, R40, 0x7773, RZ ;  /* 0x0000777328027816 */ /* 0x001fe200000000ff */
[----:B------:R-:W3:Y:S10]  /*152170*/  LDL.LU.64 R20, [R1+0x5810] ;  /* 0x0058100001147983 */ /* 0x000ef40000300a00 */
[----:B----4-:R0:W-:Y:S01]  /*152180*/  @P6 STG.E.U8 desc[UR44][R16.64], R2 ;  /* 0x0000000210006986 */ /* 0x0101e2000c10112c */
[----:B------:R-:W-:-:S02]  /*152190*/  LOP3.LUT P6, RZ, R10, 0x80, RZ, 0xc0, !PT ;  /* 0x000000800aff7812 */ /* 0x000fc400078cc0ff */
[----:B0-----:R-:W-:Y:S01]  /*1521a0*/  PRMT R2, R39, 0x7770, RZ ;  /* 0x0000777027027816 */ /* 0x001fe200000000ff */
[----:B------:R-:W4:Y:S10]  /*1521b0*/  LDL.LU.64 R16, [R1+0x5808] ;  /* 0x0058080001107983 */ /* 0x000f340000300a00 */
        /* <DEDUP_REMOVED lines=53> */
[----:B0-----:R-:W2:Y:S01]  /*152510*/  LDL.LU.64 R42, [R1+0xac0] ;  /* 0x000ac000012a7983 */ /* 0x001ea20000300a00 */
[----:B------:R-:W-:-:S05]  /*152520*/  PRMT R2, R12, 0x7773, RZ ;  /* 0x000077730c027816 */ /* 0x000fca00000000ff */
[----:B---3--:R0:W-:Y:S04]  /*152530*/  @P0 STG.E.U8 desc[UR44][R14.64], R2 ;  /* 0x000000020e000986 */ /* 0x0081e8000c10112c */
[----:B0-----:R-:W3:Y:S01]  /*152540*/  LDL.LU.64 R14, [R1+0xae8] ;  /* 0x000ae800010e7983 */ /* 0x001ee20000300a00 */
[----:B------:R-:W-:-:S03]  /*152550*/  LOP3.LUT R10, R10, 0xfffffffe, RZ, 0xc0, !PT ;  /* 0xfffffffe0a0a7812 */ /* 0x000fc600078ec0ff */
[----:B------:R-:W3:Y:S01]  /*152560*/  LDL.LU.64 R56, [R1+0xaf8] ;  /* 0x000af80001387983 */ /* 0x000ee20000300a00 */
        /* <DEDUP_REMOVED lines=11> */
[----:B------:R-:W-:-:S09]  /*152620*/  LOP3.LUT P2, RZ, R0, 0x20000, RZ, 0xc0, !PT ;  /* 0x0002000000ff7812 */ /* 0x000fd2000784c0ff */
[----:B------:R-:W-:Y:S02]  /*152630*/  @P6 LOP3.LUT R10, R10, 0x4, RZ, 0xfc, !PT ;  /* 0x000000040a0a6812 */ /* 0x000fe400078efcff */
[C---:B------:R-:W-:Y:S02]  /*152640*/  LOP3.LUT P6, RZ, R0.reuse, 0x100000, RZ, 0xc0, !PT ;  /* 0x0010000000ff7812 */ /* 0x040fe400078cc0ff */
[----:B------:R-:W-:Y:S02]  /*152650*/  LOP3.LUT P5, RZ, R0, 0x40000, RZ, 0xc0, !PT ;  /* 0x0004000000ff7812 */ /* 0x000fe400078ac0ff */
[----:B------:R-:W-:Y:S02]  /*152660*/  LOP3.LUT R10, R10, 0xfffffff7, RZ, 0xc0, !PT ;  /* 0xfffffff70a0a7812 */ /* 0x000fe400078ec0ff */
[----:B----4-:R-:W-:-:S05]  /*152670*/  PRMT R2, R13, 0x7770, RZ ;  /* 0x000077700d027816 */ /* 0x010fca00000000ff */
[----:B------:R0:W-:Y:S02]  /*152680*/  @P2 STG.E.U8 desc[UR44][R58.64], R2 ;  /* 0x000000023a002986 */ /* 0x0001e4000c10112c */
        /* <DEDUP_REMOVED lines=14> */
[----:B0-----:R-:W4:Y:S01]  /*152770*/  LDL.LU.64 R36, [R1+0xb88] ;  /* 0x000b880001247983 */ /* 0x001f220000300a00 */
[----:B------:R-:W-:-:S03]  /*152780*/  PRMT R2, R40, 0x7770, RZ ;  /* 0x0000777028027816 */ /* 0x000fc600000000ff */
[----:B------:R-:W4:Y:S04]  /*152790*/  LDL.LU R48, [R1+0x25c] ;  /* 0x00025c0001307983 */ /* 0x000f280000300800 */
        /* <DEDUP_REMOVED lines=35> */
[----:B0-----:R-:W-:Y:S02]  /*1529d0*/  PRMT R2, R49, 0x7773, RZ ;  /* 0x0000777331027816 */ /* 0x001fe400000000ff */
[----:B------:R-:W4:Y:S04]  /*1529e0*/  LDL.LU R49, [R1+0x57fc] ;  /* 0x0057fc0001317983 */ /* 0x000f280000300800 */
[----:B------:R0:W-:Y:S02]  /*1529f0*/  @P2 STG.E.U8 desc[UR44][R36.64], R2 ;  /* 0x0000000224002986 */ /* 0x0001e4000c10112c */
[----:B0-----:R-:W-:-:S05]  /*152a00*/  PRMT R2, R48, 0x7770, RZ ;  /* 0x0000777030027816 */ /* 0x001fca00000000ff */
[----:B--2---:R0:W-:Y:S04]  /*152a10*/  @P5 STG.E.U8 desc[UR44][R42.64], R2 ;  /* 0x000000022a005986 */ /* 0x0041e8000c10112c */
[----:B0-----:R-:W2:Y:S04]  /*152a20*/  LDL.LU.64 R42, [R1+0xba8] ;  /* 0x000ba800012a7983 */ /* 0x001ea80000300a00 */
[----:B------:R-:W3:Y:S04]  /*152a30*/  LDL.LU.64 R58, [R1+0xbb8] ;  /* 0x000bb800013a7983 */ /* 0x000ee80000300a00 */
[----:B------:R-:W3:Y:S04]  /*152a40*/  LDL.LU.64 R36, [R1+0xbc8] ;  /* 0x000bc80001247983 */ /* 0x000ee80000300a00 */
[----:B------:R-:W3:Y:S04]  /*152a50*/  LDL.LU.64 R6, [R1+0xbc0] ;  /* 0x000bc00001067983 */ /* 0x000ee80000300a00 */
[----:B------:R-:W3:Y:S04]  /*152a60*/  LDL.LU.64 R4, [R1+0xbe8] ;  /* 0x000be80001047983 */ /* 0x000ee80000300a00 */
[----:B------:R-:W3:Y:S04]  /*152a70*/  LDL.LU.64 R12, [R1+0xbf8] ;  /* 0x000bf800010c7983 */ /* 0x000ee80000300a00 */
[----:B------:R-:W3:Y:S01]  /*152a80*/  LDL.LU R40, [R1+0x24c] ;  /* 0x00024c0001287983 */ /* 0x000ee20000300800 */
[----:B------:R-:W-:-:S02]  /*152a90*/  LOP3.LUT P3, RZ, R54, 0x80000, RZ, 0xc0, !PT ;  /* 0x0008000036ff7812 */ /* 0x000fc4000786c0ff */
[----:B------:R-:W-:Y:S02]  /*152aa0*/  PRMT R2, R48, 0x7771, RZ ;  /* 0x0000777130027816 */ /* 0x000fe400000000ff */
[----:B------:R-:W-:Y:S02]  /*152ab0*/  LOP3.LUT R32, R32, 0xffefffff, RZ, 0xc0, !PT ;  /* 0xffefffff20207812 */ /* 0x000fe400078ec0ff */
[----:B------:R-:W-:Y:S02]  /*152ac0*/  LOP3.LUT P5, RZ, R50, 0x10, RZ, 0xc0, !PT ;  /* 0x0000001032ff7812 */ /* 0x000fe400078ac0ff */
[C---:B------:R-:W-:Y:S02]  /*152ad0*/  LOP3.LUT P0, RZ, R54.reuse, 0x40000, RZ, 0xc0, !PT ;  /* 0x0004000036ff7812 */ /* 0x040fe4000780c0ff */
[----:B------:R-:W-:Y:S02]  /*152ae0*/  LOP3.LUT P2, RZ, R54, 0x4000, RZ, 0xc0, !PT ;  /* 0x0000400036ff7812 */ /* 0x000fe4000784c0ff */
[----:B----4-:R-:W-:-:S13]  /*152af0*/  LOP3.LUT P6, RZ, R49, 0x8000000, RZ, 0xc0, !PT ;  /* 0x0800000031ff7812 */ /* 0x010fda00078cc0ff */
[----:B------:R-:W-:Y:S02]  /*152b00*/  @P6 LOP3.LUT R32, R32, 0x100000, RZ, 0xfc, !PT ;  /* 0x0010000020206812 */ /* 0x000fe400078efcff */
[----:B------:R-:W-:Y:S02]  /*152b10*/  LOP3.LUT P6, RZ, R49, 0x10000000, RZ, 0xc0, !PT ;  /* 0x1000000031ff7812 */ /* 0x000fe400078cc0ff */
[----:B------:R-:W-:Y:S01]  /*152b20*/  LOP3.LUT R32, R32, 0xffdfffff, RZ, 0xc0, !PT ;  /* 0xffdfffff20207812 */ /* 0x000fe200078ec0ff */
[----:B--2---:R0:W-:Y:S04]  /*152b30*/  @P3 STG.E.U8 desc[UR44][R42.64], R2 ;  /* 0x000000022a003986 */ /* 0x0041e8000c10112c */
[----:B0-----:R-:W2:Y:S06]  /*152b40*/  LDL.LU.64 R42, [R1+0xc20] ;  /* 0x000c2000012a7983 */ /* 0x001eac0000300a00 */
[----:B------:R-:W-:-:S02]  /*152b50*/  @P6 LOP3.LUT R32, R32, 0x200000, RZ, 0xfc, !PT ;  /* 0x0020000020206812 */ /* 0x000fc400078efcff */
[----:B------:R-:W-:Y:S01]  /*152b60*/  LOP3.LUT P6, RZ, R49, 0x20000000, RZ, 0xc0, !PT ;  /* 0x2000000031ff7812 */ /* 0x000fe200078cc0ff */
[----:B------:R-:W4:Y:S01]  /*152b70*/  LDL.LU R39, [R1+0x230] ;  /* 0x0002300001277983 */ /* 0x000f220000300800 */
        /* <DEDUP_REMOVED lines=18> */
[----:B------:R-:W4:Y:S04]  /*152ca0*/  LDL.LU.64 R50, [R1+0xc18] ;  /* 0x000c180001327983 */ /* 0x000f280000300a00 */
[----:B------:R-:W4:Y:S04]  /*152cb0*/  LDL.LU.64 R54, [R1+0xc28] ;  /* 0x000c280001367983 */ /* 0x000f280000300a00 */
[----:B------:R-:W4:Y:S01]  /*152cc0*/  LDL.LU.64 R56, [R1+0xc38] ;  /* 0x000c380001387983 */ /* 0x000f220000300a00 */
[----:B------:R-:W-:-:S03]  /*152cd0*/  PRMT R2, R48, 0x7772, RZ ;  /* 0x0000777230027816 */ /* 0x000fc600000000ff */
[----:B------:R-:W4:Y:S04]  /*152ce0*/  LDL.LU.64 R60, [R1+0xc60] ;  /* 0x000c6000013c7983 */ /* 0x000f280000300a00 */
[----:B---3--:R0:W-:Y:S02]  /*152cf0*/  @P0 STG.E.U8 desc[UR44][R58.64], R2 ;  /* 0x000000023a000986 */ /* 0x0081e4000c10112c */
[----:B0-----:R-:W-:-:S05]  /*152d00*/  PRMT R2, R48, 0x7773, RZ ;  /* 0x0000777330027816 */ /* 0x001fca00000000ff */
[----:B------:R0:W-:Y:S04]  /*152d10*/  @P2 STG.E.U8 desc[UR44][R36.64], R2 ;  /* 0x0000000224002986 */ /* 0x0001e8000c10112c */
[----:B0-----:R-:W3:Y:S04]  /*152d20*/  LDL.LU R36, [R1+0x220] ;  /* 0x0002200001247983 */ /* 0x001ee80000300800 */
[----:B------:R-:W3:Y:S01]  /*152d30*/  LDL.LU.64 R8, [R1+0xc58] ;  /* 0x000c580001087983 */ /* 0x000ee20000300a00 */
[----:B------:R-:W-:-:S03]  /*152d40*/  PRMT R2, R40, 0x7770, RZ ;  /* 0x0000777028027816 */ /* 0x000fc600000000ff */
[----:B------:R-:W3:Y:S04]  /*152d50*/  LDL.LU.64 R44, [R1+0xc70] ;  /* 0x000c7000012c7983 */ /* 0x000ee80000300a00 */
[----:B------:R0:W-:Y:S04]  /*152d60*/  @P5 STG.E.U8 desc[UR44][R6.64], R2 ;  /* 0x0000000206005986 */ /* 0x0001e8000c10112c */
[----:B------:R-:W3:Y:S04]  /*152d70*/  LDL.LU R37, [R1+0x234] ;  /* 0x0002340001257983 */ /* 0x000ee80000300800 */
[----:B------:R-:W3:Y:S01]  /*152d80*/  LDL.LU.64 R52, [R1+0xc90] ;  /* 0x000c900001347983 */ /* 0x000ee20000300a00 */
[----:B0-----:R-:W-:-:S03]  /*152d90*/  PRMT R2, R40, 0x7771, RZ ;  /* 0x0000777128027816 */ /* 0x001fc600000000ff */
[----:B------:R-:W3:Y:S04]  /*152da0*/  LDL.LU.64 R58, [R1+0xca0] ;  /* 0x000ca000013a7983 */ /* 0x000ee80000300a00 */
[----:B------:R0:W-:Y:S01]  /*152db0*/  @P6 STG.E.U8 desc[UR44][R4.64], R2 ;  /* 0x0000000204006986 */ /* 0x0001e2000c10112c */
[----:B------:R-:W-:-:S03]  /*152dc0*/  LOP3.LUT P6, RZ, R32, 0x8000000, RZ, 0xc0, !PT ;  /* 0x0800000020ff7812 */ /* 0x000fc600078cc0ff */
[----:B------:R-:W3:Y:S01]  /*152dd0*/  LDL.LU.64 R6, [R1+0xc98] ;  /* 0x000c980001067983 */ /* 0x000ee20000300a00 */
[----:B0-----:R-:W-:-:S03]  /*152de0*/  PRMT R2, R40, 0x7772, RZ ;  /* 0x0000777228027816 */ /* 0x001fc600000000ff */
[----:B------:R-:W3:Y:S06]  /*152df0*/  LDL.LU.64 R4, [R1+0xcb0] ;  /* 0x000cb00001047983 */ /* 0x000eec0000300a00 */
[----:B------:R0:W-:Y:S01]  /*152e00*/  @P6 STG.E.U8 desc[UR44][R12.64], R2 ;  /* 0x000000020c006986 */ /* 0x0001e2000c10112c */
[----:B------:R-:W-:-:S03]  /*152e10*/  LOP3.LUT P6, RZ, R32, 0x4000000, RZ, 0xc0, !PT ;  /* 0x0400000020ff7812 */ /* 0x000fc600078cc0ff */
[----:B0-----:R-:W3:Y:S01]  /*152e20*/  LDL.LU.64 R12, [R1+0xcb8] ;  /* 0x000cb800010c7983 */ /* 0x001ee20000300a00 */
[----:B------:R-:W-:-:S09]  /*152e30*/  PRMT R2, R40, 0x7773, RZ ;  /* 0x0000777328027816 */ /* 0x000fd200000000ff */
[----:B--2---:R0:W-:Y:S04]  /*152e40*/  @P6 STG.E.U8 desc[UR44][R42.64], R2 ;  /* 0x000000022a006986 */ /* 0x0041e8000c10112c */
[----:B0-----:R-:W2:Y:S01]  /*152e50*/  LDL.LU.64 R42, [R1+0xce0] ;  /* 0x000ce000012a7983 */ /* 0x001ea20000300a00 */
[----:B------:R-:W-:Y:S02]  /*152e60*/  LOP3.LUT P6, RZ, R32, 0x2000000, RZ, 0xc0, !PT ;  /* 0x0200000020ff7812 */ /* 0x000fe400078cc0ff */
[----:B----4-:R-:W-:Y:S02]  /*152e70*/  PRMT R2, R39, 0x7770, RZ ;  /* 0x0000777027027816 */ /* 0x010fe400000000ff */
[C---:B------:R-:W-:Y:S02]  /*152e80*/  LOP3.LUT P1, RZ, R49.reuse, 0x4000000, RZ, 0xc0, !PT ;  /* 0x0400000031ff7812 */ /* 0x040fe4000782c0ff */
[----:B------:R-:W-:-:S07]  /*152e90*/  LOP3.LUT P4, RZ, R49, 0x2000000, RZ, 0xc0, !PT ;  /* 0x0200000031ff7812 */ /* 0x000fce000788c0ff */
        /* <DEDUP_REMOVED lines=57> */
[----:B------:R-:W-:-:S03]  /*153230*/  PRMT R2, R47, 0x7771, RZ ;  /* 0x000077712f027816 */ /* 0x000fc600000000ff */
[----:B------:R-:W2:Y:S04]  /*153240*/  LDL.LU R37, [R1+0x228] ;  /* 0x0002280001257983 */ /* 0x000ea80000300800 */
[----:B---3--:R0:W-:Y:S04]  /*153250*/  @P0 STG.E.U8 desc[UR44][R12.64], R2 ;  /* 0x000000020c000986 */ /* 0x0081e8000c10112c */
[----:B0-----:R-:W3:Y:S01]  /*153260*/  LDL.LU.64 R12, [R1+0xd60] ;  /* 0x000d6000010c7983 */ /* 0x001ee20000300a00 */
[----:B------:R-:W-:-:S03]  /*153270*/  LOP3.LUT R32, R32, 0xfffeffff, RZ, 0xc0, !PT ;  /* 0xfffeffff20207812 */ /* 0x000fc600078ec0ff */
[----:B------:R-:W3:Y:S01]  /*153280*/  LDL.LU.64 R50, [R1+0xd58] ;  /* 0x000d580001327983 */ /* 0x000ee20000300a00 */
[----:B------:R-:W-:Y:S02]  /*153290*/  @P6 LOP3.LUT R32, R32, 0x10000, RZ, 0xfc, !PT ;  /* 0x0001000020206812 */ /* 0x000fe400078efcff */
[C---:B------:R-:W-:Y:S01]  /*1532a0*/  LOP3.LUT P6, RZ, R49.reuse, 0x2000, RZ, 0xc0, !PT ;  /* 0x0000200031ff7812 */ /* 0x040fe200078cc0ff */
[----:B------:R-:W3:Y:S01]  /*1532b0*/  LDL.LU.64 R54, [R1+0xd70] ;  /* 0x000d700001367983 */ /* 0x000ee20000300a00 */
[----:B------:R-:W-:Y:S02]  /*1532c0*/  LOP3.LUT P2, RZ, R49, 0x40000, RZ, 0xc0, !PT ;  /* 0x0004000031ff7812 */ /* 0x000fe4000784c0ff */
[----:B------:R-:W-:Y:S02]  /*1532d0*/  LOP3.LUT R32, R32, 0xfffdffff, RZ, 0xc0, !PT ;  /* 0xfffdffff20207812 */ /* 0x000fe400078ec0ff */
[----:B------:R-:W-:-:S07]  /*1532e0*/  PRMT R2, R47, 0x7772, RZ ;  /* 0x000077722f027816 */ /* 0x000fce00000000ff */
[----:B------:R-:W-:Y:S02]  /*1532f0*/  @P6 LOP3.LUT R32, R32, 0x20000, RZ, 0xfc, !PT ;  /* 0x0002000020206812 */ /* 0x000fe400078efcff */
[----:B------:R-:W-:Y:S01]  /*153300*/  LOP3.LUT P6, RZ, R49, 0x4000, RZ, 0xc0, !PT ;  /* 0x0000400031ff7812 */ /* 0x000fe200078cc0ff */
[----:B----4-:R0:W-:Y:S01]  /*153310*/  @P2 STG.E.U8 desc[UR44][R52.64], R2 ;  /* 0x0000000234002986 */ /* 0x0101e2000c10112c */
[----:B------:R-:W-:Y:S02]  /*153320*/  LOP3.LUT R32, R32, 0xfffbffff, RZ, 0xc0, !PT ;  /* 0xfffbffff20207812 */ /* 0x000fe400078ec0ff */
[----:B0-----:R-:W-:Y:S02]  /*153330*/  PRMT R2, R47, 0x7773, RZ ;  /* 0x000077732f027816 */ /* 0x001fe400000000ff */
[----:B------:R-:W4:Y:S04]  /*153340*/  LDL.LU R47, [R1+0x57f8] ;  /* 0x0057f800012f7983 */ /* 0x000f280000300800 */
[----:B------:R-:W4:Y:S03]  /*153350*/  LDL.LU.64 R56, [R1+0xd78] ;  /* 0x000d780001387983 */ /* 0x000f260000300a00 */
[----:B------:R-:W-:-:S02]  /*153360*/  @P6 LOP3.LUT R32, R32, 0x40000, RZ, 0xfc, !PT ;  /* 0x0004000020206812 */ /* 0x000fc400078efcff */
[C---:B------:R-:W-:Y:S01]  /*153370*/  LOP3.LUT P6, RZ, R49.reuse, 0x8000, RZ, 0xc0, !PT ;  /* 0x0000800031ff7812 */ /* 0x040fe200078cc0ff */
[----:B------:R-:W4:Y:S01]  /*153380*/  LDL.LU.64 R60, [R1+0xda0] ;  /* 0x000da000013c7983 */ /* 0x000f220000300a00 */
[C---:B------:R-:W-:Y:S02]  /*153390*/  LOP3.LUT P5, RZ, R49.reuse, 0x20000, RZ, 0xc0, !PT ;  /* 0x0002000031ff7812 */ /* 0x040fe400078ac0ff */
[----:B------:R-:W-:Y:S01]  /*1533a0*/  LOP3.LUT R32, R32, 0xfff7ffff, RZ, 0xc0, !PT ;  /* 0xfff7ffff20207812 */ /* 0x000fe200078ec0ff */
[----:B------:R-:W4:Y:S04]  /*1533b0*/  LDL.LU.64 R8, [R1+0xd98] ;  /* 0x000d980001087983 */ /* 0x000f280000300a00 */
[----:B------:R-:W4:Y:S04]  /*1533c0*/  LDL.LU.64 R44, [R1+0xda8] ;  /* 0x000da800012c7983 */ /* 0x000f280000300a00 */
[----:B------:R-:W-:Y:S01]  /*1533d0*/  @P6 LOP3.LUT R32, R32, 0x80000, RZ, 0xfc, !PT ;  /* 0x0008000020206812 */ /* 0x000fe200078efcff */
[----:B------:R-:W4:Y:S01]  /*1533e0*/  LDL.LU.64 R52, [R1+0xdb0] ;  /* 0x000db00001347983 */ /* 0x000f220000300a00 */
[----:B------:R-:W-:-:S03]  /*1533f0*/  LOP3.LUT P6, RZ, R49, 0x10000, RZ, 0xc0, !PT ;  /* 0x0001000031ff7812 */ /* 0x000fc600078cc0ff */
[----:B------:R0:W-:Y:S02]  /*153400*/  @P5 STG.E.U8 desc[UR44][R58.64], R2 ;  /* 0x000000023a005986 */ /* 0x0001e4000c10112c */
[----:B0-----:R-:W-:Y:S02]  /*153410*/  PRMT R2, R39, 0x7770, RZ ;  /* 0x0000777027027816 */ /* 0x001fe400000000ff */
[----:B------:R-:W4:Y:S06]  /*153420*/  LDL.LU.64 R58, [R1+0xdc8] ;  /* 0x000dc800013a7983 */ /* 0x000f2c0000300a00 */
        /* <DEDUP_REMOVED lines=15> */
[----:B0-----:R-:W-:Y:S02]  /*153520*/  PRMT R2, R37, 0x7770, RZ ;  /* 0x0000777025027816 */ /* 0x001fe400000000ff */
[C---:B------:R-:W-:Y:S02]  /*153530*/  LOP3.LUT P1, RZ, R49.reuse, 0x80, RZ, 0xc0, !PT ;  /* 0x0000008031ff7812 */ /* 0x040fe4000782c0ff */
[C---:B------:R-:W-:Y:S02]  /*153540*/  LOP3.LUT P4, RZ, R49.reuse, 0x40, RZ, 0xc0, !PT ;  /* 0x0000004031ff7812 */ /* 0x040fe4000788c0ff */
[C---:B------:R-:W-:Y:S02]  /*153550*/  LOP3.LUT P3, RZ, R49.reuse, 0x20, RZ, 0xc0, !PT ;  /* 0x0000002031ff7812 */ /* 0x040fe4000786c0ff */
[----:B------:R-:W-:-:S03]  /*153560*/  LOP3.LUT P0, RZ, R49, 0x10, RZ, 0xc0, !PT ;  /* 0x0000001031ff7812 */ /* 0x000fc6000780c0ff */
[----:B------:R0:W-:Y:S01]  /*153570*/  @P6 STG.E.U8 desc[UR44][R50.64], R2 ;  /* 0x0000000232006986 */ /* 0x0001e2000c10112c */
[----:B------:R-:W-:Y:S02]  /*153580*/  LOP3.LUT P6, RZ, R32, 0x8000, RZ, 0xc0, !PT ;  /* 0x0000800020ff7812 */ /* 0x000fe400078cc0ff */
[C---:B------:R-:W-:Y:S02]  /*153590*/  LOP3.LUT P2, RZ, R49.reuse, 0x8, RZ, 0xc0, !PT ;  /* 0x0000000831ff7812 */ /* 0x040fe4000784c0ff */
[----:B------:R-:W-:Y:S01]  /*1535a0*/  LOP3.LUT P5, RZ, R49, 0x4, RZ, 0xc0, !PT ;  /* 0x0000000431ff7812 */ /* 0x000fe200078ac0ff */
[----:B------:R-:W3:Y:S01]  /*1535b0*/  LDL.LU.64 R12, [R1+0x57f0] ;  /* 0x0057f000010c7983 */ /* 0x000ee20000300a00 */
[----:B0-----:R-:W-:-:S07]  /*1535c0*/  PRMT R2, R37, 0x7771, RZ ;  /* 0x0000777125027816 */ /* 0x001fce00000000ff */
        /* <DEDUP_REMOVED lines=14> */
[----:B0-----:R-:W-:Y:S02]  /*1536b0*/  PRMT R2, R47, 0x7773, RZ ;  /* 0x000077732f027816 */ /* 0x001fe400000000ff */
[----:B------:R-:W4:Y:S04]  /*1536c0*/  LDL.LU R47, [R1+0x57e8] ;  /* 0x0057e800012f7983 */ /* 0x000f280000300800 */
        /* <DEDUP_REMOVED lines=9> */
[----:B------:R-:W3:Y:S04]  /*153760*/  LDL.LU.64 R52, [R1+0xe08] ;  /* 0x000e080001347983 */ /* 0x000ee80000300a00 */
[----:B------:R-:W3:Y:S04]  /*153770*/  LDL.LU.64 R58, [R1+0xe18] ;  /* 0x000e1800013a7983 */ /* 0x000ee80000300a00 */
[----:B------:R-:W3:Y:S04]  /*153780*/  LDL.LU R37, [R1+0x210] ;  /* 0x0002100001257983 */ /* 0x000ee80000300800 */
[----:B------:R-:W3:Y:S04]  /*153790*/  LDL.LU.64 R6, [R1+0xe28] ;  /* 0x000e280001067983 */ /* 0x000ee80000300a00 */
[----:B------:R-:W3:Y:S01]  /*1537a0*/  LDL.LU R40, [R1+0x200] ;  /* 0x0002000001287983 */ /* 0x000ee20000300800 */
[----:B------:R-:W-:-:S03]  /*1537b0*/  LOP3.LUT P3, RZ, R49, 0x2, RZ, 0xc0, !PT ;  /* 0x0000000231ff7812 */ /* 0x000fc6000786c0ff */
[----:B------:R-:W3:Y:S01]  /*1537c0*/  LDL.LU.64 R4, [R1+0xe20] ;  /* 0x000e200001047983 */ /* 0x000ee20000300a00 */
[----:B------:R-:W-:Y:S02]  /*1537d0*/  PRMT R2, R36, 0x7773, RZ ;  /* 0x0000777324027816 */ /* 0x000fe400000000ff */
[----:B------:R-:W-:Y:S02]  /*1537e0*/  LOP3.LUT R32, R32, 0xffffffef, RZ, 0xc0, !PT ;  /* 0xffffffef20207812 */ /* 0x000fe400078ec0ff */
[----:B------:R-:W-:Y:S02]  /*1537f0*/  LOP3.LUT P0, RZ, R49, 0x1, RZ, 0xc0, !PT ;  /* 0x0000000131ff7812 */ /* 0x000fe4000780c0ff */
[----:B----4-:R-:W-:-:S03]  /*153800*/  LOP3.LUT P6, RZ, R47, 0x200000, RZ, 0xc0, !PT ;  /* 0x002000002fff7812 */ /* 0x010fc600078cc0ff */
[----:B--2---:R0:W-:Y:S04]  /*153810*/  @P3 STG.E.U8 desc[UR44][R42.64], R2 ;  /* 0x000000022a003986 */ /* 0x0041e8000c10112c */
[----:B0-----:R-:W2:Y:S06]  /*153820*/  LDL.LU.64 R42, [R1+0xe48] ;  /* 0x000e4800012a7983 */ /* 0x001eac0000300a00 */
[----:B------:R-:W-:-:S02]  /*153830*/  @P6 LOP3.LUT R32, R32, 0x10, RZ, 0xfc, !PT ;  /* 0x0000001020206812 */ /* 0x000fc400078efcff */
[----:B------:R-:W-:Y:S01]  /*153840*/  LOP3.LUT P6, RZ, R47, 0x400000, RZ, 0xc0, !PT ;  /* 0x004000002fff7812 */ /* 0x000fe200078cc0ff */
[----:B------:R-:W4:Y:S04]  /*153850*/  LDL.LU.64 R48, [R1+0xe50] ;  /* 0x000e500001307983 */ /* 0x000f280000300a00 */
[----:B------:R-:W4:Y:S01]  /*153860*/  LDL.LU.64 R50, [R1+0xe60] ;  /* 0x000e600001327983 */ /* 0x000f220000300a00 */
[----:B------:R-:W-:-:S03]  /*153870*/  LOP3.LUT R32, R32, 0xffffffdf, RZ, 0xc0, !PT ;  /* 0xffffffdf20207812 */ /* 0x000fc600078ec0ff */
[----:B------:R-:W4:Y:S04]  /*153880*/  LDL.LU R39, [R1+0x214] ;  /* 0x0002140001277983 */ /* 0x000f280000300800 */
[----:B------:R-:W4:Y:S04]  /*153890*/  LDL.LU.64 R54, [R1+0xe58] ;  /* 0x000e580001367983 */ /* 0x000f280000300a00 */
[----:B------:R-:W4:Y:S01]  /*1538a0*/  LDL.LU.64 R56, [R1+0xe70] ;  /* 0x000e700001387983 */ /* 0x000f220000300a00 */
[----:B------:R-:W-:Y:S02]  /*1538b0*/  LOP3.LUT P2, RZ, R47, 0x80000000, RZ, 0xc0, !PT ;  /* 0x800000002fff7812 */ /* 0x000fe4000784c0ff */
[----:B---3--:R-:W-:Y:S01]  /*1538c0*/  PRMT R2, R37, 0x7770, RZ ;  /* 0x0000777025027816 */ /* 0x008fe200000000ff */
[----:B------:R-:W3:Y:S01]  /*1538d0*/  LDL.LU.64 R60, [R1+0xe78] ;  /* 0x000e7800013c7983 */ /* 0x000ee20000300a00 */
[----:B------:R-:W-:-:S03]  /*1538e0*/  LOP3.LUT P5, RZ, R47, 0x40000000, RZ, 0xc0, !PT ;  /* 0x400000002fff7812 */ /* 0x000fc600078ac0ff */
[----:B------:R-:W3:Y:S01]  /*1538f0*/  LDL.LU.64 R8, [R1+0xea0] ;  /* 0x000ea00001087983 */ /* 0x000ee20000300a00 */
[----:B------:R-:W-:Y:S02]  /*153900*/  @P6 LOP3.LUT R32, R32, 0x20, RZ, 0xfc, !PT ;  /* 0x0000002020206812 */ /* 0x000fe400078efcff */
[----:B------:R-:W-:Y:S01]  /*153910*/  LOP3.LUT P6, RZ, R47, 0x800000, RZ, 0xc0, !PT ;  /* 0x008000002fff7812 */ /* 0x000fe200078cc0ff */
[----:B------:R0:W-:Y:S04]  /*153920*/  @P0 STG.E.U8 desc[UR44][R44.64], R2 ;  /* 0x000000022c000986 */ /* 0x0001e8000c10112c */
[----:B------:R-:W3:Y:S01]  /*153930*/  LDL.LU R36, [R1+0x204] ;  /* 0x0002040001247983 */ /* 0x000ee20000300800 */
[----:B------:R-:W-:-:S07]  /*153940*/  LOP3.LUT R32, R32, 0xffffffbf, RZ, 0xc0, !PT ;  /* 0xffffffbf20207812 */ /* 0x000fce00078ec0ff */
[----:B------:R-:W-:Y:S02]  /*153950*/  @P6 LOP3.LUT R32, R32, 0x40, RZ, 0xfc, !PT ;  /* 0x0000004020206812 */ /* 0x000fe400078efcff */
[----:B------:R-:W-:Y:S02]  /*153960*/  LOP3.LUT P6, RZ, R47, 0x1000000, RZ, 0xc0, !PT ;  /* 0x010000002fff7812 */ /* 0x000fe400078cc0ff */
[----:B0-----:R-:W-:Y:S01]  /*153970*/  PRMT R2, R37, 0x7771, RZ ;  /* 0x0000777125027816 */ /* 0x001fe200000000ff */
[----:B------:R-:W3:Y:S01]  /*153980*/  LDL.LU.64 R44, [R1+0xe98] ;  /* 0x000e9800012c7983 */ /* 0x000ee20000300a00 */
[----:B------:R-:W-:-:S09]  /*153990*/  LOP3.LUT R32, R32, 0xffffff7f, RZ, 0xc0, !PT ;  /* 0xffffff7f20207812 */ /* 0x000fd200078ec0ff */
        /* <DEDUP_REMOVED lines=12> */
[----:B------:R0:W-:Y:S10]  /*153a60*/  @P2 STG.E.U8 desc[UR44][R52.64], R2 ;  /* 0x0000000234002986 */ /* 0x0001f4000c10112c */
[----:B------:R-:W-:-:S02]  /*153a70*/  @P6 LOP3.LUT R32, R32, 0x800, RZ, 0xfc, !PT ;  /* 0x0000080020206812 */ /* 0x000fc400078efcff */
[----:B------:R-:W-:Y:S02]  /*153a80*/  LOP3.LUT P6, RZ, R47, 0x20000000, RZ, 0xc0, !PT ;  /* 0x200000002fff7812 */ /* 0x000fe400078cc0ff */
[C---:B0-----:R-:W-:Y:S01]  /*153a90*/  PRMT R2, R37.reuse, 0x7772, RZ ;  /* 0x0000777225027816 */ /* 0x041fe200000000ff */
[----:B------:R-:W3:Y:S04]  /*153aa0*/  LDL.LU.64 R52, [R1+0xea8] ;  /* 0x000ea80001347983 */ /* 0x000ee80000300a00 */
[----:B------:R0:W-:Y:S02]  /*153ab0*/  @P5 STG.E.U8 desc[UR44][R58.64], R2 ;  /* 0x000000023a005986 */ /* 0x0001e4000c10112c */
[----:B0-----:R-:W-:Y:S02]  /*153ac0*/  PRMT R2, R37, 0x7773, RZ ;  /* 0x0000777325027816 */ /* 0x001fe400000000ff */
[----:B------:R-:W3:Y:S04]  /*153ad0*/  LDL.LU.64 R58, [R1+0xeb8] ;  /* 0x000eb800013a7983 */ /* 0x000ee80000300a00 */
[----:B------:R0:W-:Y:S01]  /*153ae0*/  @P6 STG.E.U8 desc[UR44][R6.64], R2 ;  /* 0x0000000206006986 */ /* 0x0001e2000c10112c */
[----:B------:R-:W-:-:S02]  /*153af0*/  LOP3.LUT P6, RZ, R32, 0x800, RZ, 0xc0, !PT ;  /* 0x0000080020ff7812 */ /* 0x000fc400078cc0ff */
[----:B0-----:R-:W-:Y:S01]  /*153b00*/  PRMT R2, R40, 0x7770, RZ ;  /* 0x0000777028027816 */ /* 0x001fe200000000ff */
[----:B------:R-:W3:Y:S04]  /*153b10*/  LDL.LU.64 R6, [R1+0xec8] ;  /* 0x000ec80001067983 */ /* 0x000ee80000300a00 */
[----:B------:R-:W3:Y:S06]  /*153b20*/  LDL.LU R37, [R1+0x218] ;  /* 0x0002180001257983 */ /* 0x000eec0000300800 */
[----:B------:R0:W-:Y:S01]  /*153b30*/  @P6 STG.E.U8 desc[UR44][R4.64], R2 ;  /* 0x0000000204006986 */ /* 0x0001e2000c10112c */
[----:B------:R-:W-:-:S03]  /*153b40*/  LOP3.LUT P6, RZ, R32, 0x400, RZ, 0xc0, !PT ;  /* 0x0000040020ff7812 */ /* 0x000fc600078cc0ff */
[----:B0-----:R-:W3:Y:S01]  /*153b50*/  LDL.LU.64 R4, [R1+0xec0] ;  /* 0x000ec00001047983 */ /* 0x001ee20000300a00 */
[----:B------:R-:W-:-:S09]  /*153b60*/  PRMT R2, R40, 0x7771, RZ ;  /* 0x0000777128027816 */ /* 0x000fd200000000ff */
[----:B--2---:R0:W-:Y:S04]  /*153b70*/  @P6 STG.E.U8 desc[UR44][R42.64], R2 ;  /* 0x000000022a006986 */ /* 0x0041e8000c10112c */
[----:B0-----:R-:W2:Y:S01]  /*153b80*/  LDL.LU.64 R42, [R1+0x57e0] ;  /* 0x0057e000012a7983 */ /* 0x001ea20000300a00 */
[----:B------:R-:W-:Y:S02]  /*153b90*/  LOP3.LUT P6, RZ, R32, 0x200, RZ, 0xc0, !PT ;  /* 0x0000020020ff7812 */ /* 0x000fe400078cc0ff */
[----:B------:R-:W-:-:S11]  /*153ba0*/  PRMT R2, R40, 0x7772, RZ ;  /* 0x0000777228027816 */ /* 0x000fd600000000ff */
        /* <DEDUP_REMOVED lines=12> */
[----:B---3--:R0:W-:Y:S01]  /*153c70*/  @P6 STG.E.U8 desc[UR44][R60.64], R2 ;  /* 0x000000023c006986 */ /* 0x0081e2000c10112c */
[----:B------:R-:W-:Y:S02]  /*153c80*/  LOP3.LUT P6, RZ, R32, 0x10, RZ, 0xc0, !PT ;  /* 0x0000001020ff7812 */ /* 0x000fe400078cc0ff */
[C---:B------:R-:W-:Y:S02]  /*153c90*/  LOP3.LUT P1, RZ, R47.reuse, 0x100000, RZ, 0xc0, !PT ;  /* 0x001000002fff7812 */ /* 0x040fe4000782c0ff */
[----:B------:R-:W-:Y:S02]  /*153ca0*/  LOP3.LUT P4, RZ, R47, 0x80000, RZ, 0xc0, !PT ;  /* 0x000800002fff7812 */ /* 0x000fe4000788c0ff */
[----:B0-----:R-:W-:-:S07]  /*153cb0*/  PRMT R2, R39, 0x7773, RZ ;  /* 0x0000777327027816 */ /* 0x001fce00000000ff */
[----:B------:R0:W-:Y:S01]  /*153cc0*/  @P6 STG.E.U8 desc[UR44][R8.64], R2 ;  /* 0x0000000208006986 */ /* 0x0001e2000c10112c */
        /* <DEDUP_REMOVED lines=19> */
[----:B------:R-:W2:Y:S04]  /*153e00*/  LDL.LU.64 R52, [R1+0xf00] ;  /* 0x000f000001347983 */ /* 0x000ea80000300a00 */
[----:B------:R-:W2:Y:S04]  /*153e10*/  LDL.LU.64 R58, [R1+0xf10] ;  /* 0x000f1000013a7983 */ /* 0x000ea80000300a00 */
[----:B------:R-:W2:Y:S04]  /*153e20*/  LDL.LU.64 R6, [R1+0xf20] ;  /* 0x000f200001067983 */ /* 0x000ea80000300a00 */
[----:B------:R-:W2:Y:S01]  /*153e30*/  LDL.LU R39, [R1+0x208] ;  /* 0x0002080001277983 */ /* 0x000ea20000300800 */
[----:B------:R-:W-:-:S03]  /*153e40*/  LOP3.LUT P3, RZ, R47, 0x4000, RZ, 0xc0, !PT ;  /* 0x000040002fff7812 */ /* 0x000fc6000786c0ff */
[----:B------:R-:W2:Y:S01]  /*153e50*/  LDL.LU.64 R4, [R1+0xf30] ;  /* 0x000f300001047983 */ /* 0x000ea20000300a00 */
[----:B------:R-:W-:-:S03]  /*153e60*/  PRMT R2, R37, 0x7772, RZ ;  /* 0x0000777225027816 */ /* 0x000fc600000000ff */
[----:B------:R-:W2:Y:S01]  /*153e70*/  LDL.LU R3, [R1+0x21c] ;  /* 0x00021c0001037983 */ /* 0x000ea20000300800 */
        /* <DEDUP_REMOVED lines=22> */
[----:B---3--:R0:W-:Y:S02]  /*153fe0*/  @P3 STG.E.U8 desc[UR44][R8.64], R2 ;  /* 0x0000000208003986 */ /* 0x0081e4000c10112c */
[----:B0-----:R-:W-:Y:S02]  /*153ff0*/  PRMT R2, R37, 0x7773, RZ ;  /* 0x0000777325027816 */ /* 0x001fe400000000ff */
[----:B------:R-:W3:Y:S01]  /*154000*/  LDL.LU.64 R36, [R1+0xf28] ;  /* 0x000f280001247983 */ /* 0x000ee20000300a00 */
[----:B------:R-:W-:Y:S02]  /*154010*/  LOP3.LUT R32, R32, 0xfffffff7, RZ, 0xc0, !PT ;  /* 0xfffffff720207812 */ /* 0x000fe400078ec0ff */
[----:B------:R-:W-:-:S02]  /*154020*/  LOP3.LUT P0, RZ, R47, 0x2000, RZ, 0xc0, !PT ;  /* 0x000020002fff7812 */ /* 0x000fc4000780c0ff */
[C---:B------:R-:W-:Y:S02]  /*154030*/  LOP3.LUT P2, RZ, R47.reuse, 0x1000, RZ, 0xc0, !PT ;  /* 0x000010002fff7812 */ /* 0x040fe4000784c0ff */
[C---:B------:R-:W-:Y:S02]  /*154040*/  LOP3.LUT P5, RZ, R47.reuse, 0x800, RZ, 0xc0, !PT ;  /* 0x000008002fff7812 */ /* 0x040fe400078ac0ff */
[----:B------:R-:W-:Y:S02]  /*154050*/  @P6 LOP3.LUT R32, R32, 0x8, RZ, 0xfc, !PT ;  /* 0x0000000820206812 */ /* 0x000fe400078efcff */
[C---:B------:R-:W-:Y:S02]  /*154060*/  LOP3.LUT P6, RZ, R47.reuse, 0x400, RZ, 0xc0, !PT ;  /* 0x000004002fff7812 */ /* 0x040fe400078cc0ff */
[C---:B------:R-:W-:Y:S02]  /*154070*/  LOP3.LUT P1, RZ, R47.reuse, 0x2, RZ, 0xc0, !PT ;  /* 0x000000022fff7812 */ /* 0x040fe4000782c0ff */
[----:B------:R-:W-:-:S02]  /*154080*/  LOP3.LUT P4, RZ, R47, 0x1, RZ, 0xc0, !PT ;  /* 0x000000012fff7812 */ /* 0x000fc4000788c0ff */
[----:B------:R-:W3:Y:S04]  /*154090*/  LDL.LU.64 R46, [R1+0xf50] ;  /* 0x000f5000012e7983 */ /* 0x000ee80000300a00 */
[----:B------:R-:W3:Y:S04]  /*1540a0*/  LDL.LU.64 R50, [R1+0xf58] ;  /* 0x000f580001327983 */ /* 0x000ee80000300a00 */
[----:B------:R-:W3:Y:S04]  /*1540b0*/  LDL.LU.64 R54, [R1+0xf70] ;  /* 0x000f700001367983 */ /* 0x000ee80000300a00 */
[----:B------:R-:W3:Y:S04]  /*1540c0*/  LDL.LU R48, [R1+0x20c] ;  /* 0x00020c0001307983 */ /* 0x000ee80000300800 */
[----:B------:R-:W3:Y:S04]  /*1540d0*/  LDL.LU.64 R56, [R1+0xf68] ;  /* 0x000f680001387983 */ /* 0x000ee80000300a00 */
[----:B------:R-:W3:Y:S04]  /*1540e0*/  LDL.LU.64 R60, [R1+0xf80] ;  /* 0x000f8000013c7983 */ /* 0x000ee80000300a00 */
[----:B----4-:R2:W-:Y:S04]  /*1540f0*/  @P0 STG.E.U8 desc[UR44][R44.64], R2 ;  /* 0x000000022c000986 */ /* 0x0105e8000c10112c */
[----:B------:R-:W4:Y:S04]  /*154100*/  LDL.LU R40, [R1+0x1f0] ;  /* 0x0001f00001287983 */ /* 0x000f280000300800 */
[----:B------:R-:W4:Y:S01]  /*154110*/  LDL.LU.64 R8, [R1+0xfa0] ;  /* 0x000fa00001087983 */ /* 0x000f220000300a00 */
[----:B--2---:R-:W-:-:S03]  /*154120*/  PRMT R2, R39, 0x7770, RZ ;  /* 0x0000777027027816 */ /* 0x004fc600000000ff */
[----:B------:R-:W2:Y:S04]  /*154130*/  LDL.LU.64 R44, [R1+0xfb0] ;  /* 0x000fb000012c7983 */ /* 0x000ea80000300a00 */
[----:B------:R0:W-:Y:S02]  /*154140*/  @P2 STG.E.U8 desc[UR44][R52.64], R2 ;  /* 0x0000000234002986 */ /* 0x0001e4000c10112c */
[C---:B0-----:R-:W-:Y:S02]  /*154150*/  PRMT R2, R39.reuse, 0x7771, RZ ;  /* 0x0000777127027816 */ /* 0x041fe400000000ff */
[----:B------:R-:W2:Y:S04]  /*154160*/  LDL.LU.64 R52, [R1+0xfa8] ;  /* 0x000fa80001347983 */ /* 0x000ea80000300a00 */
[----:B------:R0:W-:Y:S02]  /*154170*/  @P5 STG.E.U8 desc[UR44][R58.64], R2 ;  /* 0x000000023a005986 */ /* 0x0001e4000c10112c */
[----:B0-----:R-:W-:-:S02]  /*154180*/  PRMT R2, R39, 0x7772, RZ ;  /* 0x0000777227027816 */ /* 0x001fc400000000ff */
[----:B------:R-:W2:Y:S04]  /*154190*/  LDL.LU.64 R58, [R1+0xfb8] ;  /* 0x000fb800013a7983 */ /* 0x000ea80000300a00 */
[----:B------:R0:W-:Y:S01]  /*1541a0*/  @P6 STG.E.U8 desc[UR44][R6.64], R2 ;  /* 0x0000000206006986 */ /* 0x0001e2000c10112c */
[C---:B------:R-:W-:Y:S02]  /*1541b0*/  LOP3.LUT P6, RZ, R32.reuse, 0x8, RZ, 0xc0, !PT ;  /* 0x0000000820ff7812 */ /* 0x040fe400078cc0ff */
[----:B0-----:R-:W-:Y:S01]  /*1541c0*/  PRMT R2, R39, 0x7773, RZ ;  /* 0x0000777327027816 */ /* 0x001fe200000000ff */
[----:B------:R-:W2:Y:S10]  /*1541d0*/  LDL.LU.64 R6, [R1+0xfc0] ;  /* 0x000fc00001067983 */ /* 0x000eb40000300a00 */
[----:B------:R0:W-:Y:S01]  /*1541e0*/  @P6 STG.E.U8 desc[UR44][R4.64], R2 ;  /* 0x0000000204006986 */ /* 0x0001e2000c10112c */
[----:B------:R-:W-:-:S03]  /*1541f0*/  LOP3.LUT P6, RZ, R32, 0x4, RZ, 0xc0, !PT ;  /* 0x0000000420ff7812 */ /* 0x000fc600078cc0ff */
[----:B0-----:R-:W2:Y:S01]  /*154200*/  LDL.LU.64 R4, [R1+0xfd0] ;  /* 0x000fd00001047983 */ /* 0x001ea20000300a00 */
[----:B------:R-:W-:-:S03]  /*154210*/  PRMT R2, R3, 0x7770, RZ ;  /* 0x0000777003027816 */ /* 0x000fc600000000ff */
[----:B------:R-:W2:Y:S06]  /*154220*/  LDL.LU R39, [R1+0x1e0] ;  /* 0x0001e00001277983 */ /* 0x000eac0000300800 */
[----:B---3--:R0:W-:Y:S04]  /*154230*/  @P6 STG.E.U8 desc[UR44][R36.64], R2 ;  /* 0x0000000224006986 */ /* 0x0081e8000c10112c */
[----:B0-----:R-:W3:Y:S01]  /*154240*/  LDL.LU.64 R36, [R1+0xfc8] ;  /* 0x000fc80001247983 */ /* 0x001ee20000300a00 */
[----:B------:R-:W-:-:S02]  /*154250*/  LOP3.LUT P6, RZ, R32, 0x2, RZ, 0xc0, !PT ;  /* 0x0000000220ff7812 */ /* 0x000fc400078cc0ff */
        /* <DEDUP_REMOVED lines=17> */
[----:B----4-:R0:W-:Y:S01]  /*154370*/  @P6 STG.E.U8 desc[UR44][R8.64], R2 ;  /* 0x0000000208006986 */ /* 0x0101e2000c10112c */
[----:B------:R-:W-:Y:S02]  /*154380*/  LOP3.LUT P0, RZ, R43, 0x40000000, RZ, 0xc0, !PT ;  /* 0x400000002bff7812 */ /* 0x000fe4000780c0ff */
[----:B0-----:R-:W-:-:S05]  /*154390*/  PRMT R2, R48, 0x7773, RZ ;  /* 0x0000777330027816 */ /* 0x001fca00000000ff */
[----:B--2---:R0:W-:Y:S01]  /*1543a0*/  @P1 STG.E.U8 desc[UR44][R44.64], R2 ;  /* 0x000000022c001986 */ /* 0x0041e2000c10112c */
        /* <DEDUP_REMOVED lines=39> */
[----:B------:R-:W2:Y:S04]  /*154620*/  LDL.LU R40, [R1+0x1e4] ;  /* 0x0001e40001287983 */ /* 0x000ea80000300800 */
[----:B------:R-:W2:Y:S04]  /*154630*/  LDL.LU.64 R48, [R1+0x1010] ;  /* 0x0010100001307983 */ /* 0x000ea80000300a00 */
[----:B------:R-:W2:Y:S04]  /*154640*/  LDL.LU.64 R50, [R1+0x1020] ;  /* 0x0010200001327983 */ /* 0x000ea80000300a00 */
[----:B------:R-:W2:Y:S01]  /*154650*/  LDL.LU.64 R54, [R1+0x1028] ;  /* 0x0010280001367983 */ /* 0x000ea20000300a00 */
[----:B------:R-:W-:-:S02]  /*154660*/  LOP3.LUT R35, R35, 0xfdffffff, RZ, 0xc0, !PT ;  /* 0xfdffffff23237812 */ /* 0x000fc400078ec0ff */
[----:B------:R-:W-:Y:S01]  /*154670*/  LOP3.LUT P0, RZ, R43, 0x4000000, RZ, 0xc0, !PT ;  /* 0x040000002bff7812 */ /* 0x000fe2000780c0ff */
[----:B------:R-:W2:Y:S01]  /*154680*/  LDL.LU.64 R56, [R1+0x1038] ;  /* 0x0010380001387983 */ /* 0x000ea20000300a00 */
[----:B------:R-:W-:Y:S02]  /*154690*/  @P6 LOP3.LUT R35, R35, 0x2000000, RZ, 0xfc, !PT ;  /* 0x0200000023236812 */ /* 0x000fe400078efcff */
[----:B------:R-:W-:Y:S02]  /*1546a0*/  LOP3.LUT P6, RZ, R43, 0x200000, RZ, 0xc0, !PT ;  /* 0x002000002bff7812 */ /* 0x000fe400078cc0ff */
[----:B------:R-:W-:Y:S02]  /*1546b0*/  PRMT R2, R39, 0x7772, RZ ;  /* 0x0000777227027816 */ /* 0x000fe400000000ff */
[----:B------:R-:W-:Y:S02]  /*1546c0*/  LOP3.LUT R35, R35, 0xfbffffff, RZ, 0xc0, !PT ;  /* 0xfbffffff23237812 */ /* 0x000fe400078ec0ff */
[----:B------:R-:W-:-:S03]  /*1546d0*/  LOP3.LUT P2, RZ, R43, 0x2000000, RZ, 0xc0, !PT ;  /* 0x020000002bff7812 */ /* 0x000fc6000784c0ff */
[----:B---3--:R0:W-:Y:S04]  /*1546e0*/  @P0 STG.E.U8 desc[UR44][R44.64], R2 ;  /* 0x000000022c000986 */ /* 0x0081e8000c10112c */
[----:B------:R-:W-:Y:S02]  /*1546f0*/  @P6 LOP3.LUT R35, R35, 0x4000000, RZ, 0xfc, !PT ;  /* 0x0400000023236812 */ /* 0x000fe400078efcff */
[----:B------:R-:W-:Y:S02]  /*154700*/  LOP3.LUT P6, RZ, R43, 0x400000, RZ, 0xc0, !PT ;  /* 0x004000002bff7812 */ /* 0x000fe400078cc0ff */
[----:B0-----:R-:W-:Y:S02]  /*154710*/  PRMT R2, R39, 0x7773, RZ ;  /* 0x0000777327027816 */ /* 0x001fe400000000ff */
[----:B------:R-:W3:Y:S04]  /*154720*/  LDL.LU R39, [R1+0x1f8] ;  /* 0x0001f80001277983 */ /* 0x000ee80000300800 */
[----:B------:R-:W3:Y:S01]  /*154730*/  LDL.LU.64 R60, [R1+0x1030] ;  /* 0x00103000013c7983 */ /* 0x000ee20000300a00 */
[----:B------:R-:W-:-:S02]  /*154740*/  LOP3.LUT P5, RZ, R43, 0x1000000, RZ, 0xc0, !PT ;  /* 0x010000002bff7812 */ /* 0x000fc400078ac0ff */
[----:B------:R-:W-:Y:S01]  /*154750*/  LOP3.LUT R35, R35, 0xf7ffffff, RZ, 0xc0, !PT ;  /* 0xf7ffffff23237812 */ /* 0x000fe200078ec0ff */
[----:B----4-:R0:W-:Y:S04]  /*154760*/  @P2 STG.E.U8 desc[UR44][R52.64], R2 ;  /* 0x0000000234002986 */ /* 0x0101e8000c10112c */
[----:B------:R-:W4:Y:S04]  /*154770*/  LDL.LU.64 R8, [R1+0x1040] ;  /* 0x0010400001087983 */ /* 0x000f280000300a00 */
[----:B------:R-:W4:Y:S01]  /*154780*/  LDL.LU.64 R44, [R1+0x1050] ;  /* 0x00105000012c7983 */ /* 0x000f220000300a00 */
[----:B------:R-:W-:-:S02]  /*154790*/  @P6 LOP3.LUT R35, R35, 0x8000000, RZ, 0xfc, !PT ;  /* 0x0800000023236812 */ /* 0x000fc400078efcff */
[----:B------:R-:W-:Y:S02]  /*1547a0*/  LOP3.LUT P6, RZ, R43, 0x800000, RZ, 0xc0, !PT ;  /* 0x008000002bff7812 */ /* 0x000fe400078cc0ff */
[C---:B0-----:R-:W-:Y:S01]  /*1547b0*/  PRMT R2, R3.reuse, 0x7770, RZ ;  /* 0x0000777003027816 */ /* 0x041fe200000000ff */
        /* <DEDUP_REMOVED lines=50> */
[----:B------:R-:W4:Y:S04]  /*154ae0*/  LDL.LU.64 R4, [R1+0x1158] ;  /* 0x0011580001047983 */ /* 0x000f280000300a00 */
[----:B--2---:R0:W-:Y:S04]  /*154af0*/  @P5 STG.E.U8 desc[UR44][R36.64], R2 ;  /* 0x0000000224005986 */ /* 0x0041e8000c10112c */
[----:B0-----:R-:W2:Y:S04]  /*154b00*/  LDL.LU.64 R36, [R1+0x1188] ;  /* 0x0011880001247983 */ /* 0x001ea80000300a00 */
[----:B------:R-:W2:Y:S04]  /*154b10*/  LDL.LU.64 R44, [R1+0x11a8] ;  /* 0x0011a800012c7983 */ /* 0x000ea80000300a00 */
[----:B------:R-:W3:Y:S04]  /*154b20*/  LDL.LU R39, [R1+0x1fc] ;  /* 0x0001fc0001277983 */ /* 0x000ee80000300800 */
[----:B------:R-:W2:Y:S04]  /*154b30*/  LDL.LU.64 R52, [R1+0x11a0] ;  /* 0x0011a00001347983 */ /* 0x000ea80000300a00 */
[----:B------:R-:W2:Y:S04]  /*154b40*/  LDL.LU.64 R58, [R1+0x1198] ;  /* 0x00119800013a7983 */ /* 0x000ea80000300a00 */
[----:B------:R-:W2:Y:S04]  /*154b50*/  LDL.LU.64 R6, [R1+0x11d0] ;  /* 0x0011d00001067983 */ /* 0x000ea80000300a00 */
[----:B------:R-:W2:Y:S01]  /*154b60*/  LDL.LU R3, [R1+0x1ec] ;  /* 0x0001ec0001037983 */ /* 0x000ea20000300800 */
[----:B------:R-:W-:-:S02]  /*154b70*/  LOP3.LUT P3, RZ, R43, 0x100, RZ, 0xc0, !PT ;  /* 0x000001002bff7812 */ /* 0x000fc4000786c0ff */
[----:B------:R-:W-:Y:S02]  /*154b80*/  LOP3.LUT R35, R35, 0xffffefff, RZ, 0xc0, !PT ;  /* 0xffffefff23237812 */ /* 0x000fe400078ec0ff */
[C---:B------:R-:W-:Y:S02]  /*154b90*/  LOP3.LUT P0, RZ, R43.reuse, 0x80, RZ, 0xc0, !PT ;  /* 0x000000802bff7812 */ /* 0x040fe4000780c0ff */
[C---:B------:R-:W-:Y:S02]  /*154ba0*/  LOP3.LUT P2, RZ, R43.reuse, 0x40, RZ, 0xc0, !PT ;  /* 0x000000402bff7812 */ /* 0x040fe4000784c0ff */
[----:B------:R-:W-:Y:S02]  /*154bb0*/  LOP3.LUT P5, RZ, R43, 0x20, RZ, 0xc0, !PT ;  /* 0x000000202bff7812 */ /* 0x000fe400078ac0ff */
[----:B---3--:R-:W-:-:S05]  /*154bc0*/  PRMT R2, R39, 0x7770, RZ ;  /* 0x0000777027027816 */ /* 0x008fca00000000ff */
[----:B----4-:R0:W-:Y:S04]  /*154bd0*/  @P3 STG.E.U8 desc[UR44][R4.64], R2 ;  /* 0x0000000204003986 */ /* 0x0101e8000c10112c */
[----:B0-----:R-:W3:Y:S01]  /*154be0*/  LDL.LU.64 R4, [R1+0x11f0] ;  /* 0x0011f00001047983 */ /* 0x001ee20000300a00 */
[----:B------:R-:W-:-:S13]  /*154bf0*/  LOP3.LUT P6, RZ, R42, 0x10000000, RZ, 0xc0, !PT ;  /* 0x100000002aff7812 */ /* 0x000fda00078cc0ff */
        /* <DEDUP_REMOVED lines=8> */
[----:B------:R-:W-:Y:S01]  /*154c80*/  LOP3.LUT P6, RZ, R42, 0x80000000, RZ, 0xc0, !PT ;  /* 0x800000002aff7812 */ /* 0x000fe200078cc0ff */
[----:B--2---:R0:W-:Y:S01]  /*154c90*/  @P0 STG.E.U8 desc[UR44][R36.64], R2 ;  /* 0x0000000224000986 */ /* 0x0041e2000c10112c */
[----:B------:R-:W-:-:S03]  /*154ca0*/  LOP3.LUT R35, R35, 0xffff7fff, RZ, 0xc0, !PT ;  /* 0xffff7fff23237812 */ /* 0x000fc600078ec0ff */
[----:B0-----:R-:W2:Y:S08]  /*154cb0*/  LDL.LU.64 R36, [R1+0x11e8] ;  /* 0x0011e80001247983 */ /* 0x001eb00000300a00 */
[----:B------:R-:W-:Y:S02]  /*154cc0*/  @P6 LOP3.LUT R35, R35, 0x8000, RZ, 0xfc, !PT ;  /* 0x0000800023236812 */ /* 0x000fe400078efcff */
[----:B------:R-:W-:Y:S01]  /*154cd0*/  LOP3.LUT P6, RZ, R43, 0x1, RZ, 0xc0, !PT ;  /* 0x000000012bff7812 */ /* 0x000fe200078cc0ff */
[----:B------:R-:W4:Y:S04]  /*154ce0*/  LDL.LU.64 R46, [R1+0x11e0] ;  /* 0x0011e000012e7983 */ /* 0x000f280000300a00 */
[----:B------:R-:W4:Y:S01]  /*154cf0*/  LDL.LU R48, [R1+0x1d0] ;  /* 0x0001d00001307983 */ /* 0x000f220000300800 */
[----:B------:R-:W-:-:S03]  /*154d00*/  LOP3.LUT R35, R35, 0xfffeffff, RZ, 0xc0, !PT ;  /* 0xfffeffff23237812 */ /* 0x000fc600078ec0ff */
[----:B------:R-:W4:Y:S04]  /*154d10*/  LDL.LU.64 R50, [R1+0x1210] ;  /* 0x0012100001327983 */ /* 0x000f280000300a00 */
[----:B------:R-:W4:Y:S04]  /*154d20*/  LDL.LU.64 R54, [R1+0x1230] ;  /* 0x0012300001367983 */ /* 0x000f280000300a00 */
[----:B------:R-:W4:Y:S01]  /*154d30*/  LDL.LU.64 R56, [R1+0x1228] ;  /* 0x0012280001387983 */ /* 0x000f220000300a00 */
[----:B------:R-:W-:-:S03]  /*154d40*/  PRMT R2, R39, 0x7772, RZ ;  /* 0x0000777227027816 */ /* 0x000fc600000000ff */
[----:B------:R-:W4:Y:S04]  /*154d50*/  LDL.LU R40, [R1+0x1c0] ;  /* 0x0001c00001287983 */ /* 0x000f280000300800 */
[----:B------:R-:W4:Y:S04]  /*154d60*/  LDL.LU.64 R60, [R1+0x1220] ;  /* 0x00122000013c7983 */ /* 0x000f280000300a00 */
[----:B------:R-:W4:Y:S01]  /*154d70*/  LDL.LU.64 R8, [R1+0x1250] ;  /* 0x0012500001087983 */ /* 0x000f220000300a00 */
        /* <DEDUP_REMOVED lines=12> */
[----:B0-----:R-:W-:Y:S01]  /*154e40*/  PRMT R2, R39, 0x7773, RZ ;  /* 0x0000777327027816 */ /* 0x001fe200000000ff */
[----:B------:R-:W4:Y:S04]  /*154e50*/  LDL.LU.64 R44, [R1+0x1270] ;  /* 0x00127000012c7983 */ /* 0x000f280000300a00 */
[----:B------:R0:W-:Y:S02]  /*154e60*/  @P5 STG.E.U8 desc[UR44][R52.64], R2 ;  /* 0x0000000234005986 */ /* 0x0001e4000c10112c */
[----:B0-----:R-:W-:Y:S02]  /*154e70*/  PRMT R2, R3, 0x7770, RZ ;  /* 0x0000777003027816 */ /* 0x001fe400000000ff */
[----:B------:R-:W4:Y:S04]  /*154e80*/  LDL.LU.64 R52, [R1+0x1268] ;  /* 0x0012680001347983 */ /* 0x000f280000300a00 */
[----:B------:R-:W4:Y:S04]  /*154e90*/  LDL.LU R39, [R1+0x1d4] ;  /* 0x0001d40001277983 */ /* 0x000f280000300800 */
        /* <DEDUP_REMOVED lines=12> */
[----:B--2---:R4:W-:Y:S01]  /*154f60*/  @P6 STG.E.U8 desc[UR44][R36.64], R2 ;  /* 0x0000000224006986 */ /* 0x0049e2000c10112c */
[----:B------:R-:W-:Y:S02]  /*154f70*/  LOP3.LUT P6, RZ, R35, 0x10000, RZ, 0xc0, !PT ;  /* 0x0001000023ff7812 */ /* 0x000fe400078cc0ff */
[----:B----4-:R-:W-:Y:S02]  /*154f80*/  PRMT R2, R48, 0x7770, RZ ;  /* 0x0000777030027816 */ /* 0x010fe400000000ff */
        /* <DEDUP_REMOVED lines=8> */
[----:B------:R-:W2:Y:S01]  /*155010*/  LDL.LU.64 R36, [R1+0x57c8] ;  /* 0x0057c80001247983 */ /* 0x000ea20000300a00 */
[----:B0-----:R-:W-:-:S07]  /*155020*/  PRMT R2, R48, 0x7771, RZ ;  /* 0x0000777130027816 */ /* 0x001fce00000000ff */
        /* <DEDUP_REMOVED lines=31> */
[C---:B------:R-:W-:Y:S02]  /*155220*/  LOP3.LUT P0, RZ, R42.reuse, 0x100000, RZ, 0xc0, !PT ;  /* 0x001000002aff7812 */ /* 0x040fe4000780c0ff */
[C---:B------:R-:W-:Y:S02]  /*155230*/  LOP3.LUT P2, RZ, R42.reuse, 0x80000, RZ, 0xc0, !PT ;  /* 0x000800002aff7812 */ /* 0x040fe4000784c0ff */
[C---:B------:R-:W-:Y:S02]  /*155240*/  LOP3.LUT P5, RZ, R42.reuse, 0x40000, RZ, 0xc0, !PT ;  /* 0x000400002aff7812 */ /* 0x040fe400078ac0ff */
        /* <DEDUP_REMOVED lines=18> */
[----:B0-----:R-:W3:Y:S04]  /*155370*/  LDL.LU.64 R4, [R1+0x1310] ;  /* 0x0013100001047983 */ /* 0x001ee80000300a00 */
[----:B------:R-:W3:Y:S04]  /*155380*/  LDL.LU.64 R46, [R1+0x1330] ;  /* 0x00133000012e7983 */ /* 0x000ee80000300a00 */
[----:B------:R-:W3:Y:S04]  /*155390*/  LDL.LU.64 R48, [R1+0x1328] ;  /* 0x0013280001307983 */ /* 0x000ee80000300a00 */
[----:B------:R-:W3:Y:S04]  /*1553a0*/  LDL.LU R39, [R1+0x1c8] ;  /* 0x0001c80001277983 */ /* 0x000ee80000300800 */
[----:B------:R-:W3:Y:S04]  /*1553b0*/  LDL.LU.64 R50, [R1+0x1320] ;  /* 0x0013200001327983 */ /* 0x000ee80000300a00 */
[----:B------:R-:W3:Y:S01]  /*1553c0*/  LDL.LU.64 R54, [R1+0x1350] ;  /* 0x0013500001367983 */ /* 0x000ee20000300a00 */
[----:B------:R-:W-:-:S03]  /*1553d0*/  PRMT R2, R41, 0x7770, RZ ;  /* 0x0000777029027816 */ /* 0x000fc600000000ff */
[----:B------:R-:W3:Y:S04]  /*1553e0*/  LDL.LU.64 R56, [R1+0x1370] ;  /* 0x0013700001387983 */ /* 0x000ee80000300a00 */
[----:B----4-:R0:W-:Y:S02]  /*1553f0*/  @P0 STG.E.U8 desc[UR44][R8.64], R2 ;  /* 0x0000000208000986 */ /* 0x0101e4000c10112c */
[----:B0-----:R-:W-:-:S05]  /*155400*/  PRMT R2, R41, 0x7771, RZ ;  /* 0x0000777129027816 */ /* 0x001fca00000000ff */
[----:B--2---:R0:W-:Y:S02]  /*155410*/  @P2 STG.E.U8 desc[UR44][R44.64], R2 ;  /* 0x000000022c002986 */ /* 0x0041e4000c10112c */
[----:B0-----:R-:W-:-:S05]  /*155420*/  PRMT R2, R41, 0x7772, RZ ;  /* 0x0000777229027816 */ /* 0x001fca00000000ff */
[----:B------:R0:W-:Y:S02]  /*155430*/  @P5 STG.E.U8 desc[UR44][R52.64], R2 ;  /* 0x0000000234005986 */ /* 0x0001e4000c10112c */
[----:B0-----:R-:W-:Y:S02]  /*155440*/  PRMT R2, R41, 0x7773, RZ ;  /* 0x0000777329027816 */ /* 0x001fe400000000ff */
[----:B------:R-:W2:Y:S04]  /*155450*/  LDL.LU R41, [R1+0x57c4] ;  /* 0x0057c40001297983 */ /* 0x000ea80000300800 */
[----:B------:R-:W4:Y:S04]  /*155460*/  LDL.LU.64 R60, [R1+0x1368] ;  /* 0x00136800013c7983 */ /* 0x000f280000300a00 */
[----:B------:R-:W2:Y:S04]  /*155470*/  LDL.LU.64 R8, [R1+0x1360] ;  /* 0x0013600001087983 */ /* 0x000ea80000300a00 */
[----:B------:R-:W2:Y:S04]  /*155480*/  LDL.LU.64 R44, [R1+0x1390] ;  /* 0x00139000012c7983 */ /* 0x000ea80000300a00 */
[----:B------:R-:W2:Y:S01]  /*155490*/  LDL.LU.64 R52, [R1+0x13b0] ;  /* 0x0013b00001347983 */ /* 0x000ea20000300a00 */
[----:B------:R-:W-:-:S02]  /*1554a0*/  @P6 LOP3.LUT R35, R35, 0x200, RZ, 0xfc, !PT ;  /* 0x0000020023236812 */ /* 0x000fc400078efcff */
[----:B------:R-:W-:Y:S01]  /*1554b0*/  LOP3.LUT P6, RZ, R42, 0x8000, RZ, 0xc0, !PT ;  /* 0x000080002aff7812 */ /* 0x000fe200078cc0ff */
[----:B------:R-:W2:Y:S01]  /*1554c0*/  LDL.LU R40, [R1+0x1cc] ;  /* 0x0001cc0001287983 */ /* 0x000ea20000300800 */
[----:B------:R-:W-:-:S11]  /*1554d0*/  LOP3.LUT R35, R35, 0xfffffbff, RZ, 0xc0, !PT ;  /* 0xfffffbff23237812 */ /* 0x000fd600078ec0ff */
[----:B------:R-:W-:Y:S02]  /*1554e0*/  @P6 LOP3.LUT R35, R35, 0x400, RZ, 0xfc, !PT ;  /* 0x0000040023236812 */ /* 0x000fe400078efcff */
[----:B------:R-:W-:Y:S02]  /*1554f0*/  LOP3.LUT P6, RZ, R42, 0x10000, RZ, 0xc0, !PT ;  /* 0x000100002aff7812 */ /* 0x000fe400078cc0ff */
[----:B------:R-:W-:-:S11]  /*155500*/  LOP3.LUT R35, R35, 0xfffff7ff, RZ, 0xc0, !PT ;  /* 0xfffff7ff23237812 */ /* 0x000fd600078ec0ff */
[----:B------:R-:W-:Y:S02]  /*155510*/  @P6 LOP3.LUT R35, R35, 0x800, RZ, 0xfc, !PT ;  /* 0x0000080023236812 */ /* 0x000fe400078efcff */
[----:B------:R-:W-:-:S13]  /*155520*/  LOP3.LUT P6, RZ, R42, 0x20000, RZ, 0xc0, !PT ;  /* 0x000200002aff7812 */ /* 0x000fda00078cc0ff */
[----:B------:R0:W-:Y:S01]  /*155530*/  @P6 STG.E.U8 desc[UR44][R58.64], R2 ;  /* 0x000000023a006986 */ /* 0x0001e2000c10112c */
[----:B------:R-:W-:Y:S02]  /*155540*/  LOP3.LUT P6, RZ, R35, 0x800, RZ, 0xc0, !PT ;  /* 0x0000080023ff7812 */ /* 0x000fe400078cc0ff */
[----:B0-----:R-:W-:Y:S01]  /*155550*/  PRMT R2, R3, 0x7770, RZ ;  /* 0x0000777003027816 */ /* 0x001fe200000000ff */
[----:B------:R-:W2:Y:S10]  /*155560*/  LDL.LU.64 R58, [R1+0x13a8] ;  /* 0x0013a800013a7983 */ /* 0x000eb40000300a00 */
[----:B------:R0:W-:Y:S04]  /*155570*/  @P6 STG.E.U8 desc[UR44][R6.64], R2 ;  /* 0x0000000206006986 */ /* 0x0001e8000c10112c */
[----:B0-----:R-:W2:Y:S01]  /*155580*/  LDL.LU.64 R6, [R1+0x13a0] ;  /* 0x0013a00001067983 */ /* 0x001ea20000300a00 */
[----:B------:R-:W-:-:S02]  /*155590*/  LOP3.LUT P6, RZ, R35, 0x400, RZ, 0xc0, !PT ;  /* 0x0000040023ff7812 */ /* 0x000fc400078cc0ff */
[----:B------:R-:W-:Y:S02]  /*1555a0*/  PRMT R2, R3, 0x7771, RZ ;  /* 0x0000777103027816 */ /* 0x000fe400000000ff */
[C---:B------:R-:W-:Y:S02]  /*1555b0*/  LOP3.LUT P1, RZ, R42.reuse, 0x100, RZ, 0xc0, !PT ;  /* 0x000001002aff7812 */ /* 0x040fe4000782c0ff */
[C---:B------:R-:W-:Y:S02]  /*1555c0*/  LOP3.LUT P4, RZ, R42.reuse, 0x80, RZ, 0xc0, !PT ;  /* 0x000000802aff7812 */ /* 0x040fe4000788c0ff */
[----:B------:R-:W-:-:S05]  /*1555d0*/  LOP3.LUT P3, RZ, R42, 0x40, RZ, 0xc0, !PT ;  /* 0x000000402aff7812 */ /* 0x000fca000786c0ff */
        /* <DEDUP_REMOVED lines=19> */
[----:B----4-:R2:W-:Y:S02]  /*155710*/  @P6 STG.E.U8 desc[UR44][R60.64], R2 ;  /* 0x000000023c006986 */ /* 0x0105e4000c10112c */
[----:B--2---:R-:W-:-:S05]  /*155720*/  PRMT R2, R41, 0x7770, RZ ;  /* 0x0000777029027816 */ /* 0x004fca00000000ff */
[----:B------:R0:W-:Y:S02]  /*155730*/  @P1 STG.E.U8 desc[UR44][R8.64], R2 ;  /* 0x0000000208001986 */ /* 0x0001e4000c10112c */
[----:B0-----:R-:W-:-:S05]  /*155740*/  PRMT R2, R41, 0x7771, RZ ;  /* 0x0000777129027816 */ /* 0x001fca00000000ff */
[----:B------:R0:W-:Y:S02]  /*155750*/  @P4 STG.E.U8 desc[UR44][R44.64], R2 ;  /* 0x000000022c004986 */ /* 0x0001e4000c10112c */
[----:B0-----:R-:W-:-:S05]  /*155760*/  PRMT R2, R41, 0x7772, RZ ;  /* 0x0000777229027816 */ /* 0x001fca00000000ff */
[----:B------:R0:W-:Y:S02]  /*155770*/  @P3 STG.E.U8 desc[UR44][R52.64], R2 ;  /* 0x0000000234003986 */ /* 0x0001e4000c10112c */
[----:B0-----:R-:W-:Y:S02]  /*155780*/  PRMT R2, R41, 0x7773, RZ ;  /* 0x0000777329027816 */ /* 0x001fe400000000ff */
[----:B------:R-:W2:Y:S01]  /*155790*/  LDL.LU R41, [R1+0x57c0] ;  /* 0x0057c00001297983 */ /* 0x000ea20000300800 */
[C---:B------:R-:W-:Y:S02]  /*1557a0*/  LOP3.LUT P0, RZ, R42.reuse, 0x20, RZ, 0xc0, !PT ;  /* 0x000000202aff7812 */ /* 0x040fe4000780c0ff */
[----:B------:R-:W-:Y:S01]  /*1557b0*/  LOP3.LUT P2, RZ, R42, 0x10, RZ, 0xc0, !PT ;  /* 0x000000102aff7812 */ /* 0x000fe2000784c0ff */
[----:B------:R-:W4:Y:S04]  /*1557c0*/  LDL.LU.64 R8, [R1+0x13f0] ;  /* 0x0013f00001087983 */ /* 0x000f280000300a00 */
[----:B------:R-:W4:Y:S04]  /*1557d0*/  LDL.LU.64 R44, [R1+0x13e8] ;  /* 0x0013e800012c7983 */ /* 0x000f280000300a00 */
        /* <DEDUP_REMOVED lines=9> */
[----:B---3--:R0:W-:Y:S04]  /*155870*/  @P5 STG.E.U8 desc[UR44][R4.64], R2 ;  /* 0x0000000204005986 */ /* 0x0081e8000c10112c */
[----:B0-----:R-:W3:Y:S01]  /*155880*/  LDL.LU.64 R4, [R1+0x1428] ;  /* 0x0014280001047983 */ /* 0x001ee20000300a00 */
[----:B------:R-:W-:-:S03]  /*155890*/  LOP3.LUT R38, R38, 0xefffffff, RZ, 0xc0, !PT ;  /* 0xefffffff26267812 */ /* 0x000fc600078ec0ff */
[----:B------:R-:W3:Y:S01]  /*1558a0*/  LDL.LU R3, [R1+0x1a0] ;  /* 0x0001a00001037983 */ /* 0x000ee20000300800 */
[C---:B------:R-:W-:Y:S02]  /*1558b0*/  LOP3.LUT P3, RZ, R42.reuse, 0x4, RZ, 0xc0, !PT ;  /* 0x000000042aff7812 */ /* 0x040fe4000786c0ff */
[C---:B------:R-:W-:Y:S02]  /*1558c0*/  LOP3.LUT P0, RZ, R42.reuse, 0x2, RZ, 0xc0, !PT ;  /* 0x000000022aff7812 */ /* 0x040fe4000780c0ff */
[----:B------:R-:W-:Y:S02]  /*1558d0*/  LOP3.LUT P2, RZ, R42, 0x1, RZ, 0xc0, !PT ;  /* 0x000000012aff7812 */ /* 0x000fe4000784c0ff */
[----:B------:R-:W3:Y:S04]  /*1558e0*/  LDL.LU.64 R42, [R1+0x1420] ;  /* 0x00142000012a7983 */ /* 0x000ee80000300a00 */
[----:B------:R-:W3:Y:S04]  /*1558f0*/  LDL.LU.64 R46, [R1+0x1450] ;  /* 0x00145000012e7983 */ /* 0x000ee80000300a00 */
[----:B------:R-:W3:Y:S01]  /*155900*/  LDL.LU.64 R50, [R1+0x1470] ;  /* 0x0014700001327983 */ /* 0x000ee20000300a00 */
[----:B------:R-:W-:-:S03]  /*155910*/  LOP3.LUT R35, R35, 0xfffffffe, RZ, 0xc0, !PT ;  /* 0xfffffffe23237812 */ /* 0x000fc600078ec0ff */
[----:B------:R-:W3:Y:S04]  /*155920*/  LDL.LU R48, [R1+0x1b4] ;  /* 0x0001b40001307983 */ /* 0x000ee80000300800 */
[----:B------:R-:W3:Y:S04]  /*155930*/  LDL.LU.64 R54, [R1+0x1468] ;  /* 0x0014680001367983 */ /* 0x000ee80000300a00 */
[----:B------:R-:W3:Y:S01]  /*155940*/  LDL.LU.64 R56, [R1+0x1460] ;  /* 0x0014600001387983 */ /* 0x000ee20000300a00 */
[----:B------:R-:W-:-:S03]  /*155950*/  PRMT R2, R40, 0x7772, RZ ;  /* 0x0000777228027816 */ /* 0x000fc600000000ff */
[----:B------:R-:W3:Y:S01]  /*155960*/  LDL.LU.64 R60, [R1+0x1490] ;  /* 0x00149000013c7983 */ /* 0x000ee20000300a00 */
        /* <DEDUP_REMOVED lines=20> */
[C---:B------:R-:W-:Y:S02]  /*155ab0*/  LOP3.LUT P6, RZ, R41.reuse, 0x20000000, RZ, 0xc0, !PT ;  /* 0x2000000029ff7812 */ /* 0x040fe400078cc0ff */
[----:B0-----:R-:W-:Y:S02]  /*155ac0*/  PRMT R2, R40, 0x7773, RZ ;  /* 0x0000777328027816 */ /* 0x001fe400000000ff */
[----:B------:R-:W-:Y:S02]  /*155ad0*/  LOP3.LUT P5, RZ, R41, 0x80000000, RZ, 0xc0, !PT ;  /* 0x8000000029ff7812 */ /* 0x000fe400078ac0ff */
[----:B------:R-:W-:Y:S01]  /*155ae0*/  LOP3.LUT R35, R35, 0xfffffff7, RZ, 0xc0, !PT ;  /* 0xfffffff723237812 */ /* 0x000fe200078ec0ff */
[----:B------:R-:W2:Y:S04]  /*155af0*/  LDL.LU.64 R8, [R1+0x14b0] ;  /* 0x0014b00001087983 */ /* 0x000ea80000300a00 */
[----:B------:R0:W-:Y:S04]  /*155b00*/  @P0 STG.E.U8 desc[UR44][R44.64], R2 ;  /* 0x000000022c000986 */ /* 0x0001e8000c10112c */
[----:B------:R-:W4:Y:S01]  /*155b10*/  LDL.LU R40, [R1+0x1a4] ;  /* 0x0001a40001287983 */ /* 0x000f220000300800 */
[----:B------:R-:W-:-:S02]  /*155b20*/  @P6 LOP3.LUT R35, R35, 0x8, RZ, 0xfc, !PT ;  /* 0x0000000823236812 */ /* 0x000fc400078efcff */
[----:B------:R-:W-:Y:S02]  /*155b30*/  LOP3.LUT P6, RZ, R41, 0x40000000, RZ, 0xc0, !PT ;  /* 0x4000000029ff7812 */ /* 0x000fe400078cc0ff */
[C---:B0-----:R-:W-:Y:S01]  /*155b40*/  PRMT R2, R39.reuse, 0x7770, RZ ;  /* 0x0000777027027816 */ /* 0x041fe200000000ff */
[----:B------:R-:W4:Y:S04]  /*155b50*/  LDL.LU.64 R44, [R1+0x14a8] ;  /* 0x0014a800012c7983 */ /* 0x000f280000300a00 */
[----:B------:R0:W-:Y:S02]  /*155b60*/  @P2 STG.E.U8 desc[UR44][R52.64], R2 ;  /* 0x0000000234002986 */ /* 0x0001e4000c10112c */
        /* <DEDUP_REMOVED lines=9> */
[----:B---3--:R0:W-:Y:S04]  /*155c00*/  @P6 STG.E.U8 desc[UR44][R4.64], R2 ;  /* 0x0000000204006986 */ /* 0x0081e8000c10112c */
[----:B0-----:R-:W3:Y:S04]  /*155c10*/  LDL.LU.64 R4, [R1+0x14e8] ;  /* 0x0014e80001047983 */ /* 0x001ee80000300a00 */
[----:B------:R-:W3:Y:S01]  /*155c20*/  LDL.LU R39, [R1+0x1b8] ;  /* 0x0001b80001277983 */ /* 0x000ee20000300800 */
        /* <DEDUP_REMOVED lines=21> */
[----:B0-----:R-:W-:Y:S02]  /*155d80*/  PRMT R2, R48, 0x7772, RZ ;  /* 0x0000777230027816 */ /* 0x001fe400000000ff */
[C---:B------:R-:W-:Y:S02]  /*155d90*/  LOP3.LUT P3, RZ, R41.reuse, 0x80000, RZ, 0xc0, !PT ;  /* 0x0008000029ff7812 */ /* 0x040fe4000786c0ff */
[----:B------:R-:W-:-:S02]  /*155da0*/  LOP3.LUT P0, RZ, R41, 0x40000, RZ, 0xc0, !PT ;  /* 0x0004000029ff7812 */ /* 0x000fc4000780c0ff */
[C---:B------:R-:W-:Y:S02]  /*155db0*/  LOP3.LUT P2, RZ, R41.reuse, 0x20000, RZ, 0xc0, !PT ;  /* 0x0002000029ff7812 */ /* 0x040fe4000784c0ff */
[----:B------:R-:W-:Y:S01]  /*155dc0*/  LOP3.LUT P5, RZ, R41, 0x10000, RZ, 0xc0, !PT ;  /* 0x0001000029ff7812 */ /* 0x000fe200078ac0ff */
[----:B--2---:R0:W-:Y:S02]  /*155dd0*/  @P6 STG.E.U8 desc[UR44][R8.64], R2 ;  /* 0x0000000208006986 */ /* 0x0041e4000c10112c */
[----:B0-----:R-:W-:-:S05]  /*155de0*/  PRMT R2, R48, 0x7773, RZ ;  /* 0x0000777330027816 */ /* 0x001fca00000000ff */
[----:B----4-:R0:W-:Y:S02]  /*155df0*/  @P1 STG.E.U8 desc[UR44][R44.64], R2 ;  /* 0x000000022c001986 */ /* 0x0101e4000c10112c */
[----:B0-----:R-:W-:-:S05]  /*155e00*/  PRMT R2, R40, 0x7770, RZ ;  /* 0x0000777028027816 */ /* 0x001fca00000000ff */
[----:B------:R0:W-:Y:S02]  /*155e10*/  @P4 STG.E.U8 desc[UR44][R52.64], R2 ;  /* 0x0000000234004986 */ /* 0x0001e4000c10112c */
[----:B0-----:R-:W-:-:S05]  /*155e20*/  PRMT R2, R40, 0x7771, RZ ;  /* 0x0000777128027816 */ /* 0x001fca00000000ff */
[----:B------:R0:W-:Y:S02]  /*155e30*/  @P3 STG.E.U8 desc[UR44][R58.64], R2 ;  /* 0x000000023a003986 */ /* 0x0001e4000c10112c */
[----:B0-----:R-:W-:-:S05]  /*155e40*/  PRMT R2, R40, 0x7772, RZ ;  /* 0x0000777228027816 */ /* 0x001fca00000000ff */
[----:B------:R0:W-:Y:S02]  /*155e50*/  @P0 STG.E.U8 desc[UR44][R6.64], R2 ;  /* 0x0000000206000986 */ /* 0x0001e4000c10112c */
[----:B0-----:R-:W-:-:S05]  /*155e60*/  PRMT R2, R40, 0x7773, RZ ;  /* 0x0000777328027816 */ /* 0x001fca00000000ff */
[----:B---3--:R0:W-:Y:S02]  /*155e70*/  @P2 STG.E.U8 desc[UR44][R4.64], R2 ;  /* 0x0000000204002986 */ /* 0x0081e4000c10112c */
        /* <DEDUP_REMOVED lines=31> */
[----:B------:R-:W3:Y:S04]  /*156070*/  LDL.LU.64 R42, [R1+0x1560] ;  /* 0x00156000012a7983 */ /* 0x000ee80000300a00 */
[----:B------:R-:W3:Y:S04]  /*156080*/  LDL.LU.64 R46, [R1+0x1590] ;  /* 0x00159000012e7983 */ /* 0x000ee80000300a00 */
[----:B------:R-:W3:Y:S01]  /*156090*/  LDL.LU.64 R50, [R1+0x15b0] ;  /* 0x0015b00001327983 */ /* 0x000ee20000300a00 */
[----:B------:R-:W-:-:S03]  /*1560a0*/  LOP3.LUT R38, R38, 0xfdffffff, RZ, 0xc0, !PT ;  /* 0xfdffffff26267812 */ /* 0x000fc600078ec0ff */
[----:B------:R-:W3:Y:S01]  /*1560b0*/  LDL.LU.64 R54, [R1+0x15a8] ;  /* 0x0015a80001367983 */ /* 0x000ee20000300a00 */
[----:B------:R-:W-:-:S03]  /*1560c0*/  LOP3.LUT P0, RZ, R41, 0x4000, RZ, 0xc0, !PT ;  /* 0x0000400029ff7812 */ /* 0x000fc6000780c0ff */
[----:B------:R-:W3:Y:S01]  /*1560d0*/  LDL.LU R40, [R1+0x1ac] ;  /* 0x0001ac0001287983 */ /* 0x000ee20000300800 */
[----:B------:R-:W-:Y:S02]  /*1560e0*/  @P6 LOP3.LUT R38, R38, 0x2000000, RZ, 0xfc, !PT ;  /* 0x0200000026266812 */ /* 0x000fe400078efcff */
[C---:B------:R-:W-:Y:S02]  /*1560f0*/  LOP3.LUT P6, RZ, R41.reuse, 0x200, RZ, 0xc0, !PT ;  /* 0x0000020029ff7812 */ /* 0x040fe400078cc0ff */
[----:B------:R-:W-:Y:S02]  /*156100*/  LOP3.LUT P2, RZ, R41, 0x2000, RZ, 0xc0, !PT ;  /* 0x0000200029ff7812 */ /* 0x000fe4000784c0ff */
[----:B------:R-:W-:Y:S02]  /*156110*/  PRMT R2, R39, 0x7772, RZ ;  /* 0x0000777227027816 */ /* 0x000fe400000000ff */
[----:B------:R-:W-:Y:S01]  /*156120*/  LOP3.LUT R38, R38, 0xfbffffff, RZ, 0xc0, !PT ;  /* 0xfbffffff26267812 */ /* 0x000fe200078ec0ff */
[----:B------:R-:W3:Y:S01]  /*156130*/  LDL.LU.64 R56, [R1+0x15a0] ;  /* 0x0015a00001387983 */ /* 0x000ee20000300a00 */
[----:B------:R-:W-:-:S03]  /*156140*/  LOP3.LUT P5, RZ, R41, 0x1000, RZ, 0xc0, !PT ;  /* 0x0000100029ff7812 */ /* 0x000fc600078ac0ff */
[----:B------:R-:W3:Y:S02]  /*156150*/  LDL.LU.64 R60, [R1+0x15d0] ;  /* 0x0015d000013c7983 */ /* 0x000ee40000300a00 */
[----:B------:R-:W-:Y:S02]  /*156160*/  @P6 LOP3.LUT R38, R38, 0x4000000, RZ, 0xfc, !PT ;  /* 0x0400000026266812 */ /* 0x000fe400078efcff */
[----:B------:R-:W-:Y:S01]  /*156170*/  LOP3.LUT P6, RZ, R41, 0x400, RZ, 0xc0, !PT ;  /* 0x0000040029ff7812 */ /* 0x000fe200078cc0ff */
[----:B----4-:R0:W-:Y:S01]  /*156180*/  @P0 STG.E.U8 desc[UR44][R8.64], R2 ;  /* 0x0000000208000986 */ /* 0x0101e2000c10112c */
[----:B------:R-:W-:Y:S02]  /*156190*/  LOP3.LUT R38, R38, 0xf7ffffff, RZ, 0xc0, !PT ;  /* 0xf7ffffff26267812 */ /* 0x000fe400078ec0ff */
[----:B0-----:R-:W-:-:S09]  /*1561a0*/  PRMT R2, R39, 0x7773, RZ ;  /* 0x0000777327027816 */ /* 0x001fd200000000ff */
[----:B------:R-:W-:Y:S02]  /*1561b0*/  @P6 LOP3.LUT R38, R38, 0x8000000, RZ, 0xfc, !PT ;  /* 0x0800000026266812 */ /* 0x000fe400078efcff */
[----:B------:R-:W-:Y:S01]  /*1561c0*/  LOP3.LUT P6, RZ, R41, 0x800, RZ, 0xc0, !PT ;  /* 0x0000080029ff7812 */ /* 0x000fe200078cc0ff */
[----:B------:R-:W4:Y:S04]  /*1561d0*/  LDL.LU R39, [R1+0xf0] ;  /* 0x0000f00001277983 */ /* 0x000f280000300800 */
[----:B--2---:R0:W-:Y:S04]  /*1561e0*/  @P2 STG.E.U8 desc[UR44][R44.64], R2 ;  /* 0x000000022c002986 */ /* 0x0041e8000c10112c */
[----:B------:R-:W2:Y:S01]  /*1561f0*/  LDL.LU.64 R8, [R1+0x15f0] ;  /* 0x0015f00001087983 */ /* 0x000ea20000300a00 */
        /* <DEDUP_REMOVED lines=36> */
[----:B------:R-:W-:Y:S02]  /*156440*/  LOP3.LUT P0, RZ, R37, 0x80000000, RZ, 0xc0, !PT ;  /* 0x8000000025ff7812 */ /* 0x000fe4000780c0ff */
[----:B0-----:R-:W-:-:S05]  /*156450*/  PRMT R2, R40, 0x7772, RZ ;  /* 0x0000777228027816 */ /* 0x001fca00000000ff */
[----:B--2---:R0:W-:Y:S01]  /*156460*/  @P1 STG.E.U8 desc[UR44][R8.64], R2 ;  /* 0x0000000208001986 */ /* 0x0041e2000c10112c */
[----:B------:R-:W-:Y:S02]  /*156470*/  LOP3.LUT P2, RZ, R37, 0x40000000, RZ, 0xc0, !PT ;  /* 0x4000000025ff7812 */ /* 0x000fe4000784c0ff */
[----:B0-----:R-:W-:-:S05]  /*156480*/  PRMT R2, R40, 0x7773, RZ ;  /* 0x0000777328027816 */ /* 0x001fca00000000ff */
[----:B----4-:R0:W-:Y:S01]  /*156490*/  @P4 STG.E.U8 desc[UR44][R44.64], R2 ;  /* 0x000000022c004986 */ /* 0x0101e2000c10112c */
        /* <DEDUP_REMOVED lines=35> */
[----:B------:R-:W-:Y:S01]  /*1566d0*/  LOP3.LUT P6, RZ, R37, 0x200000, RZ, 0xc0, !PT ;  /* 0x0020000025ff7812 */ /* 0x000fe200078cc0ff */
[----:B--2---:R0:W-:Y:S04]  /*1566e0*/  @P3 STG.E.U8 desc[UR44][R4.64], R2 ;  /* 0x0000000204003986 */ /* 0x0041e8000c10112c */
[----:B0-----:R-:W2:Y:S04]  /*1566f0*/  LDL.LU.64 R4, [R1+0x16b0] ;  /* 0x0016b00001047983 */ /* 0x001ea80000300a00 */
[----:B------:R-:W2:Y:S04]  /*156700*/  LDL.LU R39, [R1+0x54] ;  /* 0x0000540001277983 */ /* 0x000ea80000300800 */
[----:B------:R-:W2:Y:S04]  /*156710*/  LDL.LU.64 R46, [R1+0x16a8] ;  /* 0x0016a800012e7983 */ /* 0x000ea80000300a00 */
[----:B------:R-:W2:Y:S01]  /*156720*/  LDL.LU.64 R48, [R1+0x16a0] ;  /* 0x0016a00001307983 */ /* 0x000ea20000300a00 */
[----:B------:R-:W-:-:S03]  /*156730*/  PRMT R2, R36, 0x7771, RZ ;  /* 0x0000777124027816 */ /* 0x000fc600000000ff */
[----:B------:R-:W2:Y:S01]  /*156740*/  LDL.LU.64 R50, [R1+0x16d0] ;  /* 0x0016d00001327983 */ /* 0x000ea20000300a00 */
[----:B------:R-:W-:-:S03]  /*156750*/  LOP3.LUT R38, R38, 0xfffdffff, RZ, 0xc0, !PT ;  /* 0xfffdffff26267812 */ /* 0x000fc600078ec0ff */
[----:B---3--:R0:W-:Y:S01]  /*156760*/  @P0 STG.E.U8 desc[UR44][R8.64], R2 ;  /* 0x0000000208000986 */ /* 0x0081e2000c10112c */
[----:B------:R-:W-:Y:S02]  /*156770*/  @P6 LOP3.LUT R38, R38, 0x20000, RZ, 0xfc, !PT ;  /* 0x0002000026266812 */ /* 0x000fe400078efcff */
[----:B------:R-:W-:Y:S02]  /*156780*/  LOP3.LUT P6, RZ, R37, 0x400000, RZ, 0xc0, !PT ;  /* 0x0040000025ff7812 */ /* 0x000fe400078cc0ff */
[----:B0-----:R-:W-:-:S05]  /*156790*/  PRMT R2, R36, 0x7772, RZ ;  /* 0x0000777224027816 */ /* 0x001fca00000000ff */
[----:B----4-:R0:W-:Y:S01]  /*1567a0*/  @P2 STG.E.U8 desc[UR44][R44.64], R2 ;  /* 0x000000022c002986 */ /* 0x0101e2000c10112c */
[----:B------:R-:W-:Y:S02]  /*1567b0*/  LOP3.LUT R38, R38, 0xfffbffff, RZ, 0xc0, !PT ;  /* 0xfffbffff26267812 */ /* 0x000fe400078ec0ff */
[----:B0-----:R-:W-:Y:S02]  /*1567c0*/  PRMT R2, R36, 0x7773, RZ ;  /* 0x0000777324027816 */ /* 0x001fe400000000ff */
[----:B------:R-:W3:Y:S04]  /*1567d0*/  LDL.LU R36, [R1+0x57b4] ;  /* 0x0057b40001247983 */ /* 0x000ee80000300800 */
[----:B------:R-:W4:Y:S01]  /*1567e0*/  LDL.LU.64 R54, [R1+0x16f0] ;  /* 0x0016f00001367983 */ /* 0x000f220000300a00 */
[----:B------:R-:W-:-:S02]  /*1567f0*/  @P6 LOP3.LUT R38, R38, 0x40000, RZ, 0xfc, !PT ;  /* 0x0004000026266812 */ /* 0x000fc400078efcff */
[C---:B------:R-:W-:Y:S01]  /*156800*/  LOP3.LUT P6, RZ, R37.reuse, 0x800000, RZ, 0xc0, !PT ;  /* 0x0080000025ff7812 */ /* 0x040fe200078cc0ff */
[----:B------:R-:W3:Y:S01]  /*156810*/  LDL.LU.64 R56, [R1+0x16e8] ;  /* 0x0016e80001387983 */ /* 0x000ee20000300a00 */
[----:B------:R-:W-:Y:S02]  /*156820*/  LOP3.LUT P5, RZ, R37, 0x2000000, RZ, 0xc0, !PT ;  /* 0x0200000025ff7812 */ /* 0x000fe400078ac0ff */
[----:B------:R-:W-:Y:S01]  /*156830*/  LOP3.LUT R38, R38, 0xfff7ffff, RZ, 0xc0, !PT ;  /* 0xfff7ffff26267812 */ /* 0x000fe200078ec0ff */
[----:B------:R-:W3:Y:S04]  /*156840*/  LDL.LU.64 R60, [R1+0x16e0] ;  /* 0x0016e000013c7983 */ /* 0x000ee80000300a00 */
[----:B------:R-:W3:Y:S04]  /*156850*/  LDL.LU.64 R8, [R1+0x1710] ;  /* 0x0017100001087983 */ /* 0x000ee80000300a00 */
[----:B------:R-:W3:Y:S01]  /*156860*/  LDL.LU.64 R44, [R1+0x1728] ;  /* 0x00172800012c7983 */ /* 0x000ee20000300a00 */
[----:B------:R-:W-:-:S02]  /*156870*/  @P6 LOP3.LUT R38, R38, 0x80000, RZ, 0xfc, !PT ;  /* 0x0008000026266812 */ /* 0x000fc400078efcff */
[----:B------:R-:W-:Y:S01]  /*156880*/  LOP3.LUT P6, RZ, R37, 0x1000000, RZ, 0xc0, !PT ;  /* 0x0100000025ff7812 */ /* 0x000fe200078cc0ff */
[----:B------:R0:W-:Y:S02]  /*156890*/  @P5 STG.E.U8 desc[UR44][R52.64], R2 ;  /* 0x0000000234005986 */ /* 0x0001e4000c10112c */
[----:B0-----:R-:W-:Y:S02]  /*1568a0*/  PRMT R2, R3, 0x7770, RZ ;  /* 0x0000777003027816 */ /* 0x001fe400000000ff */
[----:B------:R-:W3:Y:S04]  /*1568b0*/  LDL.LU.64 R52, [R1+0x1720] ;  /* 0x0017200001347983 */ /* 0x000ee80000300a00 */
[----:B------:R-:W3:Y:S04]  /*1568c0*/  LDL.LU R40, [R1+0x58] ;  /* 0x0000580001287983 */ /* 0x000ee80000300800 */
[----:B------:R0:W-:Y:S01]  /*1568d0*/  @P6 STG.E.U8 desc[UR44][R58.64], R2 ;  /* 0x000000023a006986 */ /* 0x0001e2000c10112c */
[----:B------:R-:W-:-:S02]  /*1568e0*/  LOP3.LUT P6, RZ, R38, 0x80000, RZ, 0xc0, !PT ;  /* 0x0008000026ff7812 */ /* 0x000fc400078cc0ff */
[----:B0-----:R-:W-:Y:S01]  /*1568f0*/  PRMT R2, R3, 0x7771, RZ ;  /* 0x0000777103027816 */ /* 0x001fe200000000ff */
[----:B------:R-:W3:Y:S10]  /*156900*/  LDL.LU.64 R58, [R1+0x10b8] ;  /* 0x0010b800013a7983 */ /* 0x000ef40000300a00 */
        /* <DEDUP_REMOVED lines=34> */
[----:B0-----:R-:W-:Y:S02]  /*156b30*/  PRMT R2, R36, 0x7773, RZ ;  /* 0x0000777324027816 */ /* 0x001fe400000000ff */
        /* <DEDUP_REMOVED lines=14> */
[----:B------:R-:W4:Y:S04]  /*156c20*/  LDL.LU.64 R58, [R1+0x1798] ;  /* 0x00179800013a7983 */ /* 0x000f280000300a00 */
[----:B------:R-:W4:Y:S01]  /*156c30*/  LDL.LU R48, [R1+0x5c] ;  /* 0x00005c0001307983 */ /* 0x000f220000300800 */
[----:B------:R-:W-:-:S03]  /*156c40*/  LOP3.LUT P4, RZ, R37, 0x200, RZ, 0xc0, !PT ;  /* 0x0000020025ff7812 */ /* 0x000fc6000788c0ff */
[----:B------:R-:W4:Y:S01]  /*156c50*/  LDL.LU.64 R6, [R1+0x17c8] ;  /* 0x0017c80001067983 */ /* 0x000f220000300a00 */
[----:B------:R-:W-:Y:S02]  /*156c60*/  PRMT R2, R40, 0x7773, RZ ;  /* 0x0000777328027816 */ /* 0x000fe400000000ff */
[----:B------:R-:W-:Y:S02]  /*156c70*/  LOP3.LUT R38, R38, 0xffffffdf, RZ, 0xc0, !PT ;  /* 0xffffffdf26267812 */ /* 0x000fe400078ec0ff */
[C---:B------:R-:W-:Y:S02]  /*156c80*/  LOP3.LUT P2, RZ, R37.reuse, 0x100, RZ, 0xc0, !PT ;  /* 0x0000010025ff7812 */ /* 0x040fe4000784c0ff */
[C---:B------:R-:W-:Y:S02]  /*156c90*/  LOP3.LUT P3, RZ, R37.reuse, 0x80, RZ, 0xc0, !PT ;  /* 0x0000008025ff7812 */ /* 0x040fe4000786c0ff */
[C---:B------:R-:W-:Y:S02]  /*156ca0*/  LOP3.LUT P0, RZ, R37.reuse, 0x40, RZ, 0xc0, !PT ;  /* 0x0000004025ff7812 */ /* 0x040fe4000780c0ff */
[----:B------:R-:W-:-:S02]  /*156cb0*/  LOP3.LUT P5, RZ, R37, 0x20, RZ, 0xc0, !PT ;  /* 0x0000002025ff7812 */ /* 0x000fc400078ac0ff */
[----:B---3--:R-:W-:Y:S01]  /*156cc0*/  LOP3.LUT P6, RZ, R36, 0x20000000, RZ, 0xc0, !PT ;  /* 0x2000000024ff7812 */ /* 0x008fe200078cc0ff */
[----:B--2---:R0:W-:Y:S04]  /*156cd0*/  @P4 STG.E.U8 desc[UR44][R4.64], R2 ;  /* 0x0000000204004986 */ /* 0x0041e8000c10112c */
[----:B0-----:R-:W2:Y:S08]  /*156ce0*/  LDL.LU.64 R4, [R1+0x17e8] ;  /* 0x0017e80001047983 */ /* 0x001eb00000300a00 */
[----:B------:R-:W-:-:S02]  /*156cf0*/  @P6 LOP3.LUT R38, R38, 0x20, RZ, 0xfc, !PT ;  /* 0x0000002026266812 */ /* 0x000fc400078efcff */
[----:B------:R-:W-:Y:S02]  /*156d00*/  LOP3.LUT P6, RZ, R36, 0x40000000, RZ, 0xc0, !PT ;  /* 0x4000000024ff7812 */ /* 0x000fe400078cc0ff */
[----:B----4-:R-:W-:Y:S01]  /*156d10*/  PRMT R2, R39, 0x7770, RZ ;  /* 0x0000777027027816 */ /* 0x010fe200000000ff */
[----:B------:R-:W3:Y:S01]  /*156d20*/  LDL.LU R40, [R1] ;  /* 0x0000000001287983 */ /* 0x000ee20000300800 */
[----:B------:R-:W-:-:S03]  /*156d30*/  LOP3.LUT R38, R38, 0xffffffbf, RZ, 0xc0, !PT ;  /* 0xffffffbf26267812 */ /* 0x000fc600078ec0ff */
[----:B------:R-:W4:Y:S04]  /*156d40*/  LDL.LU.64 R50, [R1+0x17d8] ;  /* 0x0017d80001327983 */ /* 0x000f280000300a00 */
[----:B------:R-:W4:Y:S04]  /*156d50*/  LDL.LU.64 R54, [R1+0x1808] ;  /* 0x0018080001367983 */ /* 0x000f280000300a00 */
[----:B------:R0:W-:Y:S04]  /*156d60*/  @P2 STG.E.U8 desc[UR44][R60.64], R2 ;  /* 0x000000023c002986 */ /* 0x0001e8000c10112c */
[----:B------:R-:W4:Y:S01]  /*156d70*/  LDL.LU.64 R56, [R1+0x1828] ;  /* 0x0018280001387983 */ /* 0x000f220000300a00 */
[----:B------:R-:W-:-:S02]  /*156d80*/  @P6 LOP3.LUT R38, R38, 0x40, RZ, 0xfc, !PT ;  /* 0x0000004026266812 */ /* 0x000fc400078efcff */
[----:B------:R-:W-:Y:S02]  /*156d90*/  LOP3.LUT P6, RZ, R36, 0x80000000, RZ, 0xc0, !PT ;  /* 0x8000000024ff7812 */ /* 0x000fe400078cc0ff */
[----:B------:R-:W-:Y:S02]  /*156da0*/  LOP3.LUT R38, R38, 0xffffff7f, RZ, 0xc0, !PT ;  /* 0xffffff7f26267812 */ /* 0x000fe400078ec0ff */
[----:B0-----:R-:W-:Y:S01]  /*156db0*/  PRMT R2, R39, 0x7771, RZ ;  /* 0x0000777127027816 */ /* 0x001fe200000000ff */
[----:B------:R-:W4:Y:S08]  /*156dc0*/  LDL.LU.64 R60, [R1+0x1820] ;  /* 0x00182000013c7983 */ /* 0x000f300000300a00 */
        /* <DEDUP_REMOVED lines=11> */
[----:B------:R0:W-:Y:S01]  /*156e80*/  @P3 STG.E.U8 desc[UR44][R8.64], R2 ;  /* 0x0000000208003986 */ /* 0x0001e2000c10112c */
[----:B------:R-:W-:Y:S02]  /*156e90*/  LOP3.LUT R38, R38, 0xfffff7ff, RZ, 0xc0, !PT ;  /* 0xfffff7ff26267812 */ /* 0x000fe400078ec0ff */
[----:B0-----:R-:W-:-:S09]  /*156ea0*/  PRMT R2, R39, 0x7772, RZ ;  /* 0x0000777227027816 */ /* 0x001fd200000000ff */
[----:B------:R-:W-:Y:S02]  /*156eb0*/  @P6 LOP3.LUT R38, R38, 0x800, RZ, 0xfc, !PT ;  /* 0x0000080026266812 */ /* 0x000fe400078efcff */
[----:B------:R-:W-:Y:S01]  /*156ec0*/  LOP3.LUT P6, RZ, R37, 0x10, RZ, 0xc0, !PT ;  /* 0x0000001025ff7812 */ /* 0x000fe200078cc0ff */
[----:B------:R-:W4:Y:S04]  /*156ed0*/  LDL.LU.64 R8, [R1+0x1818] ;  /* 0x0018180001087983 */ /* 0x000f280000300a00 */
[----:B------:R0:W-:Y:S02]  /*156ee0*/  @P0 STG.E.U8 desc[UR44][R44.64], R2 ;  /* 0x000000022c000986 */ /* 0x0001e4000c10112c */
[----:B0-----:R-:W-:Y:S02]  /*156ef0*/  PRMT R2, R39, 0x7773, RZ ;  /* 0x0000777327027816 */ /* 0x001fe400000000ff */
[----:B------:R-:W4:Y:S04]  /*156f00*/  LDL.LU.64 R44, [R1+0x1848] ;  /* 0x00184800012c7983 */ /* 0x000f280000300a00 */
[----:B------:R0:W-:Y:S02]  /*156f10*/  @P5 STG.E.U8 desc[UR44][R52.64], R2 ;  /* 0x0000000234005986 */ /* 0x0001e4000c10112c */
[----:B0-----:R-:W-:-:S02]  /*156f20*/  PRMT R2, R48, 0x7770, RZ ;  /* 0x0000777030027816 */ /* 0x001fc400000000ff */
[----:B------:R-:W4:Y:S04]  /*156f30*/  LDL.LU.64 R52, [R1+0x1868] ;  /* 0x0018680001347983 */ /* 0x000f280000300a00 */
[----:B------:R0:W-:Y:S01]  /*156f40*/  @P6 STG.E.U8 desc[UR44][R58.64], R2 ;  /* 0x000000023a006986 */ /* 0x0001e2000c10112c */
[----:B------:R-:W-:Y:S02]  /*156f50*/  LOP3.LUT P6, RZ, R38, 0x800, RZ, 0xc0, !PT ;  /* 0x0000080026ff7812 */ /* 0x000fe400078cc0ff */
[----:B0-----:R-:W-:Y:S01]  /*156f60*/  PRMT R2, R48, 0x7771, RZ ;  /* 0x0000777130027816 */ /* 0x001fe200000000ff */
[----:B------:R-:W4:Y:S04]  /*156f70*/  LDL.LU.64 R58, [R1+0x1860] ;  /* 0x00186000013a7983 */ /* 0x000f280000300a00 */
[----:B------:R-:W4:Y:S06]  /*156f80*/  LDL.LU R39, [R1+0x4] ;  /* 0x0000040001277983 */ /* 0x000f2c0000300800 */
[----:B------:R0:W-:Y:S01]  /*156f90*/  @P6 STG.E.U8 desc[UR44][R6.64], R2 ;  /* 0x0000000206006986 */ /* 0x0001e2000c10112c */
[----:B------:R-:W-:-:S02]  /*156fa0*/  LOP3.LUT P6, RZ, R38, 0x400, RZ, 0xc0, !PT ;  /* 0x0000040026ff7812 */ /* 0x000fc400078cc0ff */
[----:B0-----:R-:W-:Y:S01]  /*156fb0*/  PRMT R2, R48, 0x7772, RZ ;  /* 0x0000777230027816 */ /* 0x001fe200000000ff */
[----:B------:R-:W4:Y:S10]  /*156fc0*/  LDL.LU.64 R6, [R1+0x1858] ;  /* 0x0018580001067983 */ /* 0x000f340000300a00 */
[----:B--2---:R0:W-:Y:S01]  /*156fd0*/  @P6 STG.E.U8 desc[UR44][R4.64], R2 ;  /* 0x0000000204006986 */ /* 0x0041e2000c10112c */
[----:B------:R-:W-:-:S02]  /*156fe0*/  LOP3.LUT P6, RZ, R38, 0x200, RZ, 0xc0, !PT ;  /* 0x0000020026ff7812 */ /* 0x000fc400078cc0ff */
[----:B0-----:R-:W-:Y:S01]  /*156ff0*/  PRMT R2, R48, 0x7773, RZ ;  /* 0x0000777330027816 */ /* 0x001fe200000000ff */
[----:B------:R-:W2:Y:S10]  /*157000*/  LDL.LU.64 R4, [R1+0x1888] ;  /* 0x0018880001047983 */ /* 0x000eb40000300a00 */
[----:B------:R0:W-:Y:S04]  /*157010*/  @P6 STG.E.U8 desc[UR44][R12.64], R2 ;  /* 0x000000020c006986 */ /* 0x0001e8000c10112c */
[----:B0-----:R-:W2:Y:S01]  /*157020*/  LDL.LU.64 R12, [R1+0x57a8] ;  /* 0x0057a800010c7983 */ /* 0x001ea20000300a00 */
[----:B------:R-:W-:-:S02]  /*157030*/  LOP3.LUT P6, RZ, R38, 0x100, RZ, 0xc0, !PT ;  /* 0x0000010026ff7812 */ /* 0x000fc400078cc0ff */
[----:B---3--:R-:W-:-:S11]  /*157040*/  PRMT R2, R40, 0x7770, RZ ;  /* 0x0000777028027816 */ /* 0x008fd600000000ff */
        /* <DEDUP_REMOVED lines=12> */
[C---:B------:R-:W-:Y:S02]  /*157110*/  LOP3.LUT P2, RZ, R36.reuse, 0x4000000, RZ, 0xc0, !PT ;  /* 0x0400000024ff7812 */ /* 0x040fe4000784c0ff */
[C---:B------:R-:W-:Y:S02]  /*157120*/  LOP3.LUT P3, RZ, R36.reuse, 0x2000000, RZ, 0xc0, !PT ;  /* 0x0200000024ff7812 */ /* 0x040fe4000786c0ff */
[C---:B------:R-:W-:Y:S02]  /*157130*/  LOP3.LUT P0, RZ, R36.reuse, 0x1000000, RZ, 0xc0, !PT ;  /* 0x0100000024ff7812 */ /* 0x040fe4000780c0ff */
[----:B------:R-:W-:Y:S01]  /*157140*/  LOP3.LUT P5, RZ, R36, 0x800000, RZ, 0xc0, !PT ;  /* 0x0080000024ff7812 */ /* 0x000fe200078ac0ff */
[----:B0-----:R-:W3:Y:S01]  /*157150*/  LDL.LU.64 R60, [R1+0x18a0] ;  /* 0x0018a000013c7983 */ /* 0x001ee20000300a00 */
[----:B--2---:R-:W-:-:S05]  /*157160*/  PRMT R2, R12, 0x7770, RZ ;  /* 0x000077700c027816 */ /* 0x004fca00000000ff */
[----:B------:R0:W-:Y:S02]  /*157170*/  @P1 STG.E.U8 desc[UR44][R8.64], R2 ;  /* 0x0000000208001986 */ /* 0x0001e4000c10112c */
[----:B0-----:R-:W-:-:S05]  /*157180*/  PRMT R2, R12, 0x7771, RZ ;  /* 0x000077710c027816 */ /* 0x001fca00000000ff */
[----:B------:R0:W-:Y:S02]  /*157190*/  @P4 STG.E.U8 desc[UR44][R44.64], R2 ;  /* 0x000000022c004986 */ /* 0x0001e4000c10112c */
[C---:B0-----:R-:W-:Y:S02]  /*1571a0*/  PRMT R2, R12.reuse, 0x7772, RZ ;  /* 0x000077720c027816 */ /* 0x041fe400000000ff */
[----:B------:R-:W-:-:S03]  /*1571b0*/  PRMT R12, R12, 0x7773, RZ ;  /* 0x000077730c0c7816 */ /* 0x000fc600000000ff */
[----:B------:R0:W-:Y:S04]  /*1571c0*/  @P2 STG.E.U8 desc[UR44][R52.64], R2 ;  /* 0x0000000234002986 */ /* 0x0001e8000c10112c */
[----:B------:R-:W-:Y:S01]  /*1571d0*/  @P3 STG.E.U8 desc[UR44][R58.64], R12 ;  /* 0x0000000c3a003986 */ /* 0x000fe2000c10112c */
[----:B0-----:R-:W-:-:S05]  /*1571e0*/  PRMT R2, R39, 0x7770, RZ ;  /* 0x0000777027027816 */ /* 0x001fca00000000ff */
[----:B------:R0:W-:Y:S02]  /*1571f0*/  @P0 STG.E.U8 desc[UR44][R6.64], R2 ;  /* 0x0000000206000986 */ /* 0x0001e4000c10112c */
[----:B0-----:R-:W-:-:S05]  /*157200*/  PRMT R2, R39, 0x7771, RZ ;  /* 0x0000777127027816 */ /* 0x001fca00000000ff */
[----:B------:R0:W-:Y:S04]  /*157210*/  @P5 STG.E.U8 desc[UR44][R4.64], R2 ;  /* 0x0000000204005986 */ /* 0x0001e8000c10112c */
[----:B0-----:R-:W2:Y:S04]  /*157220*/  LDL.LU.64 R4, [R1+0x1898] ;  /* 0x0018980001047983 */ /* 0x001ea80000300a00 */
[----:B------:R-:W4:Y:S04]  /*157230*/  LDL.LU.64 R8, [R1+0x10d0] ;  /* 0x0010d00001087983 */ /* 0x000f280000300a00 */
[----:B------:R-:W4:Y:S04]  /*157240*/  LDL.LU.64 R44, [R1+0x18c0] ;  /* 0x0018c000012c7983 */ /* 0x000f280000300a00 */
[----:B------:R-:W4:Y:S04]  /*157250*/  LDL.LU.64 R52, [R1+0x18e0] ;  /* 0x0018e00001347983 */ /* 0x000f280000300a00 */
[----:B------:R-:W4:Y:S04]  /*157260*/  LDL.LU.64 R58, [R1+0x18d8] ;  /* 0x0018d800013a7983 */ /* 0x000f280000300a00 */
[----:B------:R-:W4:Y:S01]  /*157270*/  LDL.LU.64 R6, [R1+0x18d0] ;  /* 0x0018d00001067983 */ /* 0x000f220000300a00 */
[----:B------:R-:W-:-:S02]  /*157280*/  LOP3.LUT P2, RZ, R36, 0x400000, RZ, 0xc0, !PT ;  /* 0x0040000024ff7812 */ /* 0x000fc4000784c0ff */
[----:B------:R-:W-:Y:S01]  /*157290*/  LOP3.LUT P3, RZ, R36, 0x200000, RZ, 0xc0, !PT ;  /* 0x0020000024ff7812 */ /* 0x000fe2000786c0ff */
[----:B------:R-:W4:Y:S01]  /*1572a0*/  LDL.LU.64 R50, [R1+0x1920] ;  /* 0x0019200001327983 */ /* 0x000f220000300a00 */
[----:B------:R-:W-:-:S09]  /*1572b0*/  PRMT R2, R39, 0x7772, RZ ;  /* 0x0000777227027816 */ /* 0x000fd200000000ff */
[----:B---3--:R0:W-:Y:S02]  /*1572c0*/  @P2 STG.E.U8 desc[UR44][R60.64], R2 ;  /* 0x000000023c002986 */ /* 0x0081e4000c10112c */
[----:B0-----:R-:W-:Y:S02]  /*1572d0*/  PRMT R2, R39, 0x7773, RZ ;  /* 0x0000777327027816 */ /* 0x001fe400000000ff */
[C---:B------:R-:W-:Y:S02]  /*1572e0*/  LOP3.LUT P6, RZ, R36.reuse, 0x400, RZ, 0xc0, !PT ;  /* 0x0000040024ff7812 */ /* 0x040fe400078cc0ff */
[----:B------:R-:W-:Y:S02]  /*1572f0*/  LOP3.LUT P1, RZ, R36, 0x10000, RZ, 0xc0, !PT ;  /* 0x0001000024ff7812 */ /* 0x000fe4000782c0ff */
[----:B------:R-:W-:Y:S02]  /*157300*/  LOP3.LUT R0, R0, 0x7fffffff, RZ, 0xc0, !PT ;  /* 0x7fffffff00007812 */ /* 0x000fe400078ec0ff */
[----:B------:R-:W-:-:S07]  /*157310*/  LOP3.LUT R38, R38, 0xffffffef, RZ, 0xc0, !PT ;  /* 0xffffffef26267812 */ /* 0x000fce00078ec0ff */
[----:B------:R-:W-:Y:S02]  /*157320*/  @P6 LOP3.LUT R0, R0, 0x80000000, RZ, 0xfc, !PT ;  /* 0x8000000000006812 */ /* 0x000fe400078efcff */
[----:B------:R-:W-:Y:S02]  /*157330*/  LOP3.LUT P6, RZ, R36, 0x800, RZ, 0xc0, !PT ;  /* 0x0000080024ff7812 */ /* 0x000fe400078cc0ff */
[----:B------:R-:W-:-:S04]  /*157340*/  @P1 LOP3.LUT R38, R38, 0x10, RZ, 0xfc, !PT ;  /* 0x0000001026261812 */ /* 0x000fc800078efcff */
[----:B------:R-:W-:-:S07]  /*157350*/  LOP3.LUT R38, R38, 0xfffffffe, RZ, 0xc0, !PT ;  /* 0xfffffffe26267812 */ /* 0x000fce00078ec0ff */
        /* <DEDUP_REMOVED lines=8> */
[C---:B------:R-:W-:Y:S02]  /*1573e0*/  LOP3.LUT P5, RZ, R36.reuse, 0x40000, RZ, 0xc0, !PT ;  /* 0x0004000024ff7812 */ /* 0x040fe400078ac0ff */
[----:B------:R-:W-:-:S05]  /*1573f0*/  LOP3.LUT P1, RZ, R36, 0x20000, RZ, 0xc0, !PT ;  /* 0x0002000024ff7812 */ /* 0x000fca000782c0ff */
[----:B------:R-:W-:Y:S02]  /*157400*/  @P6 LOP3.LUT R38, R38, 0x4, RZ, 0xfc, !PT ;  /* 0x0000000426266812 */ /* 0x000fe400078efcff */
[----:B------:R-:W-:Y:S01]  /*157410*/  LOP3.LUT P6, RZ, R36, 0x4000, RZ, 0xc0, !PT ;  /* 0x0000400024ff7812 */ /* 0x000fe200078cc0ff */
[----:B--2---:R0:W-:Y:S04]  /*157420*/  @P3 STG.E.U8 desc[UR44][R4.64], R2 ;  /* 0x0000000204003986 */ /* 0x0041e8000c10112c */
[----:B0-----:R-:W2:Y:S01]  /*157430*/  LDL.LU.64 R4, [R1+0x1918] ;  /* 0x0019180001047983 */ /* 0x001ea20000300a00 */
[----:B------:R-:W-:Y:S02]  /*157440*/  PRMT R2, R13, 0x7770, RZ ;  /* 0x000077700d027816 */ /* 0x000fe400000000ff */
[----:B------:R-:W-:Y:S01]  /*157450*/  LOP3.LUT R38, R38, 0xfffffff7, RZ, 0xc0, !PT ;  /* 0xfffffff726267812 */ /* 0x000fe200078ec0ff */
[----:B------:R-:W3:Y:S04]  /*157460*/  LDL.LU.64 R54, [R1+0x1910] ;  /* 0x0019100001367983 */ /* 0x000ee80000300a00 */
[----:B------:R-:W3:Y:S04]  /*157470*/  LDL.LU.64 R56, [R1+0x1940] ;  /* 0x0019400001387983 */ /* 0x000ee80000300a00 */
[----:B----4-:R0:W-:Y:S01]  /*157480*/  @P4 STG.E.U8 desc[UR44][R8.64], R2 ;  /* 0x0000000208004986 */ /* 0x0101e2000c10112c */
[----:B------:R-:W-:-:S03]  /*157490*/  @P6 LOP3.LUT R38, R38, 0x8, RZ, 0xfc, !PT ;  /* 0x0000000826266812 */ /* 0x000fc600078efcff */
[----:B------:R-:W4:Y:S01]  /*1574a0*/  LDL.LU.64 R60, [R1+0x1960] ;  /* 0x00196000013c7983 */ /* 0x000f220000300a00 */
[C---:B0-----:R-:W-:Y:S02]  /*1574b0*/  PRMT R2, R13.reuse, 0x7771, RZ ;  /* 0x000077710d027816 */ /* 0x041fe400000000ff */
[----:B------:R-:W-:Y:S01]  /*1574c0*/  LOP3.LUT P6, RZ, R36, 0x8000, RZ, 0xc0, !PT ;  /* 0x0000800024ff7812 */ /* 0x000fe200078cc0ff */
[----:B------:R-:W4:Y:S04]  /*1574d0*/  LDL.LU.64 R8, [R1+0x1958] ;  /* 0x0019580001087983 */ /* 0x000f280000300a00 */
[----:B------:R0:W-:Y:S04]  /*1574e0*/  @P0 STG.E.U8 desc[UR44][R44.64], R2 ;  /* 0x000000022c000986 */ /* 0x0001e8000c10112c */
[----:B------:R-:W4:Y:S01]  /*1574f0*/  LDL.LU R39, [R1+0xc] ;  /* 0x00000c0001277983 */ /* 0x000f220000300800 */
[----:B0-----:R-:W-:-:S02]  /*157500*/  PRMT R2, R13, 0x7772, RZ ;  /* 0x000077720d027816 */ /* 0x001fc400000000ff */
[----:B------:R-:W-:Y:S01]  /*157510*/  PRMT R13, R13, 0x7773, RZ ;  /* 0x000077730d0d7816 */ /* 0x000fe200000000ff */
[----:B------:R-:W4:Y:S04]  /*157520*/  LDL.LU.64 R44, [R1+0x1950] ;  /* 0x00195000012c7983 */ /* 0x000f280000300a00 */
[----:B------:R0:W-:Y:S04]  /*157530*/  @P5 STG.E.U8 desc[UR44][R52.64], R2 ;  /* 0x0000000234005986 */ /* 0x0001e8000c10112c */
[----:B------:R1:W-:Y:S01]  /*157540*/  @P1 STG.E.U8 desc[UR44][R58.64], R13 ;  /* 0x0000000d3a001986 */ /* 0x0003e2000c10112c */
[----:B------:R-:W-:-:S02]  /*157550*/  LOP3.LUT P1, RZ, R38, 0x10, RZ, 0xc0, !PT ;  /* 0x0000001026ff7812 */ /* 0x000fc4000782c0ff */
[C---:B0-----:R-:W-:Y:S01]  /*157560*/  PRMT R2, R34.reuse, 0x7770, RZ ;  /* 0x0000777022027816 */ /* 0x041fe200000000ff */
[----:B------:R-:W4:Y:S04]  /*157570*/  LDL.LU.64 R52, [R1+0x1980] ;  /* 0x0019800001347983 */ /* 0x000f280000300a00 */
[----:B-1----:R-:W4:Y:S06]  /*157580*/  LDL.LU.64 R58, [R1+0x1990] ;  /* 0x00199000013a7983 */ /* 0x002f2c0000300a00 */
[----:B------:R0:W-:Y:S02]  /*157590*/  @P1 STG.E.U8 desc[UR44][R6.64], R2 ;  /* 0x0000000206001986 */ /* 0x0001e4000c10112c */
[----:B0-----:R-:W-:-:S05]  /*1575a0*/  PRMT R2, R34, 0x7771, RZ ;  /* 0x0000777122027816 */ /* 0x001fca00000000ff */
[----:B------:R0:W-:Y:S04]  /*1575b0*/  @P6 STG.E.U8 desc[UR44][R14.64], R2 ;  /* 0x000000020e006986 */ /* 0x0001e8000c10112c */
[----:B0-----:R-:W3:Y:S01]  /*1575c0*/  LDL.LU.64 R14, [R1+0x57a0] ;  /* 0x0057a000010e7983 */ /* 0x001ee20000300a00 */
[----:B------:R-:W-:Y:S02]  /*1575d0*/  LOP3.LUT P6, RZ, R38, 0x8, RZ, 0xc0, !PT ;  /* 0x0000000826ff7812 */ /* 0x000fe400078cc0ff */
[----:B------:R-:W-:Y:S01]  /*1575e0*/  PRMT R2, R34, 0x7772, RZ ;  /* 0x0000777222027816 */ /* 0x000fe200000000ff */
[----:B------:R-:W4:Y:S10]  /*1575f0*/  LDL.LU.64 R6, [R1+0x10e0] ;  /* 0x0010e00001067983 */ /* 0x000f340000300a00 */
[----:B------:R0:W-:Y:S01]  /*157600*/  @P6 STG.E.U8 desc[UR44][R50.64], R2 ;  /* 0x0000000232006986 */ /* 0x0001e2000c10112c */
[----:B------:R-:W-:-:S02]  /*157610*/  LOP3.LUT P6, RZ, R38, 0x4, RZ, 0xc0, !PT ;  /* 0x0000000426ff7812 */ /* 0x000fc400078cc0ff */
[----:B0-----:R-:W-:Y:S02]  /*157620*/  PRMT R2, R34, 0x7773, RZ ;  /* 0x0000777322027816 */ /* 0x001fe400000000ff */
[----:B------:R-:W4:Y:S09]  /*157630*/  LDL.LU R34, [R1+0x5798] ;  /* 0x0057980001227983 */ /* 0x000f320000300800 */
[----:B--2---:R0:W-:Y:S04]  /*157640*/  @P6 STG.E.U8 desc[UR44][R4.64], R2 ;  /* 0x0000000204006986 */ /* 0x0041e8000c10112c */
[----:B0-----:R-:W2:Y:S01]  /*157650*/  LDL.LU.64 R4, [R1+0x19d0] ;  /* 0x0019d00001047983 */ /* 0x001ea20000300a00 */
        /* <DEDUP_REMOVED lines=13> */
[C---:B0-----:R-:W-:Y:S02]  /*157730*/  PRMT R2, R14.reuse, 0x7772, RZ ;  /* 0x000077720e027816 */ /* 0x041fe400000000ff */
[----:B------:R-:W-:Y:S02]  /*157740*/  PRMT R14, R14, 0x7773, RZ ;  /* 0x000077730e0e7816 */ /* 0x000fe400000000ff */
[----:B------:R-:W-:Y:S01]  /*157750*/  PRMT R3, R15, 0x7770, RZ ;  /* 0x000077700f037816 */ /* 0x000fe200000000ff */
[----:B------:R-:W3:Y:S06]  /*157760*/  LDL.LU.64 R56, [R1+0x1af8] ;  /* 0x001af80001387983 */ /* 0x000eec0000300a00 */
[----:B----4-:R0:W-:Y:S04]  /*157770*/  @P6 STG.E.U8 desc[UR44][R60.64], R2 ;  /* 0x000000023c006986 */ /* 0x0101e8000c10112c */
[----:B------:R-:W-:Y:S01]  /*157780*/  @P2 STG.E.U8 desc[UR44][R8.64], R14 ;  /* 0x0000000e08002986 */ /* 0x000fe2000c10112c */
[----:B0-----:R-:W-:-:S03]  /*157790*/  PRMT R2, R39, 0x7770, RZ ;  /* 0x0000777027027816 */ /* 0x001fc600000000ff */
[----:B------:R-:W4:Y:S04]  /*1577a0*/  LDL.LU.64 R60, [R1+0x1af0] ;  /* 0x001af000013c7983 */ /* 0x000f280000300a00 */
[----:B------:R0:W-:Y:S01]  /*1577b0*/  @P3 STG.E.U8 desc[UR44][R44.64], R2 ;  /* 0x000000022c003986 */ /* 0x0001e2000c10112c */
[----:B------:R-:W-:Y:S02]  /*1577c0*/  LOP3.LUT P6, RZ, R36, 0x8, RZ, 0xc0, !PT ;  /* 0x0000000824ff7812 */ /* 0x000fe400078cc0ff */
[----:B0-----:R-:W-:Y:S02]  /*1577d0*/  PRMT R2, R39, 0x7771, RZ ;  /* 0x0000777127027816 */ /* 0x001fe400000000ff */
[----:B------:R-:W-:Y:S01]  /*1577e0*/  PRMT R8, R15, 0x7771, RZ ;  /* 0x000077710f087816 */ /* 0x000fe200000000ff */
[----:B------:R-:W4:Y:S04]  /*1577f0*/  LDL.LU.64 R44, [R1+0x1ae8] ;  /* 0x001ae800012c7983 */ /* 0x000f280000300a00 */
[----:B------:R0:W-:Y:S02]  /*157800*/  @P4 STG.E.U8 desc[UR44][R52.64], R2 ;  /* 0x0000000234004986 */ /* 0x0001e4000c10112c */
[----:B0-----:R-:W-:-:S02]  /*157810*/  PRMT R2, R39, 0x7772, RZ ;  /* 0x0000777227027816 */ /* 0x001fc400000000ff */
[----:B------:R-:W4:Y:S04]  /*157820*/  LDL.LU.64 R52, [R1+0x1b30] ;  /* 0x001b300001347983 */ /* 0x000f280000300a00 */
[----:B------:R0:W-:Y:S02]  /*157830*/  @P0 STG.E.U8 desc[UR44][R58.64], R2 ;  /* 0x000000023a000986 */ /* 0x0001e4000c10112c */
[----:B0-----:R-:W-:Y:S02]  /*157840*/  PRMT R2, R39, 0x7773, RZ ;  /* 0x0000777327027816 */ /* 0x001fe400000000ff */
[----:B------:R-:W4:Y:S04]  /*157850*/  LDL.LU.64 R58, [R1+0x1b28] ;  /* 0x001b2800013a7983 */ /* 0x000f280000300a00 */
[----:B------:R-:W-:Y:S04]  /*157860*/  @P5 STG.E.U8 desc[UR44][R6.64], R2 ;  /* 0x0000000206005986 */ /* 0x000fe8000c10112c */
[----:B--2---:R-:W-:Y:S04]  /*157870*/  @P1 STG.E.U8 desc[UR44][R4.64], R3 ;  /* 0x0000000304001986 */ /* 0x004fe8000c10112c */
[----:B------:R0:W-:Y:S04]  /*157880*/  @P6 STG.E.U8 desc[UR44][R16.64], R8 ;  /* 0x0000000810006986 */ /* 0x0001e8000c10112c */
[----:B0-----:R-:W2:Y:S01]  /*157890*/  LDL.LU.64 R16, [R1+0x5790] ;  /* 0x0057900001107983 */ /* 0x001ea20000300a00 */
[----:B------:R-:W-:-:S02]  /*1578a0*/  LOP3.LUT P2, RZ, R36, 0x4, RZ, 0xc0, !PT ;  /* 0x0000000424ff7812 */ /* 0x000fc4000784c0ff */
[C---:B------:R-:W-:Y:S02]  /*1578b0*/  LOP3.LUT P3, RZ, R36.reuse, 0x2, RZ, 0xc0, !PT ;  /* 0x0000000224ff7812 */ /* 0x040fe4000786c0ff */
[----:B------:R-:W-:Y:S02]  /*1578c0*/  LOP3.LUT P4, RZ, R36, 0x1, RZ, 0xc0, !PT ;  /* 0x0000000124ff7812 */ /* 0x000fe4000788c0ff */
[C---:B------:R-:W-:Y:S02]  /*1578d0*/  PRMT R8, R15.reuse, 0x7772, RZ ;  /* 0x000077720f087816 */ /* 0x040fe400000000ff */
[C---:B------:R-:W-:Y:S02]  /*1578e0*/  LOP3.LUT P0, RZ, R34.reuse, 0x80000000, RZ, 0xc0, !PT ;  /* 0x8000000022ff7812 */ /* 0x040fe4000780c0ff */
[----:B------:R-:W-:Y:S01]  /*1578f0*/  PRMT R15, R15, 0x7773, RZ ;  /* 0x000077730f0f7816 */ /* 0x000fe200000000ff */
[----:B------:R-:W2:Y:S04]  /*157900*/  LDL.LU.64 R40, [R1+0x10e8] ;  /* 0x0010e80001287983 */ /* 0x000ea80000300a00 */
[----:B------:R-:W2:Y:S04]  /*157910*/  LDL.LU.64 R42, [R1+0x1b50] ;  /* 0x001b5000012a7983 */ /* 0x000ea80000300a00 */
[----:B------:R-:W2:Y:S04]  /*157920*/  LDL.LU.64 R46, [R1+0x1b70] ;  /* 0x001b7000012e7983 */ /* 0x000ea80000300a00 */
[----:B------:R-:W2:Y:S04]  /*157930*/  LDL.LU.64 R48, [R1+0x1b68] ;  /* 0x001b680001307983 */ /* 0x000ea80000300a00 */
[----:B------:R-:W2:Y:S04]  /*157940*/  LDL.LU.64 R50, [R1+0x1b60] ;  /* 0x001b600001327983 */ /* 0x000ea80000300a00 */
[----:B------:R-:W2:Y:S01]  /*157950*/  LDL.LU.64 R54, [R1+0x1b90] ;  /* 0x001b900001367983 */ /* 0x000ea20000300a00 */
[----:B------:R-:W-:-:S03]  /*157960*/  LOP3.LUT P5, RZ, R34, 0x20000000, RZ, 0xc0, !PT ;  /* 0x2000000022ff7812 */ /* 0x000fc600078ac0ff */
[----:B---3--:R2:W-:Y:S04]  /*157970*/  @P2 STG.E.U8 desc[UR44][R56.64], R8 ;  /* 0x0000000838002986 */ /* 0x0085e8000c10112c */
[----:B----4-:R-:W-:Y:S01]  /*157980*/  @P3 STG.E.U8 desc[UR44][R60.64], R15 ;  /* 0x0000000f3c003986 */ /* 0x010fe2000c10112c */
[----:B------:R-:W-:Y:S02]  /*157990*/  P2R R2, PR, RZ, 0x20 ;  /* 0x00000020ff027803 */ /* 0x000fe40000000000 */
[----:B------:R-:W-:Y:S02]  /*1579a0*/  LOP3.LUT P5, RZ, R34, 0x40000000, RZ, 0xc0, !PT ;  /* 0x4000000022ff7812 */ /* 0x000fe400078ac0ff */
[----:B--2---:R-:W-:-:S05]  /*1579b0*/  PRMT R8, R16, 0x7770, RZ ;  /* 0x0000777010087816 */ /* 0x004fca00000000ff */
[----:B------:R0:W-:Y:S02]  /*1579c0*/  @P4 STG.E.U8 desc[UR44][R44.64], R8 ;  /* 0x000000082c004986 */ /* 0x0001e4000c10112c */
[----:B0-----:R-:W-:-:S05]  /*1579d0*/  PRMT R8, R16, 0x7771, RZ ;  /* 0x0000777110087816 */ /* 0x001fca00000000ff */
[----:B------:R0:W-:Y:S04]  /*1579e0*/  @P0 STG.E.U8 desc[UR44][R20.64], R8 ;  /* 0x0000000814000986 */ /* 0x0001e8000c10112c */
[----:B0-----:R-:W2:Y:S01]  /*1579f0*/  LDL.LU.64 R20, [R1+0x5788] ;  /* 0x0057880001147983 */ /* 0x001ea20000300a00 */
[----:B------:R-:W-:-:S03]  /*157a00*/  PRMT R8, R16, 0x7772, RZ ;  /* 0x0000777210087816 */ /* 0x000fc600000000ff */
[----:B------:R-:W3:Y:S04]  /*157a10*/  LDL.LU.64 R56, [R1+0x1bb0] ;  /* 0x001bb00001387983 */ /* 0x000ee80000300a00 */
[----:B------:R-:W4:Y:S04]  /*157a20*/  LDL.LU.64 R60, [R1+0x1ba8] ;  /* 0x001ba800013c7983 */ /* 0x000f280000300a00 */
[----:B------:R-:W4:Y:S04]  /*157a30*/  LDL.LU.64 R44, [R1+0x1ba0] ;  /* 0x001ba000012c7983 */ /* 0x000f280000300a00 */
[----:B------:R0:W-:Y:S01]  /*157a40*/  @P5 STG.E.U8 desc[UR44][R52.64], R8 ;  /* 0x0000000834005986 */ /* 0x0001e2000c10112c */
[----:B------:R-:W-:-:S02]  /*157a50*/  ISETP.NE.AND P5, PT, R2, RZ, PT ;  /* 0x000000ff0200720c */ /* 0x000fc40003fa5270 */
[----:B------:R-:W-:Y:S01]  /*157a60*/  PRMT R16, R16, 0x7773, RZ ;  /* 0x0000777310107816 */ /* 0x000fe200000000ff */
[----:B0-----:R-:W4:Y:S10]  /*157a70*/  LDL.LU.64 R52, [R1+0x1c10] ;  /* 0x001c100001347983 */ /* 0x001f340000300a00 */
[----:B------:R0:W-:Y:S04]  /*157a80*/  @P5 STG.E.U8 desc[UR44][R58.64], R16 ;  /* 0x000000103a005986 */ /* 0x0001e8000c10112c */
[----:B0-----:R-:W4:Y:S01]  /*157a90*/  LDL.LU.64 R58, [R1+0x1c58] ;  /* 0x001c5800013a7983 */ /* 0x001f220000300a00 */
[----:B------:R-:W-:-:S04]  /*157aa0*/  LOP3.LUT P1, RZ, R34, 0x800000, RZ, 0xc0, !PT ;  /* 0x0080000022ff7812 */ /* 0x000fc8000782c0ff */
[----:B------:R-:W-:Y:S02]  /*157ab0*/  P2R R3, PR, RZ, 0x2 ;  /* 0x00000002ff037803 */ /* 0x000fe40000000000 */
        /* <DEDUP_REMOVED lines=8> */
[C---:B------:R-:W-:Y:S02]  /*157b40*/  LOP3.LUT P1, RZ, R34.reuse, 0x10000000, RZ, 0xc0, !PT ;  /* 0x1000000022ff7812 */ /* 0x040fe4000782c0ff */
[C---:B------:R-:W-:Y:S02]  /*157b50*/  LOP3.LUT P6, RZ, R34.reuse, 0x400000, RZ, 0xc0, !PT ;  /* 0x0040000022ff7812 */ /* 0x040fe400078cc0ff */
[C---:B------:R-:W-:Y:S02]  /*157b60*/  LOP3.LUT P2, RZ, R34.reuse, 0x200000, RZ, 0xc0, !PT ;  /* 0x0020000022ff7812 */ /* 0x040fe4000784c0ff */
[C---:B------:R-:W-:Y:S02]  /*157b70*/  LOP3.LUT P3, RZ, R34.reuse, 0x100000, RZ, 0xc0, !PT ;  /* 0x0010000022ff7812 */ /* 0x040fe4000786c0ff */
[----:B------:R-:W-:-:S02]  /*157b80*/  LOP3.LUT P4, RZ, R34, 0x80000, RZ, 0xc0, !PT ;  /* 0x0008000022ff7812 */ /* 0x000fc4000788c0ff */
[C---:B------:R-:W-:Y:S02]  /*157b90*/  LOP3.LUT P0, RZ, R34.reuse, 0x40000, RZ, 0xc0, !PT ;  /* 0x0004000022ff7812 */ /* 0x040fe4000780c0ff */
[----:B------:R-:W-:Y:S02]  /*157ba0*/  LOP3.LUT P5, RZ, R34, 0x20000, RZ, 0xc0, !PT ;  /* 0x0002000022ff7812 */ /* 0x000fe400078ac0ff */
[----:B--2---:R-:W-:-:S05]  /*157bb0*/  PRMT R2, R20, 0x7770, RZ ;  /* 0x0000777014027816 */ /* 0x004fca00000000ff */
[----:B------:R0:W-:Y:S01]  /*157bc0*/  @P1 STG.E.U8 desc[UR44][R40.64], R2 ;  /* 0x0000000228001986 */ /* 0x0001e2000c10112c */
[----:B------:R-:W-:Y:S02]  /*157bd0*/  ISETP.NE.AND P1, PT, R7, RZ, PT ;  /* 0x000000ff0700720c */ /* 0x000fe40003f25270 */
[----:B0-----:R-:W-:-:S11]  /*157be0*/  PRMT R2, R20, 0x7771, RZ ;  /* 0x0000777114027816 */ /* 0x001fd600000000ff */
[----:B------:R0:W-:Y:S01]  /*157bf0*/  @P1 STG.E.U8 desc[UR44][R42.64], R2 ;  /* 0x000000022a001986 */ /* 0x0001e2000c10112c */
[----:B------:R-:W-:Y:S02]  /*157c00*/  ISETP.NE.AND P1, PT, R6, RZ, PT ;  /* 0x000000ff0600720c */ /* 0x000fe40003f25270 */
[----:B0-----:R-:W-:-:S11]  /*157c10*/  PRMT R2, R20, 0x7772, RZ ;  /* 0x0000777214027816 */ /* 0x001fd600000000ff */
[----:B------:R0:W-:Y:S01]  /*157c20*/  @P1 STG.E.U8 desc[UR44][R46.64], R2 ;  /* 0x000000022e001986 */ /* 0x0001e2000c10112c */
[----:B------:R-:W-:Y:S02]  /*157c30*/  ISETP.NE.AND P1, PT, R5, RZ, PT ;  /* 0x000000ff0500720c */ /* 0x000fe40003f25270 */
[----:B------:R-:W-:-:S11]  /*157c40*/  PRMT R20, R20, 0x7773, RZ ;  /* 0x0000777314147816 */ /* 0x000fd600000000ff */
[----:B------:R-:W-:Y:S01]  /*157c50*/  @P1 STG.E.U8 desc[UR44][R48.64], R20 ;  /* 0x0000001430001986 */ /* 0x000fe2000c10112c */
[----:B------:R-:W-:Y:S02]  /*157c60*/  ISETP.NE.AND P1, PT, R4, RZ, PT ;  /* 0x000000ff0400720c */ /* 0x000fe40003f25270 */
[----:B0-----:R-:W-:-:S11]  /*157c70*/  PRMT R2, R17, 0x7770, RZ ;  /* 0x0000777011027816 */ /* 0x001fd600000000ff */
[----:B------:R0:W-:Y:S01]  /*157c80*/  @P1 STG.E.U8 desc[UR44][R50.64], R2 ;  /* 0x0000000232001986 */ /* 0x0001e2000c10112c */
[----:B------:R-:W-:Y:S02]  /*157c90*/  ISETP.NE.AND P1, PT, R3, RZ, PT ;  /* 0x000000ff0300720c */ /* 0x000fe40003f25270 */
[----:B0-----:R-:W-:-:S11]  /*157ca0*/  PRMT R2, R17, 0x7771, RZ ;  /* 0x0000777111027816 */ /* 0x001fd600000000ff */
[----:B------:R0:W-:Y:S02]  /*157cb0*/  @P1 STG.E.U8 desc[UR44][R54.64], R2 ;  /* 0x0000000236001986 */ /* 0x0001e4000c10112c */
[C---:B0-----:R-:W-:Y:S02]  /*157cc0*/  PRMT R2, R17.reuse, 0x7772, RZ ;  /* 0x0000777211027816 */ /* 0x041fe400000000ff */
[----:B------:R-:W-:Y:S01]  /*157cd0*/  PRMT R17, R17, 0x7773, RZ ;  /* 0x0000777311117816 */ /* 0x000fe200000000ff */
[----:B------:R-:W2:Y:S04]  /*157ce0*/  LDL.LU.64 R54, [R1+0x1d28] ;  /* 0x001d280001367983 */ /* 0x000ea80000300a00 */
[----:B---3--:R0:W-:Y:S04]  /*157cf0*/  @P6 STG.E.U8 desc[UR44][R56.64], R2 ;  /* 0x0000000238006986 */ /* 0x0081e8000c10112c */
[----:B----4-:R-:W-:Y:S01]  /*157d00*/  @P2 STG.E.U8 desc[UR44][R60.64], R17 ;  /* 0x000000113c002986 */ /* 0x010fe2000c10112c */
[----:B0-----:R-:W-:-:S03]  /*157d10*/  PRMT R2, R21, 0x7770, RZ ;  /* 0x0000777015027816 */ /* 0x001fc600000000ff */
[----:B------:R-:W3:Y:S04]  /*157d20*/  LDL.LU.64 R56, [R1+0x1d80] ;  /* 0x001d800001387983 */ /* 0x000ee80000300a00 */
[----:B------:R0:W-:Y:S02]  /*157d30*/  @P3 STG.E.U8 desc[UR44][R44.64], R2 ;  /* 0x000000022c003986 */ /* 0x0001e4000c10112c */
[----:B0-----:R-:W-:-:S05]  /*157d40*/  PRMT R2, R21, 0x7771, RZ ;  /* 0x0000777115027816 */ /* 0x001fca00000000ff */
[----:B------:R0:W-:Y:S02]  /*157d50*/  @P4 STG.E.U8 desc[UR44][R52.64], R2 ;  /* 0x0000000234004986 */ /* 0x0001e4000c10112c */
[C---:B0-----:R-:W-:Y:S02]  /*157d60*/  PRMT R2, R21.reuse, 0x7772, RZ ;  /* 0x0000777215027816 */ /* 0x041fe400000000ff */
[----:B------:R-:W-:-:S03]  /*157d70*/  PRMT R21, R21, 0x7773, RZ ;  /* 0x0000777315157816 */ /* 0x000fc600000000ff */
[----:B------:R-:W-:Y:S04]  /*157d80*/  @P0 STG.E.U8 desc[UR44][R58.64], R2 ;  /* 0x000000023a000986 */ /* 0x000fe8000c10112c */
[----:B------:R0:W-:Y:S04]  /*157d90*/  @P5 STG.E.U8 desc[UR44][R18.64], R21 ;  /* 0x0000001512005986 */ /* 0x0001e8000c10112c */
[----:B0-----:R-:W4:Y:S01]  /*157da0*/  LDL.LU.64 R18, [R1+0x5780] ;  /* 0x0057800001127983 */ /* 0x001f220000300a00 */
[C---:B------:R-:W-:Y:S02]  /*157db0*/  LOP3.LUT P1, RZ, R34.reuse, 0x10000, RZ, 0xc0, !PT ;  /* 0x0001000022ff7812 */ /* 0x040fe4000782c0ff */
[----:B------:R-:W-:Y:S01]  /*157dc0*/  LOP3.LUT P2, RZ, R34, 0x8000, RZ, 0xc0, !PT ;  /* 0x0000800022ff7812 */ /* 0x000fe2000784c0ff */
[----:B------:R-:W3:Y:S04]  /*157dd0*/  LDL.LU.64 R60, [R1+0x1d78] ;  /* 0x001d7800013c7983 */ /* 0x000ee80000300a00 */
[----:B------:R-:W3:Y:S04]  /*157de0*/  LDL.LU.64 R52, [R1+0x1d70] ;  /* 0x001d700001347983 */ /* 0x000ee80000300a00 */
[----:B------:R-:W3:Y:S04]  /*157df0*/  LDL.LU.64 R44, [R1+0x1d90] ;  /* 0x001d9000012c7983 */ /* 0x000ee80000300a00 */
[----:B------:R-:W3:Y:S04]  /*157e00*/  LDL.LU.64 R58, [R1+0x1dc0] ;  /* 0x001dc000013a7983 */ /* 0x000ee80000300a00 */
[----:B------:R-:W3:Y:S04]  /*157e10*/  LDL.LU.64 R42, [R1+0x1db8] ;  /* 0x001db800012a7983 */ /* 0x000ee80000300a00 */
[----:B------:R-:W3:Y:S01]  /*157e20*/  LDL.LU.64 R46, [R1+0x1db0] ;  /* 0x001db000012e7983 */ /* 0x000ee20000300a00 */
[----:B----4-:R-:W-:-:S02]  /*157e30*/  PRMT R8, R18, 0x7770, RZ ;  /* 0x0000777012087816 */ /* 0x010fc400000000ff */
[----:B------:R-:W-:-:S03]  /*157e40*/  PRMT R9, R18, 0x7771, RZ ;  /* 0x0000777112097816 */ /* 0x000fc600000000ff */
[----:B--2---:R-:W-:Y:S04]  /*157e50*/  @P1 STG.E.U8 desc[UR44][R54.64], R8 ;  /* 0x0000000836001986 */ /* 0x004fe8000c10112c */
[----:B------:R0:W-:Y:S04]  /*157e60*/  @P2 STG.E.U8 desc[UR44][R22.64], R9 ;  /* 0x0000000916002986 */ /* 0x0001e8000c10112c */
[----:B0-----:R-:W2:Y:S04]  /*157e70*/  LDL.LU.64 R22, [R1+0x5778] ;  /* 0x0057780001167983 */ /* 0x001ea80000300a00 */
[----:B------:R-:W4:Y:S04]  /*157e80*/  LDL.LU.64 R48, [R1+0x1dd0] ;  /* 0x001dd00001307983 */ /* 0x000f280000300a00 */
[----:B------:R-:W4:Y:S01]  /*157e90*/  LDL.LU.64 R50, [R1+0x1e00] ;  /* 0x001e000001327983 */ /* 0x000f220000300a00 */
[----:B------:R-:W-:-:S02]  /*157ea0*/  LOP3.LUT P3, RZ, R34, 0x4000, RZ, 0xc0, !PT ;  /* 0x0000400022ff7812 */ /* 0x000fc4000786c0ff */
[C---:B------:R-:W-:Y:S02]  /*157eb0*/  LOP3.LUT P0, RZ, R34.reuse, 0x800, RZ, 0xc0, !PT ;  /* 0x0000080022ff7812 */ /* 0x040fe4000780c0ff */
[C---:B------:R-:W-:Y:S02]  /*157ec0*/  LOP3.LUT P5, RZ, R34.reuse, 0x20, RZ, 0xc0, !PT ;  /* 0x0000002022ff7812 */ /* 0x040fe400078ac0ff */
[----:B------:R-:W-:Y:S02]  /*157ed0*/  LOP3.LUT P4, RZ, R34, 0x2000, RZ, 0xc0, !PT ;  /* 0x0000200022ff7812 */ /* 0x000fe4000788c0ff */
[----:B------:R-:W-:Y:S02]  /*157ee0*/  PRMT R9, R18, 0x7772, RZ ;  /* 0x0000777212097816 */ /* 0x000fe400000000ff */
[----:B------:R-:W-:Y:S02]  /*157ef0*/  P2R R2, PR, RZ, 0x1 ;  /* 0x00000001ff027803 */ /* 0x000fe40000000000 */
[----:B------:R-:W-:-:S02]  /*157f00*/  P2R R3, PR, RZ, 0x20 ;  /* 0x00000020ff037803 */ /* 0x000fc40000000000 */
[C---:B------:R-:W-:Y:S02]  /*157f10*/  LOP3.LUT P0, RZ, R34.reuse, 0x1000, RZ, 0xc0, !PT ;  /* 0x0000100022ff7812 */ /* 0x040fe4000780c0ff */
[----:B------:R-:W-:Y:S02]  /*157f20*/  LOP3.LUT P5, RZ, R34, 0x40, RZ, 0xc0, !PT ;  /* 0x0000004022ff7812 */ /* 0x000fe400078ac0ff */
[----:B------:R-:W-:Y:S01]  /*157f30*/  PRMT R18, R18, 0x7773, RZ ;  /* 0x0000777312127816 */ /* 0x000fe200000000ff */
[----:B------:R-:W4:Y:S01]  /*157f40*/  LDL.LU.64 R54, [R1+0x1df0] ;  /* 0x001df00001367983 */ /* 0x000f220000300a00 */
[----:B------:R-:W-:Y:S02]  /*157f50*/  P2R R4, PR, RZ, 0x20 ;  /* 0x00000020ff047803 */ /* 0x000fe40000000000 */
[----:B------:R-:W-:Y:S01]  /*157f60*/  LOP3.LUT P5, RZ, R34, 0x80, RZ, 0xc0, !PT ;  /* 0x0000008022ff7812 */ /* 0x000fe200078ac0ff */
[----:B---3--:R0:W-:Y:S03]  /*157f70*/  @P3 STG.E.U8 desc[UR44][R56.64], R9 ;  /* 0x0000000938003986 */ /* 0x0081e6000c10112c */
[----:B------:R-:W-:-:S02]  /*157f80*/  P2R R5, PR, RZ, 0x20 ;  /* 0x00000020ff057803 */ /* 0x000fc40000000000 */
[C---:B------:R-:W-:Y:S01]  /*157f90*/  LOP3.LUT P5, RZ, R34.reuse, 0x100, RZ, 0xc0, !PT ;  /* 0x0000010022ff7812 */ /* 0x040fe200078ac0ff */
[----:B------:R-:W-:Y:S03]  /*157fa0*/  @P4 STG.E.U8 desc[UR44][R60.64], R18 ;  /* 0x000000123c004986 */ /* 0x000fe6000c10112c */
[----:B------:R-:W-:Y:S02]  /*157fb0*/  P2R R6, PR, RZ, 0x20 ;  /* 0x00000020ff067803 */ /* 0x000fe40000000000 */
[----:B------:R-:W-:Y:S01]  /*157fc0*/  LOP3.LUT P5, RZ, R34, 0x200, RZ, 0xc0, !PT ;  /* 0x0000020022ff7812 */ /* 0x000fe200078ac0ff */
[----:B0-----:R-:W3:Y:S03]  /*157fd0*/  LDL.LU.64 R56, [R1+0x1e10] ;  /* 0x001e100001387983 */ /* 0x001ee60000300a00 */
[----:B------:R-:W-:-:S02]  /*157fe0*/  P2R R7, PR, RZ, 0x20 ;  /* 0x00000020ff077803 */ /* 0x000fc40000000000 */
[----:B------:R-:W-:Y:S02]  /*157ff0*/  LOP3.LUT P5, RZ, R34, 0x400, RZ, 0xc0, !PT ;  /* 0x0000040022ff7812 */ /* 0x000fe400078ac0ff */
[----:B--2---:R-:W-:-:S05]  /*158000*/  PRMT R9, R22, 0x7770, RZ ;  /* 0x0000777016097816 */ /* 0x004fca00000000ff */
[----:B------:R0:W-:Y:S01]  /*158010*/  @P0 STG.E.U8 desc[UR44][R52.64], R9 ;  /* 0x0000000934000986 */ /* 0x0001e2000c10112c */
[----:B------:R-:W-:Y:S02]  /*158020*/  ISETP.NE.AND P0, PT, R2, RZ, PT ;  /* 0x000000ff0200720c */ /* 0x000fe40003f05270 */
[C---:B------:R-:W-:Y:S01]  /*158030*/  PRMT R2, R22.reuse, 0x7771, RZ ;  /* 0x0000777116027816 */ /* 0x040fe200000000ff */
[----:B0-----:R-:W2:Y:S10]  /*158040*/  LDL.LU.64 R52, [R1+0x1e40] ;  /* 0x001e400001347983 */ /* 0x001eb40000300a00 */
[----:B------:R0:W-:Y:S04]  /*158050*/  @P0 STG.E.U8 desc[UR44][R44.64], R2 ;  /* 0x000000022c000986 */ /* 0x0001e8000c10112c */
[----:B------:R-:W2:Y:S01]  /*158060*/  LDL.LU.64 R60, [R1+0x1e38] ;  /* 0x001e3800013c7983 */ /* 0x000ea20000300a00 */
[----:B0-----:R-:W-:-:S03]  /*158070*/  PRMT R2, R22, 0x7772, RZ ;  /* 0x0000777216027816 */ /* 0x001fc600000000ff */
[----:B------:R-:W2:Y:S04]  /*158080*/  LDL.LU.64 R44, [R1+0x1e30] ;  /* 0x001e3000012c7983 */ /* 0x000ea80000300a00 */
[----:B------:R0:W-:Y:S01]  /*158090*/  @P5 STG.E.U8 desc[UR44][R58.64], R2 ;  /* 0x000000023a005986 */ /* 0x0001e2000c10112c */
[----:B------:R-:W-:Y:S02]  /*1580a0*/  ISETP.NE.AND P5, PT, R7, RZ, PT ;  /* 0x000000ff0700720c */ /* 0x000fe40003fa5270 */
[----:B------:R-:W-:Y:S02]  /*1580b0*/  PRMT R22, R22, 0x7773, RZ ;  /* 0x0000777316167816 */ /* 0x000fe400000000ff */
[----:B0-----:R-:W-:Y:S01]  /*1580c0*/  PRMT R2, R19, 0x7770, RZ ;  /* 0x0000777013027816 */ /* 0x001fe200000000ff */
[----:B------:R-:W2:Y:S08]  /*1580d0*/  LDL.LU.64 R58, [R1+0x1e50] ;  /* 0x001e5000013a7983 */ /* 0x000eb00000300a00 */
[----:B------:R-:W-:Y:S01]  /*1580e0*/  @P5 STG.E.U8 desc[UR44][R42.64], R22 ;  /* 0x000000162a005986 */ /* 0x000fe2000c10112c */
[----:B------:R-:W-:-:S13]  /*1580f0*/  ISETP.NE.AND P5, PT, R6, RZ, PT ;  /* 0x000000ff0600720c */ /* 0x000fda0003fa5270 */
[----:B------:R0:W-:Y:S01]  /*158100*/  @P5 STG.E.U8 desc[UR44][R46.64], R2 ;  /* 0x000000022e005986 */ /* 0x0001e2000c10112c */
[----:B------:R-:W-:Y:S02]  /*158110*/  ISETP.NE.AND P5, PT, R5, RZ, PT ;  /* 0x000000ff0500720c */ /* 0x000fe40003fa5270 */
[----:B0-----:R-:W-:-:S11]  /*158120*/  PRMT R2, R19, 0x7771, RZ ;  /* 0x0000777113027816 */ /* 0x001fd600000000ff */
[----:B----4-:R0:W-:Y:S01]  /*158130*/  @P5 STG.E.U8 desc[UR44][R48.64], R2 ;  /* 0x0000000230005986 */ /* 0x0101e2000c10112c */
[----:B------:R-:W-:Y:S02]  /*158140*/  ISETP.NE.AND P5, PT, R4, RZ, PT ;  /* 0x000000ff0400720c */ /* 0x000fe40003fa5270 */
[----:B0-----:R-:W-:-:S11]  /*158150*/  PRMT R2, R19, 0x7772, RZ ;  /* 0x0000777213027816 */ /* 0x001fd600000000ff */
[----:B------:R-:W-:Y:S01]  /*158160*/  @P5 STG.E.U8 desc[UR44][R50.64], R2 ;  /* 0x0000000232005986 */ /* 0x000fe2000c10112c */
[----:B------:R-:W-:Y:S02]  /*158170*/  ISETP.NE.AND P5, PT, R3, RZ, PT ;  /* 0x000000ff0300720c */ /* 0x000fe40003fa5270 */
[----:B------:R-:W-:-:S11]  /*158180*/  PRMT R19, R19, 0x7773, RZ ;  /* 0x0000777313137816 */ /* 0x000fd600000000ff */
[----:B------:R0:W-:Y:S04]  /*158190*/  @P5 STG.E.U8 desc[UR44][R24.64], R19 ;  /* 0x0000001318005986 */ /* 0x0001e8000c10112c */
[----:B0-----:R-:W4:Y:S01]  /*1581a0*/  LDL.LU.64 R24, [R1+0x5770] ;  /* 0x0057700001187983 */ /* 0x001f220000300a00 */
[----:B------:R-:W-:-:S04]  /*1581b0*/  LOP3.LUT P6, RZ, R34, 0x8, RZ, 0xc0, !PT ;  /* 0x0000000822ff7812 */ /* 0x000fc800078cc0ff */
[----:B------:R-:W-:Y:S02]  /*1581c0*/  P2R R8, PR, RZ, 0x40 ;  /* 0x00000040ff087803 */ /* 0x000fe40000000000 */
[C---:B------:R-:W-:Y:S02]  /*1581d0*/  LOP3.LUT P6, RZ, R34.reuse, 0x10, RZ, 0xc0, !PT ;  /* 0x0000001022ff7812 */ /* 0x040fe400078cc0ff */
[----:B------:R-:W-:Y:S02]  /*1581e0*/  PRMT R2, R23, 0x7770, RZ ;  /* 0x0000777017027816 */ /* 0x000fe400000000ff */
[----:B------:R-:W-:-:S09]  /*1581f0*/  LOP3.LUT P2, RZ, R34, 0x4, RZ, 0xc0, !PT ;  /* 0x0000000422ff7812 */ /* 0x000fd2000784c0ff */
[----:B------:R0:W-:Y:S01]  /*158200*/  @P6 STG.E.U8 desc[UR44][R54.64], R2 ;  /* 0x0000000236006986 */ /* 0x0001e2000c10112c */
[----:B------:R-:W-:Y:S02]  /*158210*/  ISETP.NE.AND P6, PT, R8, RZ, PT ;  /* 0x000000ff0800720c */ /* 0x000fe40003fc5270 */
[C---:B------:R-:W-:Y:S02]  /*158220*/  LOP3.LUT P1, RZ, R34.reuse, 0x2, RZ, 0xc0, !PT ;  /* 0x0000000222ff7812 */ /* 0x040fe4000782c0ff */
[----:B------:R-:W-:Y:S02]  /*158230*/  LOP3.LUT P3, RZ, R34, 0x1, RZ, 0xc0, !PT ;  /* 0x0000000122ff7812 */ /* 0x000fe4000786c0ff */
[----:B0-----:R-:W-:-:S07]  /*158240*/  PRMT R2, R23, 0x7771, RZ ;  /* 0x0000777117027816 */ /* 0x001fce00000000ff */
[----:B---3--:R0:W-:Y:S01]  /*158250*/  @P6 STG.E.U8 desc[UR44][R56.64], R2 ;  /* 0x0000000238006986 */ /* 0x0081e2000c10112c */
[C---:B------:R-:W-:Y:S02]  /*158260*/  LOP3.LUT P4, RZ, R33.reuse, 0x80000000, RZ, 0xc0, !PT ;  /* 0x8000000021ff7812 */ /* 0x040fe4000788c0ff */
[----:B------:R-:W-:Y:S02]  /*158270*/  LOP3.LUT P0, RZ, R33, 0x40000000, RZ, 0xc0, !PT ;  /* 0x4000000021ff7812 */ /* 0x000fe4000780c0ff */
[C---:B0-----:R-:W-:Y:S02]  /*158280*/  PRMT R2, R23.reuse, 0x7772, RZ ;  /* 0x0000777217027816 */ /* 0x041fe400000000ff */
[----:B------:R-:W-:-:S03]  /*158290*/  PRMT R23, R23, 0x7773, RZ ;  /* 0x0000777317177816 */ /* 0x000fc600000000ff */
[----:B--2---:R0:W-:Y:S04]  /*1582a0*/  @P2 STG.E.U8 desc[UR44][R52.64], R2 ;  /* 0x0000000234002986 */ /* 0x0041e8000c10112c */
[----:B------:R-:W-:Y:S04]  /*1582b0*/  @P1 STG.E.U8 desc[UR44][R60.64], R23 ;  /* 0x000000173c001986 */ /* 0x000fe8000c10112c */
[----:B0-----:R-:W2:Y:S01]  /*1582c0*/  LDL.LU.64 R52, [R1+0x1ed8] ;  /* 0x001ed80001347983 */ /* 0x001ea20000300a00 */
[----:B----4-:R-:W-:-:S05]  /*1582d0*/  PRMT R2, R24, 0x7770, RZ ;  /* 0x0000777018027816 */ /* 0x010fca00000000ff */
[----:B------:R0:W-:Y:S02]  /*1582e0*/  @P3 STG.E.U8 desc[UR44][R44.64], R2 ;  /* 0x000000022c003986 */ /* 0x0001e4000c10112c */
[----:B0-----:R-:W-:-:S05]  /*1582f0*/  PRMT R2, R24, 0x7771, RZ ;  /* 0x0000777118027816 */ /* 0x001fca00000000ff */
[----:B------:R0:W-:Y:S02]  /*158300*/  @P4 STG.E.U8 desc[UR44][R58.64], R2 ;  /* 0x000000023a004986 */ /* 0x0001e4000c10112c */
[----:B0-----:R-:W-:Y:S02]  /*158310*/  PRMT R2, R24, 0x7772, RZ ;  /* 0x0000777218027816 */ /* 0x001fe400000000ff */
[----:B------:R-:W3:Y:S04]  /*158320*/  LDL.LU.64 R58, [R1+0x1f00] ;  /* 0x001f0000013a7983 */ /* 0x000ee80000300a00 */
[----:B------:R0:W-:Y:S04]  /*158330*/  @P0 STG.E.U8 desc[UR44][R28.64], R2 ;  /* 0x000000021c000986 */ /* 0x0001e8000c10112c */
[----:B0-----:R-:W4:Y:S04]  /*158340*/  LDL.LU.64 R28, [R1+0x5768] ;  /* 0x00576800011c7983 */ /* 0x001f280000300a00 */
[----:B------:R-:W3:Y:S04]  /*158350*/  LDL.LU.64 R48, [R1+0x1f10] ;  /* 0x001f100001307983 */ /* 0x000ee80000300a00 */
[----:B------:R-:W3:Y:S04]  /*158360*/  LDL.LU.64 R56, [R1+0x1f40] ;  /* 0x001f400001387983 */ /* 0x000ee80000300a00 */
[----:B------:R-:W3:Y:S04]  /*158370*/  LDL.LU.64 R60, [R1+0x1f38] ;  /* 0x001f3800013c7983 */ /* 0x000ee80000300a00 */
[----:B------:R-:W3:Y:S04]  /*158380*/  LDL.LU.64 R50, [R1+0x1f30] ;  /* 0x001f300001327983 */ /* 0x000ee80000300a00 */
[----:B------:R-:W3:Y:S01]  /*158390*/  LDL.LU.64 R54, [R1+0x1f50] ;  /* 0x001f500001367983 */ /* 0x000ee20000300a00 */
[----:B------:R-:W-:-:S03]  /*1583a0*/  LOP3.LUT P5, RZ, R33, 0x20000000, RZ, 0xc0, !PT ;  /* 0x2000000021ff7812 */ /* 0x000fc600078ac0ff */
[----:B------:R-:W3:Y:S01]  /*1583b0*/  LDL.LU.64 R44, [R1+0x1f80] ;  /* 0x001f8000012c7983 */ /* 0x000ee20000300a00 */
[----:B------:R-:W-:Y:S02]  /*1583c0*/  PRMT R24, R24, 0x7773, RZ ;  /* 0x0000777318187816 */ /* 0x000fe400000000ff */
[----:B------:R-:W-:-:S07]  /*1583d0*/  LOP3.LUT P2, RZ, R33, 0x10000000, RZ, 0xc0, !PT ;  /* 0x1000000021ff7812 */ /* 0x000fce000784c0ff */
[----:B--2---:R0:W-:Y:S04]  /*1583e0*/  @P5 STG.E.U8 desc[UR44][R52.64], R24 ;  /* 0x0000001834005986 */ /* 0x0041e8000c10112c */
[----:B0-----:R-:W2:Y:S01]  /*1583f0*/  LDL.LU.64 R52, [R1+0x1f78] ;  /* 0x001f780001347983 */ /* 0x001ea20000300a00 */
[----:B----4-:R-:W-:-:S05]  /*158400*/  PRMT R10, R28, 0x7770, RZ ;  /* 0x000077701c0a7816 */ /* 0x010fca00000000ff */
[----:B---3--:R0:W-:Y:S04]  /*158410*/  @P2 STG.E.U8 desc[UR44][R58.64], R10 ;  /* 0x0000000a3a002986 */ /* 0x0081e8000c10112c */
[----:B0-----:R-:W3:Y:S01]  /*158420*/  LDL.LU.64 R58, [R1+0x1f70] ;  /* 0x001f7000013a7983 */ /* 0x001ee20000300a00 */
[C---:B------:R-:W-:Y:S02]  /*158430*/  LOP3.LUT P1, RZ, R33.reuse, 0x80000, RZ, 0xc0, !PT ;  /* 0x0008000021ff7812 */ /* 0x040fe4000782c0ff */
[C---:B------:R-:W-:Y:S02]  /*158440*/  LOP3.LUT P3, RZ, R33.reuse, 0x8000000, RZ, 0xc0, !PT ;  /* 0x0800000021ff7812 */ /* 0x040fe4000786c0ff */
[----:B------:R-:W-:Y:S02]  /*158450*/  LOP3.LUT P4, RZ, R33, 0x2000000, RZ, 0xc0, !PT ;  /* 0x0200000021ff7812 */ /* 0x000fe4000788c0ff */
[----:B------:R-:W-:-:S02]  /*158460*/  P2R R2, PR, RZ, 0x2 ;  /* 0x00000002ff027803 */ /* 0x000fc40000000000 */
[C---:B------:R-:W-:Y:S02]  /*158470*/  LOP3.LUT P1, RZ, R33.reuse, 0x100000, RZ, 0xc0, !PT ;  /* 0x0010000021ff7812 */ /* 0x040fe4000782c0ff */
[----:B------:R-:W-:Y:S02]  /*158480*/  P2R R7, PR, RZ, 0x10 ;  /* 0x00000010ff077803 */ /* 0x000fe40000000000 */
[C---:B------:R-:W-:Y:S02]  /*158490*/  LOP3.LUT P4, RZ, R33.reuse, 0x4000000, RZ, 0xc0, !PT ;  /* 0x0400000021ff7812 */ /* 0x040fe4000788c0ff */
[----:B------:R-:W-:Y:S02]  /*1584a0*/  P2R R3, PR, RZ, 0x2 ;  /* 0x00000002ff037803 */ /* 0x000fe40000000000 */
[----:B------:R-:W-:Y:S02]  /*1584b0*/  LOP3.LUT P1, RZ, R33, 0x200000, RZ, 0xc0, !PT ;  /* 0x0020000021ff7812 */ /* 0x000fe4000782c0ff */
[----:B------:R-:W-:-:S02]  /*1584c0*/  PRMT R10, R28, 0x7771, RZ ;  /* 0x000077711c0a7816 */ /* 0x000fc400000000ff */
[----:B------:R-:W-:Y:S02]  /*1584d0*/  P2R R4, PR, RZ, 0x2 ;  /* 0x00000002ff047803 */ /* 0x000fe40000000000 */
[C---:B------:R-:W-:Y:S01]  /*1584e0*/  LOP3.LUT P1, RZ, R33.reuse, 0x400000, RZ, 0xc0, !PT ;  /* 0x0040000021ff7812 */ /* 0x040fe2000782c0ff */
[----:B------:R0:W-:Y:S03]  /*1584f0*/  @P3 STG.E.U8 desc[UR44][R48.64], R10 ;  /* 0x0000000a30003986 */ /* 0x0001e6000c10112c */
[----:B------:R-:W-:Y:S02]  /*158500*/  P2R R5, PR, RZ, 0x2 ;  /* 0x00000002ff057803 */ /* 0x000fe40000000000 */
[----:B------:R-:W-:Y:S02]  /*158510*/  LOP3.LUT P1, RZ, R33, 0x800000, RZ, 0xc0, !PT ;  /* 0x0080000021ff7812 */ /* 0x000fe4000782c0ff */
[----:B0-----:R-:W-:-:S02]  /*158520*/  PRMT R10, R28, 0x7772, RZ ;  /* 0x000077721c0a7816 */ /* 0x001fc400000000ff */
[----:B------:R-:W-:Y:S02]  /*158530*/  P2R R6, PR, RZ, 0x2 ;  /* 0x00000002ff067803 */ /* 0x000fe40000000000 */
[----:B------:R-:W-:Y:S01]  /*158540*/  LOP3.LUT P1, RZ, R33, 0x1000000, RZ, 0xc0, !PT ;  /* 0x0100000021ff7812 */ /* 0x000fe2000782c0ff */
[----:B------:R0:W-:Y:S01]  /*158550*/  @P4 STG.E.U8 desc[UR44][R56.64], R10 ;  /* 0x0000000a38004986 */ /* 0x0001e2000c10112c */
[----:B------:R-:W-:Y:S02]  /*158560*/  ISETP.NE.AND P4, PT, R7, RZ, PT ;  /* 0x000000ff0700720c */ /* 0x000fe40003f85270 */
[----:B------:R-:W-:Y:S02]  /*158570*/  PRMT R28, R28, 0x7773, RZ ;  /* 0x000077731c1c7816 */ /* 0x000fe400000000ff */
[----:B------:R-:W-:Y:S01]  /*158580*/  PRMT R7, R25, 0x7770, RZ ;  /* 0x0000777019077816 */ /* 0x000fe200000000ff */
[----:B0-----:R-:W4:Y:S08]  /*158590*/  LDL.LU.64 R56, [R1+0x1fc0] ;  /* 0x001fc00001387983 */ /* 0x001f300000300a00 */
[----:B------:R0:W-:Y:S04]  /*1585a0*/  @P4 STG.E.U8 desc[UR44][R60.64], R28 ;  /* 0x0000001c3c004986 */ /* 0x0001e8000c10112c */
[----:B------:R-:W-:Y:S01]  /*1585b0*/  @P1 STG.E.U8 desc[UR44][R50.64], R7 ;  /* 0x0000000732001986 */ /* 0x000fe2000c10112c */
[----:B------:R-:W-:-:S02]  /*1585c0*/  ISETP.NE.AND P1, PT, R6, RZ, PT ;  /* 0x000000ff0600720c */ /* 0x000fc40003f25270 */
[----:B------:R-:W-:Y:S01]  /*1585d0*/  PRMT R6, R25, 0x7771, RZ ;  /* 0x0000777119067816 */ /* 0x000fe200000000ff */
[----:B0-----:R-:W4:Y:S10]  /*1585e0*/  LDL.LU.64 R60, [R1+0x1fb8] ;  /* 0x001fb800013c7983 */ /* 0x001f340000300a00 */
[----:B------:R-:W-:Y:S01]  /*1585f0*/  @P1 STG.E.U8 desc[UR44][R54.64], R6 ;  /* 0x0000000636001986 */ /* 0x000fe2000c10112c */
[----:B------:R-:W-:-:S02]  /*158600*/  ISETP.NE.AND P1, PT, R5, RZ, PT ;  /* 0x000000ff0500720c */ /* 0x000fc40003f25270 */
[C---:B------:R-:W-:Y:S02]  /*158610*/  PRMT R5, R25.reuse, 0x7772, RZ ;  /* 0x0000777219057816 */ /* 0x040fe400000000ff */
[----:B------:R-:W-:-:S09]  /*158620*/  PRMT R25, R25, 0x7773, RZ ;  /* 0x0000777319197816 */ /* 0x000fd200000000ff */
[----:B------:R0:W-:Y:S01]  /*158630*/  @P1 STG.E.U8 desc[UR44][R44.64], R5 ;  /* 0x000000052c001986 */ /* 0x0001e2000c10112c */
[----:B------:R-:W-:-:S03]  /*158640*/  ISETP.NE.AND P1, PT, R4, RZ, PT ;  /* 0x000000ff0400720c */ /* 0x000fc60003f25270 */
[----:B0-----:R-:W4:Y:S10]  /*158650*/  LDL.LU.64 R44, [R1+0x1fd0] ;  /* 0x001fd000012c7983 */ /* 0x001f340000300a00 */
[----:B--2---:R0:W-:Y:S01]  /*158660*/  @P1 STG.E.U8 desc[UR44][R52.64], R25 ;  /* 0x0000001934001986 */ /* 0x0041e2000c10112c */
[----:B------:R-:W-:-:S02]  /*158670*/  ISETP.NE.AND P1, PT, R3, RZ, PT ;  /* 0x000000ff0300720c */ /* 0x000fc40003f25270 */
[----:B------:R-:W-:Y:S01]  /*158680*/  PRMT R3, R29, 0x7770, RZ ;  /* 0x000077701d037816 */ /* 0x000fe200000000ff */
[----:B0-----:R-:W2:Y:S04]  /*158690*/  LDL.LU.64 R52, [R1+0x2000] ;  /* 0x0020000001347983 */ /* 0x001ea80000300a00 */
[----:B------:R-:W2:Y:S04]  /*1586a0*/  LDL.LU.64 R50, [R1+0x1ff8] ;  /* 0x001ff80001327983 */ /* 0x000ea80000300a00 */
[----:B------:R-:W2:Y:S04]  /*1586b0*/  LDL.LU R49, [R1+0x1c74] ;  /* 0x001c740001317983 */ /* 0x000ea80000300800 */
[----:B---3--:R0:W-:Y:S01]  /*1586c0*/  @P1 STG.E.U8 desc[UR44][R58.64], R3 ;  /* 0x000000033a001986 */ /* 0x0081e2000c10112c */
[----:B------:R-:W-:-:S02]  /*1586d0*/  ISETP.NE.AND P1, PT, R2, RZ, PT ;  /* 0x000000ff0200720c */ /* 0x000fc40003f25270 */
[----:B------:R-:W-:Y:S01]  /*1586e0*/  PRMT R2, R29, 0x7771, RZ ;  /* 0x000077711d027816 */ /* 0x000fe200000000ff */
[----:B0-----:R-:W3:Y:S04]  /*1586f0*/  LDL.LU.64 R58, [R1+0x1ff0] ;  /* 0x001ff000013a7983 */ /* 0x001ee80000300a00 */
[----:B------:R-:W3:Y:S06]  /*158700*/  LDL.LU R48, [R1+0x1c70] ;  /* 0x001c700001307983 */ /* 0x000eec0000300800 */
[----:B------:R0:W-:Y:S04]  /*158710*/  @P1 STG.E.U8 desc[UR44][R26.64], R2 ;  /* 0x000000021a001986 */ /* 0x0001e8000c10112c */
[----:B0-----:R-:W2:Y:S01]  /*158720*/  LDL.LU.64 R26, [R1+0x5760] ;  /* 0x00576000011a7983 */ /* 0x001ea20000300a00 */
[----:B------:R-:W-:-:S02]  /*158730*/  LOP3.LUT P5, RZ, R33, 0x10000, RZ, 0xc0, !PT ;  /* 0x0001000021ff7812 */ /* 0x000fc400078ac0ff */
[----:B------:R-:W-:Y:S01]  /*158740*/  PRMT R2, R29, 0x7772, RZ ;  /* 0x000077721d027816 */ /* 0x000fe200000000ff */
[----:B------:R-:W3:Y:S01]  /*158750*/  LDL.LU.64 R54, [R1+0x2010] ;  /* 0x0020100001367983 */ /* 0x000ee20000300a00 */
[----:B------:R-:W-:Y:S02]  /*158760*/  P2R R8, PR, RZ, 0x20 ;  /* 0x00000020ff087803 */ /* 0x000fe40000000000 */
[----:B------:R-:W-:Y:S02]  /*158770*/  LOP3.LUT P5, RZ, R33, 0x20000, RZ, 0xc0, !PT ;  /* 0x0002000021ff7812 */ /* 0x000fe400078ac0ff */
[----:B------:R-:W-:Y:S01]  /*158780*/  PRMT R29, R29, 0x7773, RZ ;  /* 0x000077731d1d7816 */ /* 0x000fe200000000ff */
[----:B------:R-:W3:Y:S01]  /*158790*/  LDL.LU R40, [R1+0x1c6c] ;  /* 0x001c6c0001287983 */ /* 0x000ee20000300800 */
[----:B------:R-:W-:Y:S02]  /*1587a0*/  P2R R9, PR, RZ, 0x20 ;  /* 0x00000020ff097803 */ /* 0x000fe40000000000 */
[----:B------:R-:W-:-:S13]  /*1587b0*/  LOP3.LUT P5, RZ, R33, 0x40000, RZ, 0xc0, !PT ;  /* 0x0004000021ff7812 */ /* 0x000fda00078ac0ff */
[----:B----4-:R0:W-:Y:S01]  /*1587c0*/  @P5 STG.E.U8 desc[UR44][R56.64], R2 ;  /* 0x0000000238005986 */ /* 0x0101e2000c10112c */
[----:B------:R-:W-:-:S03]  /*1587d0*/  ISETP.NE.AND P5, PT, R9, RZ, PT ;  /* 0x000000ff0900720c */ /* 0x000fc60003fa5270 */
[----:B0-----:R-:W4:Y:S10]  /*1587e0*/  LDL.LU.64 R56, [R1+0x2040] ;  /* 0x0020400001387983 */ /* 0x001f340000300a00 */
[----:B------:R0:W-:Y:S01]  /*1587f0*/  @P5 STG.E.U8 desc[UR44][R60.64], R29 ;  /* 0x0000001d3c005986 */ /* 0x0001e2000c10112c */
[----:B------:R-:W-:-:S02]  /*158800*/  ISETP.NE.AND P5, PT, R8, RZ, PT ;  /* 0x000000ff0800720c */ /* 0x000fc40003fa5270 */
[C---:B------:R-:W-:Y:S02]  /*158810*/  LOP3.LUT P2, RZ, R33.reuse, 0x8000, RZ, 0xc0, !PT ;  /* 0x0000800021ff7812 */ /* 0x040fe4000784c0ff */
[C---:B------:R-:W-:Y:S02]  /*158820*/  LOP3.LUT P0, RZ, R33.reuse, 0x4000, RZ, 0xc0, !PT ;  /* 0x0000400021ff7812 */ /* 0x040fe4000780c0ff */
[C---:B------:R-:W-:Y:S02]  /*158830*/  LOP3.LUT P6, RZ, R33.reuse, 0x2000, RZ, 0xc0, !PT ;  /* 0x0000200021ff7812 */ /* 0x040fe400078cc0ff */
[C---:B------:R-:W-:Y:S02]  /*158840*/  LOP3.LUT P3, RZ, R33.reuse, 0x1000, RZ, 0xc0, !PT ;  /* 0x0000100021ff7812 */ /* 0x040fe4000786c0ff */
[C---:B------:R-:W-:Y:S02]  /*158850*/  LOP3.LUT P4, RZ, R33.reuse, 0x80, RZ, 0xc0, !PT ;  /* 0x0000008021ff7812 */ /* 0x040fe4000788c0ff */
[----:B------:R-:W-:Y:S01]  /*158860*/  LOP3.LUT P1, RZ, R33, 0x100, RZ, 0xc0, !PT ;  /* 0x0000010021ff7812 */ /* 0x000fe2000782c0ff */
[----:B------:R-:W1:Y:S04]  /*158870*/  LDS.128 R8, [R11] ;  /* 0x000000000b087984 */ /* 0x000e680000000c00 */
[----:B0-----:R-:W4:Y:S04]  /*158880*/  LDL.LU.64 R60, [R1+0x2038] ;  /* 0x00203800013c7983 */ /* 0x001f280000300a00 */
[----:B------:R-:W4:Y:S01]  /*158890*/  LDL.LU R32, [R1+0x1c78] ;  /* 0x001c780001207983 */ /* 0x000f220000300800 */
[----:B--2---:R-:W-:-:S05]  /*1588a0*/  PRMT R2, R26, 0x7770, RZ ;  /* 0x000077701a027816 */ /* 0x004fca00000000ff */
[----:B------:R0:W-:Y:S04]  /*1588b0*/  @P5 STG.E.U8 desc[UR44][R30.64], R2 ;  /* 0x000000021e005986 */ /* 0x0001e8000c10112c */
[----:B0-----:R-:W2:Y:S01]  /*1588c0*/  LDL.LU.64 R30, [R1+0x5758] ;  /* 0x00575800011e7983 */ /* 0x001ea20000300a00 */
[----:B------:R-:W-:-:S05]  /*1588d0*/  PRMT R2, R26, 0x7771, RZ ;  /* 0x000077711a027816 */ /* 0x000fca00000000ff */
[----:B------:R0:W-:Y:S04]  /*1588e0*/  @P2 STG.E.U8 desc[UR44][R44.64], R2 ;  /* 0x000000022c002986 */ /* 0x0001e8000c10112c */
[----:B0-----:R-:W4:Y:S01]  /*1588f0*/  LDL.LU.64 R44, [R1+0x2030] ;  /* 0x00203000012c7983 */ /* 0x001f220000300a00 */
[----:B------:R-:W-:-:S05]  /*158900*/  PRMT R2, R26, 0x7772, RZ ;  /* 0x000077721a027816 */ /* 0x000fca00000000ff */
[----:B------:R0:W-:Y:S01]  /*158910*/  @P0 STG.E.U8 desc[UR44][R52.64], R2 ;  /* 0x0000000234000986 */ /* 0x0001e2000c10112c */
[----:B------:R-:W-:-:S03]  /*158920*/  PRMT R26, R26, 0x7773, RZ ;  /* 0x000077731a1a7816 */ /* 0x000fc600000000ff */
[----:B0-----:R-:W4:Y:S04]  /*158930*/  LDL.LU.64 R52, [R1+0x2058] ;  /* 0x0020580001347983 */ /* 0x001f280000300a00 */
[----:B------:R-:W-:Y:S01]  /*158940*/  @P6 STG.E.U8 desc[UR44][R50.64], R26 ;  /* 0x0000001a32006986 */ /* 0x000fe2000c10112c */
[----:B------:R-:W-:Y:S01]  /*158950*/  ISETP.LT.AND P6, PT, R49, UR4, !P4 ;  /* 0x0000000431007c0c */ /* 0x000fe2000e7c1270 */
[----:B------:R-:W-:Y:S01]  /*158960*/  ULDC UR4, c[0x0][0x228] ;  /* 0x00008a0000047ab9 */ /* 0x000fe20000000800 */
[----:B--2---:R-:W-:-:S05]  /*158970*/  PRMT R2, R30, 0x7770, RZ ;  /* 0x000077701e027816 */ /* 0x004fca00000000ff */
[----:B---3--:R0:W-:Y:S04]  /*158980*/  @P3 STG.E.U8 desc[UR44][R58.64], R2 ;  /* 0x000000023a003986 */ /* 0x0081e8000c10112c */
[----:B0-----:R-:W2:Y:S01]  /*158990*/  LDL.LU.64 R58, [R1+0x2088] ;  /* 0x00208800013a7983 */ /* 0x001ea20000300a00 */
[----:B------:R-:W-:-:S03]  /*1589a0*/  PRMT R2, R30, 0x7771, RZ ;  /* 0x000077711e027816 */ /* 0x000fc600000000ff */
[----:B------:R-:W3:Y:S04]  /*1589b0*/  LDL.LU.64 R46, [R1+0x2080] ;  /* 0x00208000012e7983 */ /* 0x000ee80000300a00 */
[----:B------:R0:W-:Y:S01]  /*1589c0*/  @P6 STG.E.U8 desc[UR44][R54.64], R2 ;  /* 0x0000000236006986 */ /* 0x0001e2000c10112c */
[----:B------:R-:W-:Y:S01]  /*1589d0*/  ISETP.LT.AND P6, PT, R48, UR4, !P4 ;  /* 0x0000000430007c0c */ /* 0x000fe2000e7c1270 */
[----:B------:R-:W-:Y:S01]  /*1589e0*/  ULDC UR4, c[0x0][0x228] ;  /* 0x00008a0000047ab9 */ /* 0x000fe20000000800 */
[----:B0-----:R-:W-:Y:S01]  /*1589f0*/  PRMT R2, R30, 0x7772, RZ ;  /* 0x000077721e027816 */ /* 0x001fe200000000ff */
[----:B------:R-:W3:Y:S10]  /*158a00*/  LDL.LU.64 R54, [R1+0x2078] ;  /* 0x0020780001367983 */ /* 0x000ef40000300a00 */
[----:B----4-:R-:W-:Y:S01]  /*158a10*/  @P6 STG.E.U8 desc[UR44][R56.64], R2 ;  /* 0x0000000238006986 */ /* 0x010fe2000c10112c */
[----:B------:R-:W-:-:S02]  /*158a20*/  ISETP.LT.AND P6, PT, R40, UR4, !P4 ;  /* 0x0000000428007c0c */ /* 0x000fc4000e7c1270 */
[----:B------:R-:W-:Y:S01]  /*158a30*/  PRMT R30, R30, 0x7773, RZ ;  /* 0x000077731e1e7816 */ /* 0x000fe200000000ff */
[----:B------:R-:W-:-:S10]  /*158a40*/  ULDC UR4, c[0x0][0x228] ;  /* 0x00008a0000047ab9 */ /* 0x000fd40000000800 */
[----:B------:R0:W-:Y:S04]  /*158a50*/  @P6 STG.E.U8 desc[UR44][R60.64], R30 ;  /* 0x0000001e3c006986 */ /* 0x0001e8000c10112c */
[----:B0-----:R-:W4:Y:S01]  /*158a60*/  LDL.LU.64 R60, [R1+0x2098] ;  /* 0x00209800013c7983 */ /* 0x001f220000300a00 */
[----:B------:R-:W-:-:S03]  /*158a70*/  ISETP.LT.AND P6, PT, R32, UR4, !P1 ;  /* 0x0000000420007c0c */ /* 0x000fc6000cfc1270 */
[----:B------:R-:W4:Y:S01]  /*158a80*/  LDL.LU.64 R56, [R1+0x20c8] ;  /* 0x0020c80001387983 */ /* 0x000f220000300a00 */
[----:B------:R-:W-:Y:S01]  /*158a90*/  PRMT R2, R27, 0x7770, RZ ;  /* 0x000077701b027816 */ /* 0x000fe200000000ff */
[----:B------:R-:W-:-:S08]  /*158aa0*/  ULDC UR4, c[0x0][0x228] ;  /* 0x00008a0000047ab9 */ /* 0x000fd00000000800 */
[----:B------:R0:W-:Y:S01]  /*158ab0*/  @P6 STG.E.U8 desc[UR44][R44.64], R2 ;  /* 0x000000022c006986 */ /* 0x0001e2000c10112c */
[----:B------:R-:W-:Y:S01]  /*158ac0*/  ISETP.LT.AND P6, PT, R49, UR4, !P1 ;  /* 0x0000000431007c0c */ /* 0x000fe2000cfc1270 */
[----:B------:R-:W-:Y:S02]  /*158ad0*/  ULDC UR4, c[0x0][0x228] ;  /* 0x00008a0000047ab9 */ /* 0x000fe40000000800 */
[----:B0-----:R-:W4:Y:S01]  /*158ae0*/  LDL.LU.64 R44, [R1+0x20c0] ;  /* 0x0020c000012c7983 */ /* 0x001f220000300a00 */
[----:B------:R-:W-:-:S03]  /*158af0*/  PRMT R2, R27, 0x7771, RZ ;  /* 0x000077711b027816 */ /* 0x000fc600000000ff */
[----:B------:R-:W4:Y:S06]  /*158b00*/  LDL.LU R51, [R1+0x390] ;  /* 0x0003900001337983 */ /* 0x000f2c0000300800 */
[----:B------:R0:W-:Y:S01]  /*158b10*/  @P6 STG.E.U8 desc[UR44][R52.64], R2 ;  /* 0x0000000234006986 */ /* 0x0001e2000c10112c */
[----:B------:R-:W-:Y:S01]  /*158b20*/  ISETP.LT.AND P6, PT, R48, UR4, !P1 ;  /* 0x0000000430007c0c */ /* 0x000fe2000cfc1270 */
[----:B------:R-:W-:Y:S02]  /*158b30*/  ULDC UR4, c[0x0][0x228] ;  /* 0x00008a0000047ab9 */ /* 0x000fe40000000800 */
[----:B0-----:R-:W4:Y:S01]  /*158b40*/  LDL.LU.64 R52, [R1+0x20b8] ;  /* 0x0020b80001347983 */ /* 0x001f220000300a00 */
[----:B------:R-:W-:-:S09]  /*158b50*/  PRMT R2, R27, 0x7772, RZ ;  /* 0x000077721b027816 */ /* 0x000fd200000000ff */
[----:B--2---:R0:W-:Y:S04]  /*158b60*/  @P6 STG.E.U8 desc[UR44][R58.64], R2 ;  /* 0x000000023a006986 */ /* 0x0041e8000c10112c */
[----:B0-----:R-:W2:Y:S01]  /*158b70*/  LDL.LU.64 R58, [R1+0x20d8] ;  /* 0x0020d800013a7983 */ /* 0x001ea20000300a00 */
[----:B------:R-:W-:Y:S02]  /*158b80*/  ISETP.LT.AND P6, PT, R40, UR4, !P1 ;  /* 0x0000000428007c0c */ /* 0x000fe4000cfc1270 */
[----:B------:R-:W-:Y:S02]  /*158b90*/  PRMT R27, R27, 0x7773, RZ ;  /* 0x000077731b1b7816 */ /* 0x000fe400000000ff */
[----:B------:R-:W-:Y:S01]  /*158ba0*/  LOP3.LUT P3, RZ, R33, 0x200, RZ, 0xc0, !PT ;  /* 0x0000020021ff7812 */ /* 0x000fe2000786c0ff */
[----:B------:R-:W-:Y:S01]  /*158bb0*/  ULDC UR4, c[0x0][0x228] ;  /* 0x00008a0000047ab9 */ /* 0x000fe20000000800 */
[----:B------:R-:W-:-:S07]  /*158bc0*/  PRMT R2, R31, 0x7770, RZ ;  /* 0x000077701f027816 */ /* 0x000fce00000000ff */
[----:B---3--:R-:W-:Y:S01]  /*158bd0*/  @P6 STG.E.U8 desc[UR44][R46.64], R27 ;  /* 0x0000001b2e006986 */ /* 0x008fe2000c10112c */
[----:B------:R-:W-:Y:S01]  /*158be0*/  ISETP.LT.AND P6, PT, R32, UR4, !P3 ;  /* 0x0000000420007c0c */ /* 0x000fe2000dfc1270 */
[----:B------:R-:W-:-:S12]  /*158bf0*/  ULDC UR4, c[0x0][0x228] ;  /* 0x00008a0000047ab9 */ /* 0x000fd80000000800 */
[----:B------:R0:W-:Y:S01]  /*158c00*/  @P6 STG.E.U8 desc[UR44][R54.64], R2 ;  /* 0x0000000236006986 */ /* 0x0001e2000c10112c */
[----:B------:R-:W-:Y:S01]  /*158c10*/  ISETP.LT.AND P6, PT, R49, UR4, !P3 ;  /* 0x0000000431007c0c */ /* 0x000fe2000dfc1270 */
[----:B------:R-:W-:Y:S02]  /*158c20*/  ULDC UR4, c[0x0][0x228] ;  /* 0x00008a0000047ab9 */ /* 0x000fe40000000800 */
[----:B0-----:R-:W3:Y:S01]  /*158c30*/  LDL.LU.64 R54, [R1+0x2138] ;  /* 0x0021380001367983 */ /* 0x001ee20000300a00 */
[----:B------:R-:W-:-:S09]  /*158c40*/  PRMT R2, R31, 0x7771, RZ ;  /* 0x000077711f027816 */ /* 0x000fd200000000ff */
[----:B----4-:R0:W-:Y:S01]  /*158c50*/  @P6 STG.E.U8 desc[UR44][R60.64], R2 ;  /* 0x000000023c006986 */ /* 0x0101e2000c10112c */
[----:B------:R-:W-:Y:S01]  /*158c60*/  ISETP.LT.AND P6, PT, R48, UR4, !P3 ;  /* 0x0000000430007c0c */ /* 0x000fe2000dfc1270 */
[----:B------:R-:W-:Y:S02]  /*158c70*/  ULDC UR4, c[0x0][0x228] ;  /* 0x00008a0000047ab9 */ /* 0x000fe40000000800 */
[----:B0-----:R-:W4:Y:S01]  /*158c80*/  LDL.LU.64 R60, [R1+0x2050] ;  /* 0x00205000013c7983 */ /* 0x001f220000300a00 */
[----:B------:R-:W-:-:S09]  /*158c90*/  PRMT R2, R31, 0x7772, RZ ;  /* 0x000077721f027816 */ /* 0x000fd200000000ff */
[----:B------:R0:W-:Y:S01]  /*158ca0*/  @P6 STG.E.U8 desc[UR44][R56.64], R2 ;  /* 0x0000000238006986 */ /* 0x0001e2000c10112c */
[----:B------:R-:W-:Y:S02]  /*158cb0*/  ISETP.LT.AND P6, PT, R40, UR4, !P3 ;  /* 0x0000000428007c0c */ /* 0x000fe4000dfc1270 */
[----:B------:R-:W-:Y:S02]  /*158cc0*/  PRMT R31, R31, 0x7773, RZ ;  /* 0x000077731f1f7816 */ /* 0x000fe400000000ff */
[----:B------:R-:W-:Y:S01]  /*158cd0*/  LOP3.LUT P4, RZ, R33, 0x400, RZ, 0xc0, !PT ;  /* 0x0000040021ff7812 */ /* 0x000fe2000788c0ff */
[----:B------:R-:W-:Y:S01]  /*158ce0*/  ULDC UR4, c[0x0][0x228] ;  /* 0x00008a0000047ab9 */ /* 0x000fe20000000800 */
[----:B0-----:R-:W4:Y:S07]  /*158cf0*/  LDL.LU.64 R56, [R1+0x21c8] ;  /* 0x0021c80001387983 */ /* 0x001f2e0000300a00 */
[----:B------:R0:W-:Y:S01]  /*158d00*/  @P6 STG.E.U8 desc[UR44][R44.64], R31 ;  /* 0x0000001f2c006986 */ /* 0x0001e2000c10112c */
[----:B------:R-:W-:-:S02]  /*158d10*/  ISETP.LT.AND P6, PT, R32, UR4, !P4 ;  /* 0x0000000420007c0c */ /* 0x000fc4000e7c1270 */
[----:B------:R-:W-:Y:S01]  /*158d20*/  PRMT R2, R51, 0x7770, RZ ;  /* 0x0000777033027816 */ /* 0x000fe200000000ff */
[----:B------:R-:W-:Y:S01]  /*158d30*/  ULDC UR4, c[0x0][0x228] ;  /* 0x00008a0000047ab9 */ /* 0x000fe20000000800 */
[----:B0-----:R-:W4:Y:S09]  /*158d40*/  LDL.LU.64 R44, [R1+0x21e8] ;  /* 0x0021e800012c7983 */ /* 0x001f320000300a00 */
[----:B------:R0:W-:Y:S01]  /*158d50*/  @P6 STG.E.U8 desc[UR44][R52.64], R2 ;  /* 0x0000000234006986 */ /* 0x0001e2000c10112c */
[----:B------:R-:W-:Y:S01]  /*158d60*/  ISETP.LT.AND P6, PT, R49, UR4, !P4 ;  /* 0x0000000431007c0c */ /* 0x000fe2000e7c1270 */
[----:B------:R-:W-:-:S02]  /*158d70*/  ULDC UR4, c[0x0][0x228] ;  /* 0x00008a0000047ab9 */ /* 0x000fc40000000800 */
[----:B0-----:R-:W4:Y:S01]  /*158d80*/  LDL.LU.64 R52, [R1+0x2250] ;  /* 0x0022500001347983 */ /* 0x001f220000300a00 */
[----:B------:R-:W-:-:S09]  /*158d90*/  PRMT R2, R51, 0x7771, RZ ;  /* 0x0000777133027816 */ /* 0x000fd200000000ff */
[----:B--2---:R0:W-:Y:S04]  /*158da0*/  @P6 STG.E.U8 desc[UR44][R58.64], R2 ;  /* 0x000000023a006986 */ /* 0x0041e8000c10112c */
[----:B0-----:R-:W2:Y:S01]  /*158db0*/  LDL.LU.64 R58, [R1+0x1138] ;  /* 0x00113800013a7983 */ /* 0x001ea20000300a00 */
[----:B------:R-:W-:Y:S02]  /*158dc0*/  ISETP.LT.AND P6, PT, R48, UR4, !P4 ;  /* 0x0000000430007c0c */ /* 0x000fe4000e7c1270 */
[----:B------:R-:W-:Y:S01]  /*158dd0*/  PRMT R2, R51, 0x7772, RZ ;  /* 0x0000777233027816 */ /* 0x000fe200000000ff */
[----:B------:R-:W-:Y:S01]  /*158de0*/  ULDC UR4, c[0x0][0x228] ;  /* 0x00008a0000047ab9 */ /* 0x000fe20000000800 */
[----:B------:R-:W-:Y:S01]  /*158df0*/  LOP3.LUT P1, RZ, R33, 0x800, RZ, 0xc0, !PT ;  /* 0x0000080021ff7812 */ /* 0x000fe2000782c0ff */
[----:B------:R-:W2:Y:S08]  /*158e00*/  LDL.LU R39, [R1+0x394] ;  /* 0x0003940001277983 */ /* 0x000eb00000300800 */
[----:B---3--:R0:W-:Y:S01]  /*158e10*/  @P6 STG.E.U8 desc[UR44][R54.64], R2 ;  /* 0x0000000236006986 */ /* 0x0081e2000c10112c */
[----:B------:R-:W-:Y:S01]  /*158e20*/  ISETP.LT.AND P6, PT, R40, UR4, !P4 ;  /* 0x0000000428007c0c */ /* 0x000fe2000e7c1270 */
[----:B------:R-:W-:Y:S01]  /*158e30*/  ULDC UR4, c[0x0][0x228] ;  /* 0x00008a0000047ab9 */ /* 0x000fe20000000800 */
[----:B0-----:R-:W-:Y:S01]  /*158e40*/  PRMT R2, R51, 0x7773, RZ ;  /* 0x0000777333027816 */ /* 0x001fe200000000ff */
[----:B------:R-:W3:Y:S10]  /*158e50*/  LDL.LU.64 R54, [R1+0x1120] ;  /* 0x0011200001367983 */ /* 0x000ef40000300a00 */
[----:B----4-:R1:W-:Y:S01]  /*158e60*/  @P6 STG.E.U8 desc[UR44][R60.64], R2 ;  /* 0x000000023c006986 */ /* 0x0103e2000c10112c */
[----:B------:R-:W-:Y:S01]  /*158e70*/  ISETP.LT.AND P6, PT, R32, UR4, !P1 ;  /* 0x0000000420007c0c */ /* 0x000fe2000cfc1270 */
[----:B------:R-:W-:Y:S01]  /*158e80*/  ULDC UR4, c[0x0][0x228] ;  /* 0x00008a0000047ab9 */ /* 0x000fe20000000800 */
[C---:B-1----:R-:W-:Y:S01]  /*158e90*/  PRMT R2, R8.reuse, 0x7770, RZ ;  /* 0x0000777008027816 */ /* 0x042fe200000000ff */
[----:B------:R-:W4:Y:S10]  /*158ea0*/  LDL.LU.64 R60, [R1+0x1118] ;  /* 0x00111800013c7983 */ /* 0x000f340000300a00 */
[----:B------:R0:W-:Y:S01]  /*158eb0*/  @P6 STG.E.U8 desc[UR44][R56.64], R2 ;  /* 0x0000000238006986 */ /* 0x0001e2000c10112c */
[----:B------:R-:W-:Y:S01]  /*158ec0*/  ISETP.LT.AND P6, PT, R49, UR4, !P1 ;  /* 0x0000000431007c0c */ /* 0x000fe2000cfc1270 */
[----:B------:R-:W-:Y:S01]  /*158ed0*/  ULDC UR4, c[0x0][0x228] ;  /* 0x00008a0000047ab9 */ /* 0x000fe20000000800 */
[----:B0-----:R-:W-:Y:S01]  /*158ee0*/  PRMT R2, R8, 0x7771, RZ ;  /* 0x0000777108027816 */ /* 0x001fe200000000ff */
[----:B------:R-:W4:Y:S10]  /*158ef0*/  LDL.LU.64 R56, [R1+0x1110] ;  /* 0x0011100001387983 */ /* 0x000f340000300a00 */
[----:B------:R0:W-:Y:S01]  /*158f00*/  @P6 STG.E.U8 desc[UR44][R44.64], R2 ;  /* 0x000000022c006986 */ /* 0x0001e2000c10112c */
[----:B------:R-:W-:Y:S01]  /*158f10*/  ISETP.LT.AND P6, PT, R48, UR4, !P1 ;  /* 0x0000000430007c0c */ /* 0x000fe2000cfc1270 */
[----:B------:R-:W-:Y:S01]  /*158f20*/  ULDC UR4, c[0x0][0x228] ;  /* 0x00008a0000047ab9 */ /* 0x000fe20000000800 */
[----:B0-----:R-:W-:Y:S01]  /*158f30*/  PRMT R2, R8, 0x7772, RZ ;  /* 0x0000777208027816 */ /* 0x001fe200000000ff */
[----:B------:R-:W4:Y:S10]  /*158f40*/  LDL.LU.64 R44, [R1+0x1108] ;  /* 0x00110800012c7983 */ /* 0x000f340000300a00 */
[----:B------:R0:W-:Y:S01]  /*158f50*/  @P6 STG.E.U8 desc[UR44][R52.64], R2 ;  /* 0x0000000234006986 */ /* 0x0001e2000c10112c */
[----:B------:R-:W-:-:S02]  /*158f60*/  ISETP.LT.AND P6, PT, R40, UR4, !P1 ;  /* 0x0000000428007c0c */ /* 0x000fc4000cfc1270 */
[----:B------:R-:W-:Y:S02]  /*158f70*/  PRMT R8, R8, 0x7773, RZ ;  /* 0x0000777308087816 */ /* 0x000fe400000000ff */
[----:B------:R-:W-:Y:S01]  /*158f80*/  LOP3.LUT P5, RZ, R0, 0x40000000, RZ, 0xc0, !PT ;  /* 0x4000000000ff7812 */ /* 0x000fe200078ac0ff */
[----:B------:R-:W-:Y:S01]  /*158f90*/  ULDC UR4, c[0x0][0x228] ;  /* 0x00008a0000047ab9 */ /* 0x000fe20000000800 */
[----:B0-----:R-:W4:Y:S07]  /*158fa0*/  LDL.LU.64 R52, [R1+0x1100] ;  /* 0x0011000001347983 */ /* 0x001f2e0000300a00 */
[----:B--2---:R0:W-:Y:S04]  /*158fb0*/  @P6 STG.E.U8 desc[UR44][R58.64], R8 ;  /* 0x000000083a006986 */ /* 0x0041e8000c10112c */
[----:B0-----:R-:W2:Y:S01]  /*158fc0*/  LDL.LU.64 R58, [R1+0x10f8] ;  /* 0x0010f800013a7983 */ /* 0x001ea20000300a00 */
[----:B------:R-:W-:-:S02]  /*158fd0*/  ISETP.LT.AND P6, PT, R32, UR4, !P5 ;  /* 0x0000000420007c0c */ /* 0x000fc4000efc1270 */
[C---:B------:R-:W-:Y:S02]  /*158fe0*/  LOP3.LUT P2, RZ, R0.reuse, 0x20000000, RZ, 0xc0, !PT ;  /* 0x2000000000ff7812 */ /* 0x040fe4000784c0ff */
[C---:B------:R-:W-:Y:S02]  /*158ff0*/  LOP3.LUT P0, RZ, R0.reuse, 0x10000000, RZ, 0xc0, !PT ;  /* 0x1000000000ff7812 */ /* 0x040fe4000780c0ff */
[C---:B------:R-:W-:Y:S02]  /*159000*/  LOP3.LUT P3, RZ, R0.reuse, 0x8000000, RZ, 0xc0, !PT ;  /* 0x0800000000ff7812 */ /* 0x040fe4000786c0ff */
[C---:B------:R-:W-:Y:S02]  /*159010*/  LOP3.LUT P4, RZ, R0.reuse, 0x4000000, RZ, 0xc0, !PT ;  /* 0x0400000000ff7812 */ /* 0x040fe4000788c0ff */
[----:B------:R-:W-:Y:S02]  /*159020*/  LOP3.LUT P1, RZ, R0, 0x2000000, RZ, 0xc0, !PT ;  /* 0x0200000000ff7812 */ /* 0x000fe4000782c0ff */
[C---:B------:R-:W-:Y:S01]  /*159030*/  PRMT R0, R39.reuse, 0x7770, RZ ;  /* 0x0000777027007816 */ /* 0x040fe200000000ff */
[----:B------:R-:W-:Y:S01]  /*159040*/  ULDC UR4, c[0x0][0x228] ;  /* 0x00008a0000047ab9 */ /* 0x000fe20000000800 */
[----:B------:R-:W-:-:S02]  /*159050*/  PRMT R2, R39, 0x7771, RZ ;  /* 0x0000777127027816 */ /* 0x000fc400000000ff */
[----:B------:R-:W-:Y:S01]  /*159060*/  PRMT R3, R39, 0x7772, RZ ;  /* 0x0000777227037816 */ /* 0x000fe200000000ff */
[----:B------:R-:W2:Y:S04]  /*159070*/  LDL.LU.64 R46, [R1+0x10f0] ;  /* 0x0010f000012e7983 */ /* 0x000ea80000300a00 */
[----:B------:R-:W2:Y:S04]  /*159080*/  LDL.LU.64 R50, [R1+0x10d8] ;  /* 0x0010d80001327983 */ /* 0x000ea80000300a00 */
[----:B---3--:R0:W-:Y:S01]  /*159090*/  @P6 STG.E.U8 desc[UR44][R54.64], R0 ;  /* 0x0000000036006986 */ /* 0x0081e2000c10112c */
[----:B------:R-:W-:Y:S01]  /*1590a0*/  ISETP.LT.AND P6, PT, R49, UR4, !P5 ;  /* 0x0000000431007c0c */ /* 0x000fe2000efc1270 */
[----:B------:R-:W-:-:S02]  /*1590b0*/  ULDC UR4, c[0x0][0x228] ;  /* 0x00008a0000047ab9 */ /* 0x000fc40000000800 */
[----:B0-----:R-:W3:Y:S10]  /*1590c0*/  LDL.LU.64 R54, [R1+0x10c8] ;  /* 0x0010c80001367983 */ /* 0x001ef40000300a00 */
[----:B----4-:R0:W-:Y:S01]  /*1590d0*/  @P6 STG.E.U8 desc[UR44][R60.64], R2 ;  /* 0x000000023c006986 */ /* 0x0101e2000c10112c */
[----:B------:R-:W-:Y:S01]  /*1590e0*/  ISETP.LT.AND P6, PT, R48, UR4, !P5 ;  /* 0x0000000430007c0c */ /* 0x000fe2000efc1270 */
[----:B------:R-:W-:-:S02]  /*1590f0*/  ULDC UR4, c[0x0][0x228] ;  /* 0x00008a0000047ab9 */ /* 0x000fc40000000800 */
[----:B------:R-:W-:Y:S02]  /*159100*/  ISETP.LT.AND P5, PT, R40, UR4, !P5 ;  /* 0x0000000428007c0c */ /* 0x000fe4000efa1270 */
[----:B------:R-:W-:Y:S01]  /*159110*/  PRMT R0, R39, 0x7773, RZ ;  /* 0x0000777327007816 */ /* 0x000fe200000000ff */
[----:B------:R-:W-:Y:S01]  /*159120*/  ULDC UR4, c[0x0][0x228] ;  /* 0x00008a0000047ab9 */ /* 0x000fe20000000800 */
[----:B0-----:R-:W4:Y:S06]  /*159130*/  LDL.LU R61, [R1+0x398] ;  /* 0x00039800013d7983 */ /* 0x001f2c0000300800 */
[----:B------:R0:W-:Y:S01]  /*159140*/  @P6 STG.E.U8 desc[UR44][R56.64], R3 ;  /* 0x0000000338006986 */ /* 0x0001e2000c10112c */
[----:B------:R-:W-:Y:S01]  /*159150*/  ISETP.LT.AND P6, PT, R32, UR4, !P2 ;  /* 0x0000000420007c0c */ /* 0x000fe2000d7c1270 */
[----:B------:R-:W-:Y:S01]  /*159160*/  ULDC UR4, c[0x0][0x228] ;  /* 0x00008a0000047ab9 */ /* 0x000fe20000000800 */
[----:B------:R-:W-:-:S02]  /*159170*/  PRMT R4, R9, 0x7770, RZ ;  /* 0x0000777009047816 */ /* 0x000fc400000000ff */
[----:B------:R-:W-:Y:S01]  /*159180*/  PRMT R2, R9, 0x7771, RZ ;  /* 0x0000777109027816 */ /* 0x000fe200000000ff */
[----:B0-----:R-:W3:Y:S04]  /*159190*/  LDL.LU.64 R56, [R1+0x10c0] ;  /* 0x0010c00001387983 */ /* 0x001ee80000300a00 */
[----:B------:R0:W-:Y:S01]  /*1591a0*/  @P5 STG.E.U8 desc[UR44][R44.64], R0 ;  /* 0x000000002c005986 */ /* 0x0001e2000c10112c */
[----:B------:R-:W-:Y:S01]  /*1591b0*/  ISETP.LT.AND P5, PT, R49, UR4, !P2 ;  /* 0x0000000431007c0c */ /* 0x000fe2000d7a1270 */
[----:B------:R-:W-:Y:S02]  /*1591c0*/  ULDC UR4, c[0x0][0x228] ;  /* 0x00008a0000047ab9 */ /* 0x000fe40000000800 */
[----:B0-----:R-:W3:Y:S04]  /*1591d0*/  LDL.LU.64 R44, [R1+0x10b0] ;  /* 0x0010b000012c7983 */ /* 0x001ee80000300a00 */
[----:B------:R0:W-:Y:S04]  /*1591e0*/  @P6 STG.E.U8 desc[UR44][R52.64], R4 ;  /* 0x0000000434006986 */ /* 0x0001e8000c10112c */
[----:B0-----:R-:W3:Y:S04]  /*1591f0*/  LDL.LU.64 R52, [R1+0x10a8] ;  /* 0x0010a80001347983 */ /* 0x001ee80000300a00 */
[----:B--2---:R0:W-:Y:S04]  /*159200*/  @P5 STG.E.U8 desc[UR44][R58.64], R2 ;  /* 0x000000023a005986 */ /* 0x0041e8000c10112c */
[----:B0-----:R-:W2:Y:S01]  /*159210*/  LDL.LU.64 R58, [R1+0x10a0] ;  /* 0x0010a000013a7983 */ /* 0x001ea20000300a00 */
[----:B------:R-:W-:-:S02]  /*159220*/  ISETP.LT.AND P6, PT, R48, UR4, !P2 ;  /* 0x0000000430007c0c */ /* 0x000fc4000d7c1270 */
[----:B------:R-:W-:Y:S01]  /*159230*/  ISETP.LT.AND P2, PT, R40, UR5, !P2 ;  /* 0x0000000528007c0c */ /* 0x000fe2000d741270 */
[----:B------:R-:W-:Y:S01]  /*159240*/  ULDC UR4, c[0x0][0x228] ;  /* 0x00008a0000047ab9 */ /* 0x000fe20000000800 */
[C---:B------:R-:W-:Y:S02]  /*159250*/  PRMT R3, R9.reuse, 0x7772, RZ ;  /* 0x0000777209037816 */ /* 0x040fe400000000ff */
[----:B------:R-:W-:Y:S02]  /*159260*/  ISETP.LT.AND P5, PT, R32, UR4, !P0 ;  /* 0x0000000420007c0c */ /* 0x000fe4000c7a1270 */
[----:B------:R-:W-:Y:S01]  /*159270*/  PRMT R9, R9, 0x7773, RZ ;  /* 0x0000777309097816 */ /* 0x000fe200000000ff */
[----:B------:R-:W2:Y:S04]  /*159280*/  LDL.LU.64 R12, [R1+0x1098] ;  /* 0x00109800010c7983 */ /* 0x000ea80000300a00 */
[----:B------:R-:W2:Y:S04]  /*159290*/  LDL.LU.64 R42, [R1+0x1090] ;  /* 0x00109000012a7983 */ /* 0x000ea80000300a00 */
[----:B------:R-:W2:Y:S01]  /*1592a0*/  LDL.LU R39, [R1+0x39c] ;  /* 0x00039c0001277983 */ /* 0x000ea20000300800 */
[----:B------:R-:W-:Y:S01]  /*1592b0*/  ULDC UR4, c[0x0][0x228] ;  /* 0x00008a0000047ab9 */ /* 0x000fe20000000800 */
[----:B------:R-:W-:-:S02]  /*1592c0*/  ULDC UR5, c[0x0][0x228] ;  /* 0x00008a0000057ab9 */ /* 0x000fc40000000800 */
[----:B------:R0:W-:Y:S04]  /*1592d0*/  @P6 STG.E.U8 desc[UR44][R46.64], R3 ;  /* 0x000000032e006986 */ /* 0x0001e8000c10112c */
[----:B------:R1:W-:Y:S01]  /*1592e0*/  @P2 STG.E.U8 desc[UR44][R50.64], R9 ;  /* 0x0000000932002986 */ /* 0x0003e2000c10112c */
[----:B------:R-:W-:Y:S01]  /*1592f0*/  ISETP.LT.AND P2, PT, R49, UR4, !P0 ;  /* 0x0000000431007c0c */ /* 0x000fe2000c741270 */
[----:B------:R-:W-:Y:S01]  /*159300*/  ULDC UR4, c[0x0][0x228] ;  /* 0x00008a0000047ab9 */ /* 0x000fe20000000800 */
[----:B------:R-:W-:Y:S02]  /*159310*/  ISETP.LT.AND P6, PT, R48, UR5, !P0 ;  /* 0x0000000530007c0c */ /* 0x000fe4000c7c1270 */
[----:B------:R-:W-:Y:S01]  /*159320*/  ISETP.LT.AND P0, PT, R40, UR4, !P0 ;  /* 0x0000000428007c0c */ /* 0x000fe2000c701270 */
[----:B------:R-:W-:Y:S01]  /*159330*/  ULDC UR4, c[0x0][0x228] ;  /* 0x00008a0000047ab9 */ /* 0x000fe20000000800 */
[----:B------:R-:W-:Y:S01]  /*159340*/  ULDC UR5, c[0x0][0x228] ;  /* 0x00008a0000057ab9 */ /* 0x000fe20000000800 */
[----:B0-----:R-:W2:Y:S04]  /*159350*/  LDL.LU.64 R46, [R1+0x1088] ;  /* 0x00108800012e7983 */ /* 0x001ea80000300a00 */
[----:B-1----:R-:W2:Y:S01]  /*159360*/  LDL.LU.64 R50, [R1+0x1080] ;  /* 0x0010800001327983 */ /* 0x002ea20000300a00 */
[----:B----4-:R-:W-:-:S05]  /*159370*/  PRMT R0, R61, 0x7770, RZ ;  /* 0x000077703d007816 */ /* 0x010fca00000000ff */
[----:B---3--:R0:W-:Y:S01]  /*159380*/  @P5 STG.E.U8 desc[UR44][R54.64], R0 ;  /* 0x0000000036005986 */ /* 0x0081e2000c10112c */
[----:B------:R-:W-:Y:S02]  /*159390*/  ISETP.LT.AND P5, PT, R32, UR4, !P3 ;  /* 0x0000000420007c0c */ /* 0x000fe4000dfa1270 */
[C---:B------:R-:W-:Y:S02]  /*1593a0*/  PRMT R2, R61.reuse, 0x7771, RZ ;  /* 0x000077713d027816 */ /* 0x040fe400000000ff */
[C---:B------:R-:W-:Y:S02]  /*1593b0*/  PRMT R3, R61.reuse, 0x7772, RZ ;  /* 0x000077723d037816 */ /* 0x040fe400000000ff */
[----:B------:R-:W-:Y:S01]  /*1593c0*/  PRMT R4, R61, 0x7773, RZ ;  /* 0x000077733d047816 */ /* 0x000fe200000000ff */
[----:B------:R-:W-:Y:S01]  /*1593d0*/  ULDC UR4, c[0x0][0x228] ;  /* 0x00008a0000047ab9 */ /* 0x000fe20000000800 */
[----:B0-----:R-:W-:Y:S01]  /*1593e0*/  PRMT R0, R10, 0x7770, RZ ;  /* 0x000077700a007816 */ /* 0x001fe200000000ff */
[----:B------:R0:W-:Y:S04]  /*1593f0*/  @P2 STG.E.U8 desc[UR44][R56.64], R2 ;  /* 0x0000000238002986 */ /* 0x0001e8000c10112c */
[----:B------:R-:W3:Y:S04]  /*159400*/  LDL.LU.64 R54, [R1+0x1078] ;  /* 0x0010780001367983 */ /* 0x000ee80000300a00 */
[----:B0-----:R-:W4:Y:S04]  /*159410*/  LDL.LU.64 R56, [R1+0x1070] ;  /* 0x0010700001387983 */ /* 0x001f280000300a00 */
[----:B------:R-:W4:Y:S04]  /*159420*/  LDL.LU.64 R60, [R1+0x1068] ;  /* 0x00106800013c7983 */ /* 0x000f280000300a00 */
[----:B------:R0:W-:Y:S04]  /*159430*/  @P6 STG.E.U8 desc[UR44][R44.64], R3 ;  /* 0x000000032c006986 */ /* 0x0001e8000c10112c */
[----:B0-----:R-:W4:Y:S04]  /*159440*/  LDL.LU.64 R44, [R1+0x1048] ;  /* 0x00104800012c7983 */ /* 0x001f280000300a00 */
[----:B------:R0:W-:Y:S04]  /*159450*/  @P0 STG.E.U8 desc[UR44][R52.64], R4 ;  /* 0x0000000434000986 */ /* 0x0001e8000c10112c */
[----:B0-----:R-:W4:Y:S04]  /*159460*/  LDL.LU.64 R52, [R1+0xfd8] ;  /* 0x000fd80001347983 */ /* 0x001f280000300a00 */
[----:B--2---:R0:W-:Y:S04]  /*159470*/  @P5 STG.E.U8 desc[UR44][R58.64], R0 ;  /* 0x000000003a005986 */ /* 0x0041e8000c10112c */
[----:B0-----:R-:W2:Y:S01]  /*159480*/  LDL.LU.64 R58, [R1+0xf78] ;  /* 0x000f7800013a7983 */ /* 0x001ea20000300a00 */
[----:B------:R-:W-:-:S02]  /*159490*/  ISETP.LT.AND P2, PT, R49, UR4, !P3 ;  /* 0x0000000431007c0c */ /* 0x000fc4000df41270 */
[----:B------:R-:W-:Y:S01]  /*1594a0*/  ISETP.LT.AND P0, PT, R48, UR5, !P3 ;  /* 0x0000000530007c0c */ /* 0x000fe2000df01270 */
[----:B------:R-:W-:Y:S01]  /*1594b0*/  ULDC UR4, c[0x0][0x228] ;  /* 0x00008a0000047ab9 */ /* 0x000fe20000000800 */
[----:B------:R-:W-:Y:S01]  /*1594c0*/  ULDC UR5, c[0x0][0x228] ;  /* 0x00008a0000057ab9 */ /* 0x000fe20000000800 */
[----:B------:R-:W-:Y:S02]  /*1594d0*/  ISETP.LT.AND P3, PT, R40, UR4, !P3 ;  /* 0x0000000428007c0c */ /* 0x000fe4000df61270 */
[----:B------:R-:W-:Y:S02]  /*1594e0*/  ISETP.LT.AND P6, PT, R32, UR5, !P1 ;  /* 0x0000000520007c0c */ /* 0x000fe4000cfc1270 */
[C---:B------:R-:W-:Y:S02]  /*1594f0*/  PRMT R2, R10.reuse, 0x7771, RZ ;  /* 0x000077710a027816 */ /* 0x040fe400000000ff */
[C---:B------:R-:W-:Y:S02]  /*159500*/  PRMT R3, R10.reuse, 0x7772, RZ ;  /* 0x000077720a037816 */ /* 0x040fe400000000ff */
[----:B------:R-:W-:-:S02]  /*159510*/  PRMT R10, R10, 0x7773, RZ ;  /* 0x000077730a0a7816 */ /* 0x000fc400000000ff */
[----:B------:R-:W-:Y:S01]  /*159520*/  PRMT R0, R39, 0x7770, RZ ;  /* 0x0000777027007816 */ /* 0x000fe200000000ff */
[----:B------:R-:W-:Y:S01]  /*159530*/  ULDC UR4, c[0x0][0x228] ;  /* 0x00008a0000047ab9 */ /* 0x000fe20000000800 */
[----:B------:R-:W-:Y:S01]  /*159540*/  ULDC UR5, c[0x0][0x228] ;  /* 0x00008a0000057ab9 */ /* 0x000fe20000000800 */
[----:B------:R0:W-:Y:S04]  /*159550*/  @P2 STG.E.U8 desc[UR44][R12.64], R2 ;  /* 0x000000020c002986 */ /* 0x0001e8000c10112c */
[----:B------:R1:W-:Y:S01]  /*159560*/  @P0 STG.E.U8 desc[UR44][R42.64], R3 ;  /* 0x000000032a000986 */ /* 0x0003e2000c10112c */
[C---:B------:R-:W-:Y:S02]  /*159570*/  ISETP.LT.AND P0, PT, R49.reuse, UR4, !P1 ;  /* 0x0000000431007c0c */ /* 0x040fe4000cf01270 */
[----:B------:R-:W-:Y:S01]  /*159580*/  ISETP.LT.AND P2, PT, R49, UR5, !P4 ;  /* 0x0000000531007c0c */ /* 0x000fe2000e741270 */
[----:B------:R-:W-:Y:S01]  /*159590*/  @P3 STG.E.U8 desc[UR44][R46.64], R10 ;  /* 0x0000000a2e003986 */ /* 0x000fe2000c10112c */
[----:B------:R-:W-:-:S03]  /*1595a0*/  ULDC UR4, c[0x0][0x228] ;  /* 0x00008a0000047ab9 */ /* 0x000fc60000000800 */
[----:B------:R1:W-:Y:S01]  /*1595b0*/  @P6 STG.E.U8 desc[UR44][R50.64], R0 ;  /* 0x0000000032006986 */ /* 0x0003e2000c10112c */
[----:B------:R-:W-:Y:S01]  /*1595c0*/  ULDC UR5, c[0x0][0x228] ;  /* 0x00008a0000057ab9 */ /* 0x000fe20000000800 */
[----:B------:R-:W-:Y:S02]  /*1595d0*/  ISETP.LT.AND P6, PT, R48, UR4, !P1 ;  /* 0x0000000430007c0c */ /* 0x000fe4000cfc1270 */
[----:B------:R-:W-:Y:S02]  /*1595e0*/  ISETP.LT.AND P5, PT, R32, UR6, !P4 ;  /* 0x0000000620007c0c */ /* 0x000fe4000e7a1270 */
[----:B------:R-:W-:Y:S01]  /*1595f0*/  ISETP.LT.AND P1, PT, R40, UR5, !P1 ;  /* 0x0000000528007c0c */ /* 0x000fe2000cf21270 */
[----:B------:R-:W-:Y:S02]  /*159600*/  ULDC UR6, c[0x0][0x228] ;  /* 0x00008a0000067ab9 */ /* 0x000fe40000000800 */
[----:B------:R-:W-:Y:S02]  /*159610*/  ISETP.LT.AND P3, PT, R48, UR6, !P4 ;  /* 0x0000000630007c0c */ /* 0x000fe4000e761270 */
[----:B------:R-:W-:-:S02]  /*159620*/  ISETP.LT.AND P4, PT, R40, UR6, !P4 ;  /* 0x0000000628007c0c */ /* 0x000fc4000e781270 */
[C---:B0-----:R-:W-:Y:S02]  /*159630*/  PRMT R2, R39.reuse, 0x7771, RZ ;  /* 0x0000777127027816 */ /* 0x041fe400000000ff */
[C---:B-1----:R-:W-:Y:S02]  /*159640*/  PRMT R3, R39.reuse, 0x7772, RZ ;  /* 0x0000777227037816 */ /* 0x042fe400000000ff */
[----:B------:R-:W-:Y:S02]  /*159650*/  PRMT R4, R39, 0x7773, RZ ;  /* 0x0000777327047816 */ /* 0x000fe400000000ff */
[C---:B------:R-:W-:Y:S02]  /*159660*/  PRMT R0, R11.reuse, 0x7770, RZ ;  /* 0x000077700b007816 */ /* 0x040fe400000000ff */
[C---:B------:R-:W-:Y:S02]  /*159670*/  PRMT R5, R11.reuse, 0x7771, RZ ;  /* 0x000077710b057816 */ /* 0x040fe400000000ff */
[----:B------:R-:W-:-:S02]  /*159680*/  PRMT R6, R11, 0x7772, RZ ;  /* 0x000077720b067816 */ /* 0x000fc400000000ff */
[----:B------:R-:W-:Y:S01]  /*159690*/  PRMT R11, R11, 0x7773, RZ ;  /* 0x000077730b0b7816 */ /* 0x000fe200000000ff */
[----:B---3--:R0:W-:Y:S04]  /*1596a0*/  @P0 STG.E.U8 desc[UR44][R54.64], R2 ;  /* 0x0000000236000986 */ /* 0x0081e8000c10112c */
[----:B----4-:R0:W-:Y:S04]  /*1596b0*/  @P6 STG.E.U8 desc[UR44][R56.64], R3 ;  /* 0x0000000338006986 */ /* 0x0101e8000c10112c */
[----:B------:R0:W-:Y:S04]  /*1596c0*/  @P1 STG.E.U8 desc[UR44][R60.64], R4 ;  /* 0x000000043c001986 */ /* 0x0001e8000c10112c */
[----:B------:R0:W-:Y:S04]  /*1596d0*/  @P5 STG.E.U8 desc[UR44][R44.64], R0 ;  /* 0x000000002c005986 */ /* 0x0001e8000c10112c */
[----:B------:R0:W-:Y:S04]  /*1596e0*/  @P2 STG.E.U8 desc[UR44][R52.64], R5 ;  /* 0x0000000534002986 */ /* 0x0001e8000c10112c */
[----:B--2---:R0:W-:Y:S01]  /*1596f0*/  @P3 STG.E.U8 desc[UR44][R58.64], R6 ;  /* 0x000000063a003986 */ /* 0x0041e2000c10112c */
[----:B------:R-:W-:Y:S05]  /*159700*/  @!P4 EXIT ;  /* 0x000000000000c94d */ /* 0x000fea0003800000 */
[----:B0-----:R-:W2:Y:S04]  /*159710*/  LDL.LU.64 R58, [R1+0xef8] ;  /* 0x000ef800013a7983 */ /* 0x001ea80000300a00 */
[----:B--2---:R-:W-:Y:S01]  /*159720*/  STG.E.U8 desc[UR44][R58.64], R11 ;  /* 0x0000000b3a007986 */ /* 0x004fe2000c10112c */
[----:B------:R-:W-:Y:S05]  /*159730*/  EXIT ;  /* 0x000000000000794d */ /* 0x000fea0003800000 */
.L_x_2:
[----:B------:R-:W-:-:S00]  /*159740*/  BRA `(.L_x_2) ;  /* 0xfffffffc00fc7947 */ /* 0x000fc0000383ffff */
[----:B------:R-:W-:-:S00]  /*159750*/  NOP ;  /* 0x0000000000007918 */ /* 0x000fc00000000000 */
        /* <DEDUP_REMOVED lines=10> */
.L_x_3:


//--------------------- .nv.shared.matmul_kernel  --------------------------
	.section	.nv.shared.matmul_kernel,"aw",@nobits
	.sectionflags	@""
	.align	16
	.zero		1024


//--------------------- .nv.shared.reserved.0     --------------------------
	.section	.nv.shared.reserved.0,"aw",@nobits
	.weak		__nv_reservedSMEM_offset_0_alias
	.size		__nv_reservedSMEM_offset_0_alias, 0, 0
	.other		__nv_reservedSMEM_offset_0_alias,@"STO_CUDA_RESERVED_SHARED STV_DEFAULT"
__nv_reservedSMEM_offset_0_alias:
	.zero		0


//--------------------- .nv.constant0.matmul_kernel --------------------------
	.section	.nv.constant0.matmul_kernel,"a",@progbits
	.sectionflags	@""
	.align	4
.nv.constant0.matmul_kernel:
	.zero		608


//--------------------- SYMBOLS --------------------------

	.type		.nv.reservedSmem.offset0,@object
	.size		.nv.reservedSmem.offset0,0x4
